//
// Generated by NVIDIA NVVM Compiler
//
// Compiler Build ID: CL-36424714
// Cuda compilation tools, release 13.0, V13.0.88
// Based on NVVM 20.0.0
//

.version 9.0
.target sm_100
.address_size 64

	// .globl	hybrid_tda_kernel
// _ZZ17hybrid_tda_kernelE9workspace has been demoted

.visible .entry hybrid_tda_kernel(
	.param .u64 .ptr .align 1 hybrid_tda_kernel_param_0,
	.param .u64 .ptr .align 1 hybrid_tda_kernel_param_1,
	.param .u64 .ptr .align 1 hybrid_tda_kernel_param_2,
	.param .u64 .ptr .align 1 hybrid_tda_kernel_param_3,
	.param .u64 .ptr .align 1 hybrid_tda_kernel_param_4,
	.param .u64 .ptr .align 1 hybrid_tda_kernel_param_5,
	.param .u32 hybrid_tda_kernel_param_6,
	.param .u32 hybrid_tda_kernel_param_7,
	.param .f32 hybrid_tda_kernel_param_8,
	.param .f32 hybrid_tda_kernel_param_9,
	.param .f32 hybrid_tda_kernel_param_10,
	.param .f32 hybrid_tda_kernel_param_11
)
{
	.reg .pred 	%p<209>;
	.reg .b16 	%rs<6>;
	.reg .b32 	%r<656>;
	.reg .b32 	%f<254>;
	.reg .b64 	%rd<36>;
	// demoted variable
	.shared .align 4 .b8 _ZZ17hybrid_tda_kernelE9workspace[12288];
	ld.param.u64 	%rd7, [hybrid_tda_kernel_param_4];
	ld.param.u64 	%rd8, [hybrid_tda_kernel_param_5];
	ld.param.u32 	%r187, [hybrid_tda_kernel_param_6];
	ld.param.u32 	%r186, [hybrid_tda_kernel_param_7];
	ld.param.f32 	%f63, [hybrid_tda_kernel_param_8];
	ld.param.f32 	%f64, [hybrid_tda_kernel_param_9];
	ld.param.f32 	%f65, [hybrid_tda_kernel_param_10];
	ld.param.f32 	%f66, [hybrid_tda_kernel_param_11];
	mov.u32 	%r188, %ctaid.x;
	mov.u32 	%r189, %ntid.x;
	mov.u32 	%r1, %tid.x;
	mad.lo.s32 	%r190, %r188, %r189, %r1;
	shr.u32 	%r2, %r190, 5;
	and.b32  	%r3, %r1, 31;
	setp.ge.u32 	%p1, %r2, %r187;
	@%p1 bra 	$L__BB0_159;
	cvta.to.global.u64 	%rd9, %rd7;
	cvta.to.global.u64 	%rd1, %rd8;
	shr.u32 	%r191, %r1, 5;
	mov.u32 	%r192, _ZZ17hybrid_tda_kernelE9workspace;
	mad.lo.s32 	%r4, %r191, 1536, %r192;
	mul.lo.s32 	%r193, %r2, 3;
	mul.wide.u32 	%rd10, %r193, 4;
	add.s64 	%rd2, %rd9, %rd10;
	ld.global.nc.f32 	%f1, [%rd2];
	setp.eq.s32 	%p2, %r186, 0;
	@%p2 bra 	$L__BB0_159;
	ld.global.nc.f32 	%f2, [%rd2+4];
	ld.global.nc.f32 	%f3, [%rd2+8];
	mul.lo.s32 	%r195, %r2, 48;
	mul.wide.u32 	%rd11, %r195, 4;
	add.s64 	%rd3, %rd1, %rd11;
	mul.lo.s32 	%r5, %r186, %r2;
	sub.f32 	%f4, %f64, %f63;
	max.f32 	%f5, %f4, 0f00000000;
	sub.f32 	%f6, %f65, %f64;
	sub.f32 	%f7, %f66, %f65;
	mov.b32 	%r567, 0;
$L__BB0_3:
	ld.param.u64 	%rd33, [hybrid_tda_kernel_param_0];
	add.s32 	%r196, %r567, %r5;
	cvta.to.global.u64 	%rd12, %rd33;
	mul.wide.s32 	%rd13, %r196, 4;
	add.s64 	%rd14, %rd12, %rd13;
	ld.global.nc.u32 	%r7, [%rd14];
	ld.global.nc.u32 	%r197, [%rd14+4];
	sub.s32 	%r8, %r197, %r7;
	min.s32 	%r9, %r8, 64;
	setp.eq.s32 	%p3, %r8, 0;
	@%p3 bra 	$L__BB0_160;
	setp.le.s32 	%p4, %r8, %r3;
	mov.u32 	%r568, %r3;
	@%p4 bra 	$L__BB0_14;
$L__BB0_5:
	ld.param.u64 	%rd35, [hybrid_tda_kernel_param_3];
	ld.param.u64 	%rd34, [hybrid_tda_kernel_param_2];
	add.s32 	%r198, %r568, %r7;
	mul.lo.s32 	%r199, %r198, 3;
	cvta.to.global.u64 	%rd15, %rd35;
	mul.wide.u32 	%rd16, %r199, 4;
	add.s64 	%rd17, %rd15, %rd16;
	ld.global.nc.f32 	%f67, [%rd17];
	mad.lo.s32 	%r11, %r568, 12, %r4;
	st.shared.f32 	[%r11+512], %f67;
	add.s32 	%r200, %r199, 1;
	mul.wide.u32 	%rd18, %r200, 4;
	add.s64 	%rd19, %rd15, %rd18;
	ld.global.nc.f32 	%f68, [%rd19];
	st.shared.f32 	[%r11+516], %f68;
	add.s32 	%r201, %r199, 2;
	mul.wide.u32 	%rd20, %r201, 4;
	add.s64 	%rd21, %rd15, %rd20;
	ld.global.nc.f32 	%f69, [%rd21];
	st.shared.f32 	[%r11+520], %f69;
	cvta.to.global.u64 	%rd22, %rd34;
	mul.wide.u32 	%rd23, %r198, 2;
	add.s64 	%rd24, %rd22, %rd23;
	ld.global.nc.u16 	%rs1, [%rd24];
	shr.u16 	%rs4, %rs1, 10;
	and.b16  	%rs2, %rs4, 31;
	and.b16  	%rs3, %rs1, 1023;
	setp.eq.s16 	%p5, %rs2, 31;
	@%p5 bra 	$L__BB0_10;
	setp.ne.s16 	%p6, %rs2, 0;
	@%p6 bra 	$L__BB0_12;
	setp.ne.s16 	%p9, %rs3, 0;
	@%p9 bra 	$L__BB0_9;
	setp.gt.s16 	%p11, %rs1, -1;
	selp.f32 	%f240, 0f00000000, 0f80000000, %p11;
	bra.uni 	$L__BB0_13;
$L__BB0_9:
	cvt.rn.f32.u16 	%f71, %rs3;
	mov.f32 	%f72, 0f33800000;
	mul.rn.f32 	%f73, %f71, %f72;
	mov.f32 	%f74, 0f3F800000;
	mul.rn.f32 	%f75, %f73, %f74;
	mul.rn.f32 	%f76, %f75, %f74;
	mul.rn.f32 	%f77, %f76, %f74;
	neg.f32 	%f78, %f77;
	setp.lt.s16 	%p10, %rs1, 0;
	selp.f32 	%f240, %f78, %f77, %p10;
	bra.uni 	$L__BB0_13;
$L__BB0_10:
	setp.ne.s16 	%p7, %rs3, 0;
	mov.f32 	%f240, 0f7FFFFFFF;
	@%p7 bra 	$L__BB0_13;
	setp.gt.s16 	%p8, %rs1, -1;
	selp.f32 	%f240, 0f7F800000, 0fFF800000, %p8;
	bra.uni 	$L__BB0_13;
$L__BB0_12:
	cvt.u32.u16 	%r202, %rs2;
	or.b16  	%rs5, %rs3, 1024;
	cvt.rn.f32.u16 	%f79, %rs5;
	shl.b32 	%r203, %r202, 23;
	add.s32 	%r204, %r203, 855638016;
	mov.b32 	%f80, %r204;
	mul.rn.f32 	%f81, %f79, %f80;
	mov.f32 	%f82, 0f3F800000;
	mul.rn.f32 	%f83, %f81, %f82;
	mul.rn.f32 	%f84, %f83, %f82;
	mul.rn.f32 	%f85, %f84, %f82;
	neg.f32 	%f86, %f85;
	setp.lt.s16 	%p12, %rs1, 0;
	selp.f32 	%f240, %f86, %f85, %p12;
$L__BB0_13:
	shl.b32 	%r205, %r568, 3;
	sub.s32 	%r206, %r11, %r205;
	st.shared.f32 	[%r206+1280], %f240;
	add.s32 	%r568, %r568, 32;
	setp.lt.s32 	%p13, %r568, %r9;
	@%p13 bra 	$L__BB0_5;
$L__BB0_14:
	setp.le.s32 	%p14, %r8, %r3;
	bar.warp.sync 	-1;
	neg.s32 	%r207, %r9;
	cvt.rn.f32.s32 	%f13, %r207;
	max.s32 	%r13, %r9, 1;
	and.b32  	%r14, %r13, 7;
	and.b32  	%r15, %r13, 3;
	add.s32 	%r16, %r15, -1;
	@%p14 bra 	$L__BB0_17;
	mov.u32 	%r569, %r3;
$L__BB0_16:
	shl.b32 	%r208, %r569, 2;
	add.s32 	%r209, %r4, %r208;
	st.shared.u32 	[%r209], %r569;
	mov.b32 	%r210, 0;
	st.shared.u32 	[%r209+256], %r210;
	add.s32 	%r569, %r569, 32;
	setp.lt.s32 	%p15, %r569, %r9;
	@%p15 bra 	$L__BB0_16;
$L__BB0_17:
	setp.le.s32 	%p16, %r8, %r3;
	bar.warp.sync 	-1;
	@%p16 bra 	$L__BB0_32;
	mov.u32 	%r572, %r3;
$L__BB0_19:
	mad.lo.s32 	%r211, %r572, 12, %r4;
	ld.shared.f32 	%f14, [%r211+512];
	ld.shared.f32 	%f15, [%r211+516];
	ld.shared.f32 	%f16, [%r211+520];
	mov.u32 	%r573, %r572;
$L__BB0_20:
	add.s32 	%r573, %r573, 1;
	setp.ge.s32 	%p17, %r573, %r9;
	@%p17 bra 	$L__BB0_31;
	mad.lo.s32 	%r560, %r573, 12, %r4;
	ld.shared.f32 	%f229, [%r560+512];
	ld.shared.f32 	%f230, [%r560+516];
	ld.shared.f32 	%f231, [%r560+520];
	sub.f32 	%f232, %f14, %f229;
	sub.f32 	%f233, %f15, %f230;
	sub.f32 	%f234, %f16, %f231;
	mul.f32 	%f235, %f233, %f233;
	fma.rn.f32 	%f236, %f232, %f232, %f235;
	fma.rn.f32 	%f237, %f234, %f234, %f236;
	sqrt.rn.f32 	%f238, %f237;
	setp.gtu.f32 	%p202, %f238, %f63;
	@%p202 bra 	$L__BB0_20;
$L__BB0_22:
	mov.u32 	%r24, %r572;
	shl.b32 	%r561, %r24, 2;
	add.s32 	%r25, %r4, %r561;
	ld.shared.u32 	%r572, [%r25];
	setp.ne.s32 	%p203, %r572, %r24;
	@%p203 bra 	$L__BB0_22;
$L__BB0_23:
	mov.u32 	%r27, %r573;
	shl.b32 	%r562, %r27, 2;
	add.s32 	%r28, %r4, %r562;
	ld.shared.u32 	%r573, [%r28];
	setp.ne.s32 	%p204, %r573, %r27;
	@%p204 bra 	$L__BB0_23;
	setp.eq.s32 	%p205, %r24, %r27;
	@%p205 bra 	$L__BB0_30;
	ld.shared.u32 	%r30, [%r25+256];
	ld.shared.u32 	%r31, [%r28+256];
	setp.ge.s32 	%p206, %r30, %r31;
	@%p206 bra 	$L__BB0_27;
	st.shared.u32 	[%r25], %r27;
	bra.uni 	$L__BB0_30;
$L__BB0_27:
	setp.le.s32 	%p207, %r30, %r31;
	@%p207 bra 	$L__BB0_29;
	st.shared.u32 	[%r28], %r24;
	bra.uni 	$L__BB0_30;
$L__BB0_29:
	st.shared.u32 	[%r28], %r24;
	ld.shared.u32 	%r563, [%r25+256];
	add.s32 	%r564, %r563, 1;
	st.shared.u32 	[%r25+256], %r564;
$L__BB0_30:
	trap;
$L__BB0_31:
	add.s32 	%r572, %r572, 32;
	setp.lt.s32 	%p18, %r572, %r9;
	@%p18 bra 	$L__BB0_19;
$L__BB0_32:
	setp.le.s32 	%p19, %r8, %r3;
	bar.warp.sync 	-1;
	@%p19 bra 	$L__BB0_37;
	mov.u32 	%r576, %r3;
$L__BB0_34:
	mov.u32 	%r577, %r576;
$L__BB0_35:
	mov.u32 	%r34, %r577;
	shl.b32 	%r212, %r34, 2;
	add.s32 	%r213, %r4, %r212;
	ld.shared.u32 	%r577, [%r213];
	setp.ne.s32 	%p20, %r577, %r34;
	@%p20 bra 	$L__BB0_35;
	shl.b32 	%r214, %r576, 2;
	add.s32 	%r215, %r4, %r214;
	st.shared.u32 	[%r215], %r34;
	add.s32 	%r576, %r576, 32;
	setp.lt.s32 	%p21, %r576, %r9;
	@%p21 bra 	$L__BB0_34;
$L__BB0_37:
	setp.ne.s32 	%p22, %r3, 0;
	bar.warp.sync 	-1;
	mov.b32 	%r590, 0;
	mov.u32 	%r591, %r590;
	@%p22 bra 	$L__BB0_52;
	setp.lt.s32 	%p23, %r8, 1;
	mov.f32 	%f241, 0f00000000;
	@%p23 bra 	$L__BB0_51;
	setp.lt.u32 	%p24, %r8, 8;
	mov.b32 	%r584, 0;
	mov.u32 	%r589, %r584;
	@%p24 bra 	$L__BB0_42;
	and.b32  	%r584, %r13, 120;
	mov.b32 	%r578, 0;
	mov.u32 	%r589, %r578;
$L__BB0_41:
	.pragma "nounroll";
	shl.b32 	%r220, %r578, 2;
	add.s32 	%r221, %r4, %r220;
	ld.shared.u32 	%r222, [%r221];
	setp.eq.s32 	%p25, %r222, %r578;
	selp.u32 	%r223, 1, 0, %p25;
	add.s32 	%r224, %r589, %r223;
	add.s32 	%r225, %r578, 1;
	ld.shared.u32 	%r226, [%r221+4];
	setp.eq.s32 	%p26, %r226, %r225;
	selp.u32 	%r227, 1, 0, %p26;
	add.s32 	%r228, %r224, %r227;
	add.s32 	%r229, %r578, 2;
	ld.shared.u32 	%r230, [%r221+8];
	setp.eq.s32 	%p27, %r230, %r229;
	selp.u32 	%r231, 1, 0, %p27;
	add.s32 	%r232, %r228, %r231;
	add.s32 	%r233, %r578, 3;
	ld.shared.u32 	%r234, [%r221+12];
	setp.eq.s32 	%p28, %r234, %r233;
	selp.u32 	%r235, 1, 0, %p28;
	add.s32 	%r236, %r232, %r235;
	add.s32 	%r237, %r578, 4;
	ld.shared.u32 	%r238, [%r221+16];
	setp.eq.s32 	%p29, %r238, %r237;
	selp.u32 	%r239, 1, 0, %p29;
	add.s32 	%r240, %r236, %r239;
	add.s32 	%r241, %r578, 5;
	ld.shared.u32 	%r242, [%r221+20];
	setp.eq.s32 	%p30, %r242, %r241;
	selp.u32 	%r243, 1, 0, %p30;
	add.s32 	%r244, %r240, %r243;
	add.s32 	%r245, %r578, 6;
	ld.shared.u32 	%r246, [%r221+24];
	setp.eq.s32 	%p31, %r246, %r245;
	selp.u32 	%r247, 1, 0, %p31;
	add.s32 	%r248, %r244, %r247;
	add.s32 	%r249, %r578, 7;
	ld.shared.u32 	%r250, [%r221+28];
	setp.eq.s32 	%p32, %r250, %r249;
	selp.u32 	%r251, 1, 0, %p32;
	add.s32 	%r589, %r248, %r251;
	add.s32 	%r578, %r578, 8;
	setp.ne.s32 	%p33, %r578, %r584;
	@%p33 bra 	$L__BB0_41;
$L__BB0_42:
	setp.eq.s32 	%p34, %r14, 0;
	@%p34 bra 	$L__BB0_50;
	setp.lt.u32 	%p35, %r14, 4;
	@%p35 bra 	$L__BB0_45;
	shl.b32 	%r253, %r584, 2;
	add.s32 	%r254, %r4, %r253;
	ld.shared.u32 	%r255, [%r254];
	setp.eq.s32 	%p36, %r255, %r584;
	selp.u32 	%r256, 1, 0, %p36;
	add.s32 	%r257, %r589, %r256;
	add.s32 	%r258, %r584, 1;
	ld.shared.u32 	%r259, [%r254+4];
	setp.eq.s32 	%p37, %r259, %r258;
	selp.u32 	%r260, 1, 0, %p37;
	add.s32 	%r261, %r257, %r260;
	add.s32 	%r262, %r584, 2;
	ld.shared.u32 	%r263, [%r254+8];
	setp.eq.s32 	%p38, %r263, %r262;
	selp.u32 	%r264, 1, 0, %p38;
	add.s32 	%r265, %r261, %r264;
	add.s32 	%r266, %r584, 3;
	ld.shared.u32 	%r267, [%r254+12];
	setp.eq.s32 	%p39, %r267, %r266;
	selp.u32 	%r268, 1, 0, %p39;
	add.s32 	%r589, %r265, %r268;
	add.s32 	%r584, %r584, 4;
$L__BB0_45:
	setp.eq.s32 	%p40, %r15, 0;
	@%p40 bra 	$L__BB0_50;
	setp.eq.s32 	%p41, %r16, 0;
	@%p41 bra 	$L__BB0_48;
	shl.b32 	%r270, %r584, 2;
	add.s32 	%r271, %r4, %r270;
	ld.shared.u32 	%r272, [%r271];
	setp.eq.s32 	%p42, %r272, %r584;
	selp.u32 	%r273, 1, 0, %p42;
	add.s32 	%r274, %r589, %r273;
	add.s32 	%r275, %r584, 1;
	ld.shared.u32 	%r276, [%r271+4];
	setp.eq.s32 	%p43, %r276, %r275;
	selp.u32 	%r277, 1, 0, %p43;
	add.s32 	%r589, %r274, %r277;
	add.s32 	%r584, %r584, 2;
$L__BB0_48:
	and.b32  	%r278, %r13, 1;
	setp.eq.b32 	%p44, %r278, 1;
	not.pred 	%p45, %p44;
	@%p45 bra 	$L__BB0_50;
	shl.b32 	%r279, %r584, 2;
	add.s32 	%r280, %r4, %r279;
	ld.shared.u32 	%r281, [%r280];
	setp.eq.s32 	%p46, %r281, %r584;
	selp.u32 	%r282, 1, 0, %p46;
	add.s32 	%r589, %r589, %r282;
$L__BB0_50:
	cvt.rn.f32.u32 	%f241, %r589;
$L__BB0_51:
	add.f32 	%f88, %f241, %f13;
	max.f32 	%f89, %f88, 0f00000000;
	mov.b32 	%r590, %f241;
	mov.b32 	%r591, %f89;
$L__BB0_52:
	setp.le.s32 	%p47, %r8, %r3;
	bar.warp.sync 	-1;
	shfl.sync.idx.b32	%r61|%p48, %r590, 0, 31, -1;
	shfl.sync.idx.b32	%r62|%p49, %r591, 0, 31, -1;
	@%p47 bra 	$L__BB0_55;
	mov.u32 	%r592, %r3;
$L__BB0_54:
	shl.b32 	%r283, %r592, 2;
	add.s32 	%r284, %r4, %r283;
	st.shared.u32 	[%r284], %r592;
	mov.b32 	%r285, 0;
	st.shared.u32 	[%r284+256], %r285;
	add.s32 	%r592, %r592, 32;
	setp.lt.s32 	%p50, %r592, %r9;
	@%p50 bra 	$L__BB0_54;
$L__BB0_55:
	bar.warp.sync 	-1;
	@%p47 bra 	$L__BB0_60;
	mov.u32 	%r572, %r3;
$L__BB0_57:
	mad.lo.s32 	%r286, %r572, 12, %r4;
	ld.shared.f32 	%f19, [%r286+512];
	ld.shared.f32 	%f20, [%r286+516];
	ld.shared.f32 	%f21, [%r286+520];
	mov.u32 	%r573, %r572;
$L__BB0_58:
	add.s32 	%r573, %r573, 1;
	setp.lt.s32 	%p52, %r573, %r9;
	@%p52 bra 	$L__BB0_161;
	add.s32 	%r572, %r572, 32;
	setp.lt.s32 	%p53, %r572, %r9;
	@%p53 bra 	$L__BB0_57;
$L__BB0_60:
	bar.warp.sync 	-1;
	@%p47 bra 	$L__BB0_65;
	mov.u32 	%r595, %r3;
$L__BB0_62:
	mov.u32 	%r596, %r595;
$L__BB0_63:
	mov.u32 	%r70, %r596;
	shl.b32 	%r287, %r70, 2;
	add.s32 	%r288, %r4, %r287;
	ld.shared.u32 	%r596, [%r288];
	setp.ne.s32 	%p55, %r596, %r70;
	@%p55 bra 	$L__BB0_63;
	shl.b32 	%r289, %r595, 2;
	add.s32 	%r290, %r4, %r289;
	st.shared.u32 	[%r290], %r70;
	add.s32 	%r595, %r595, 32;
	setp.lt.s32 	%p56, %r595, %r9;
	@%p56 bra 	$L__BB0_62;
$L__BB0_65:
	bar.warp.sync 	-1;
	mov.b32 	%r609, 0;
	mov.u32 	%r610, %r609;
	@%p22 bra 	$L__BB0_80;
	setp.lt.s32 	%p58, %r8, 1;
	mov.f32 	%f242, 0f00000000;
	@%p58 bra 	$L__BB0_79;
	setp.lt.u32 	%p59, %r8, 8;
	mov.b32 	%r603, 0;
	mov.u32 	%r608, %r603;
	@%p59 bra 	$L__BB0_70;
	and.b32  	%r603, %r13, 120;
	mov.b32 	%r597, 0;
	mov.u32 	%r608, %r597;
$L__BB0_69:
	.pragma "nounroll";
	shl.b32 	%r295, %r597, 2;
	add.s32 	%r296, %r4, %r295;
	ld.shared.u32 	%r297, [%r296];
	setp.eq.s32 	%p60, %r297, %r597;
	selp.u32 	%r298, 1, 0, %p60;
	add.s32 	%r299, %r608, %r298;
	add.s32 	%r300, %r597, 1;
	ld.shared.u32 	%r301, [%r296+4];
	setp.eq.s32 	%p61, %r301, %r300;
	selp.u32 	%r302, 1, 0, %p61;
	add.s32 	%r303, %r299, %r302;
	add.s32 	%r304, %r597, 2;
	ld.shared.u32 	%r305, [%r296+8];
	setp.eq.s32 	%p62, %r305, %r304;
	selp.u32 	%r306, 1, 0, %p62;
	add.s32 	%r307, %r303, %r306;
	add.s32 	%r308, %r597, 3;
	ld.shared.u32 	%r309, [%r296+12];
	setp.eq.s32 	%p63, %r309, %r308;
	selp.u32 	%r310, 1, 0, %p63;
	add.s32 	%r311, %r307, %r310;
	add.s32 	%r312, %r597, 4;
	ld.shared.u32 	%r313, [%r296+16];
	setp.eq.s32 	%p64, %r313, %r312;
	selp.u32 	%r314, 1, 0, %p64;
	add.s32 	%r315, %r311, %r314;
	add.s32 	%r316, %r597, 5;
	ld.shared.u32 	%r317, [%r296+20];
	setp.eq.s32 	%p65, %r317, %r316;
	selp.u32 	%r318, 1, 0, %p65;
	add.s32 	%r319, %r315, %r318;
	add.s32 	%r320, %r597, 6;
	ld.shared.u32 	%r321, [%r296+24];
	setp.eq.s32 	%p66, %r321, %r320;
	selp.u32 	%r322, 1, 0, %p66;
	add.s32 	%r323, %r319, %r322;
	add.s32 	%r324, %r597, 7;
	ld.shared.u32 	%r325, [%r296+28];
	setp.eq.s32 	%p67, %r325, %r324;
	selp.u32 	%r326, 1, 0, %p67;
	add.s32 	%r608, %r323, %r326;
	add.s32 	%r597, %r597, 8;
	setp.ne.s32 	%p68, %r597, %r603;
	@%p68 bra 	$L__BB0_69;
$L__BB0_70:
	setp.eq.s32 	%p69, %r14, 0;
	@%p69 bra 	$L__BB0_78;
	setp.lt.u32 	%p70, %r14, 4;
	@%p70 bra 	$L__BB0_73;
	shl.b32 	%r328, %r603, 2;
	add.s32 	%r329, %r4, %r328;
	ld.shared.u32 	%r330, [%r329];
	setp.eq.s32 	%p71, %r330, %r603;
	selp.u32 	%r331, 1, 0, %p71;
	add.s32 	%r332, %r608, %r331;
	add.s32 	%r333, %r603, 1;
	ld.shared.u32 	%r334, [%r329+4];
	setp.eq.s32 	%p72, %r334, %r333;
	selp.u32 	%r335, 1, 0, %p72;
	add.s32 	%r336, %r332, %r335;
	add.s32 	%r337, %r603, 2;
	ld.shared.u32 	%r338, [%r329+8];
	setp.eq.s32 	%p73, %r338, %r337;
	selp.u32 	%r339, 1, 0, %p73;
	add.s32 	%r340, %r336, %r339;
	add.s32 	%r341, %r603, 3;
	ld.shared.u32 	%r342, [%r329+12];
	setp.eq.s32 	%p74, %r342, %r341;
	selp.u32 	%r343, 1, 0, %p74;
	add.s32 	%r608, %r340, %r343;
	add.s32 	%r603, %r603, 4;
$L__BB0_73:
	setp.eq.s32 	%p75, %r15, 0;
	@%p75 bra 	$L__BB0_78;
	setp.eq.s32 	%p76, %r16, 0;
	@%p76 bra 	$L__BB0_76;
	shl.b32 	%r345, %r603, 2;
	add.s32 	%r346, %r4, %r345;
	ld.shared.u32 	%r347, [%r346];
	setp.eq.s32 	%p77, %r347, %r603;
	selp.u32 	%r348, 1, 0, %p77;
	add.s32 	%r349, %r608, %r348;
	add.s32 	%r350, %r603, 1;
	ld.shared.u32 	%r351, [%r346+4];
	setp.eq.s32 	%p78, %r351, %r350;
	selp.u32 	%r352, 1, 0, %p78;
	add.s32 	%r608, %r349, %r352;
	add.s32 	%r603, %r603, 2;
$L__BB0_76:
	and.b32  	%r353, %r13, 1;
	setp.eq.b32 	%p79, %r353, 1;
	not.pred 	%p80, %p79;
	@%p80 bra 	$L__BB0_78;
	shl.b32 	%r354, %r603, 2;
	add.s32 	%r355, %r4, %r354;
	ld.shared.u32 	%r356, [%r355];
	setp.eq.s32 	%p81, %r356, %r603;
	selp.u32 	%r357, 1, 0, %p81;
	add.s32 	%r608, %r608, %r357;
$L__BB0_78:
	cvt.rn.f32.u32 	%f242, %r608;
$L__BB0_79:
	add.f32 	%f91, %f242, %f13;
	max.f32 	%f92, %f91, 0f00000000;
	mov.b32 	%r609, %f242;
	mov.b32 	%r610, %f92;
$L__BB0_80:
	bar.warp.sync 	-1;
	shfl.sync.idx.b32	%r97|%p83, %r609, 0, 31, -1;
	shfl.sync.idx.b32	%r98|%p84, %r610, 0, 31, -1;
	mov.u32 	%r611, %r3;
	@%p47 bra 	$L__BB0_82;
$L__BB0_81:
	shl.b32 	%r358, %r611, 2;
	add.s32 	%r359, %r4, %r358;
	st.shared.u32 	[%r359], %r611;
	mov.b32 	%r360, 0;
	st.shared.u32 	[%r359+256], %r360;
	add.s32 	%r611, %r611, 32;
	setp.lt.s32 	%p85, %r611, %r9;
	@%p85 bra 	$L__BB0_81;
$L__BB0_82:
	bar.warp.sync 	-1;
	@%p47 bra 	$L__BB0_87;
	mov.u32 	%r572, %r3;
$L__BB0_84:
	mad.lo.s32 	%r361, %r572, 12, %r4;
	ld.shared.f32 	%f24, [%r361+512];
	ld.shared.f32 	%f25, [%r361+516];
	ld.shared.f32 	%f26, [%r361+520];
	mov.u32 	%r573, %r572;
$L__BB0_85:
	add.s32 	%r573, %r573, 1;
	setp.lt.s32 	%p87, %r573, %r9;
	@%p87 bra 	$L__BB0_162;
	add.s32 	%r572, %r572, 32;
	setp.lt.s32 	%p88, %r572, %r9;
	@%p88 bra 	$L__BB0_84;
$L__BB0_87:
	bar.warp.sync 	-1;
	@%p47 bra 	$L__BB0_92;
	mov.u32 	%r614, %r3;
$L__BB0_89:
	mov.u32 	%r615, %r614;
$L__BB0_90:
	mov.u32 	%r106, %r615;
	shl.b32 	%r362, %r106, 2;
	add.s32 	%r363, %r4, %r362;
	ld.shared.u32 	%r615, [%r363];
	setp.ne.s32 	%p90, %r615, %r106;
	@%p90 bra 	$L__BB0_90;
	shl.b32 	%r364, %r614, 2;
	add.s32 	%r365, %r4, %r364;
	st.shared.u32 	[%r365], %r106;
	add.s32 	%r614, %r614, 32;
	setp.lt.s32 	%p91, %r614, %r9;
	@%p91 bra 	$L__BB0_89;
$L__BB0_92:
	bar.warp.sync 	-1;
	mov.b32 	%r628, 0;
	mov.u32 	%r629, %r628;
	@%p22 bra 	$L__BB0_107;
	setp.lt.s32 	%p93, %r8, 1;
	mov.f32 	%f243, 0f00000000;
	@%p93 bra 	$L__BB0_106;
	setp.lt.u32 	%p94, %r8, 8;
	mov.b32 	%r622, 0;
	mov.u32 	%r627, %r622;
	@%p94 bra 	$L__BB0_97;
	mov.b32 	%r616, 0;
	mov.u32 	%r627, %r616;
$L__BB0_96:
	.pragma "nounroll";
	shl.b32 	%r370, %r616, 2;
	add.s32 	%r371, %r4, %r370;
	ld.shared.u32 	%r372, [%r371];
	setp.eq.s32 	%p95, %r372, %r616;
	selp.u32 	%r373, 1, 0, %p95;
	add.s32 	%r374, %r627, %r373;
	add.s32 	%r375, %r616, 1;
	ld.shared.u32 	%r376, [%r371+4];
	setp.eq.s32 	%p96, %r376, %r375;
	selp.u32 	%r377, 1, 0, %p96;
	add.s32 	%r378, %r374, %r377;
	add.s32 	%r379, %r616, 2;
	ld.shared.u32 	%r380, [%r371+8];
	setp.eq.s32 	%p97, %r380, %r379;
	selp.u32 	%r381, 1, 0, %p97;
	add.s32 	%r382, %r378, %r381;
	add.s32 	%r383, %r616, 3;
	ld.shared.u32 	%r384, [%r371+12];
	setp.eq.s32 	%p98, %r384, %r383;
	selp.u32 	%r385, 1, 0, %p98;
	add.s32 	%r386, %r382, %r385;
	add.s32 	%r387, %r616, 4;
	ld.shared.u32 	%r388, [%r371+16];
	setp.eq.s32 	%p99, %r388, %r387;
	selp.u32 	%r389, 1, 0, %p99;
	add.s32 	%r390, %r386, %r389;
	add.s32 	%r391, %r616, 5;
	ld.shared.u32 	%r392, [%r371+20];
	setp.eq.s32 	%p100, %r392, %r391;
	selp.u32 	%r393, 1, 0, %p100;
	add.s32 	%r394, %r390, %r393;
	add.s32 	%r395, %r616, 6;
	ld.shared.u32 	%r396, [%r371+24];
	setp.eq.s32 	%p101, %r396, %r395;
	selp.u32 	%r397, 1, 0, %p101;
	add.s32 	%r398, %r394, %r397;
	add.s32 	%r399, %r616, 7;
	ld.shared.u32 	%r400, [%r371+28];
	setp.eq.s32 	%p102, %r400, %r399;
	selp.u32 	%r401, 1, 0, %p102;
	add.s32 	%r627, %r398, %r401;
	add.s32 	%r616, %r616, 8;
	and.b32  	%r622, %r13, 120;
	setp.ne.s32 	%p103, %r616, %r622;
	@%p103 bra 	$L__BB0_96;
$L__BB0_97:
	setp.eq.s32 	%p104, %r14, 0;
	@%p104 bra 	$L__BB0_105;
	setp.lt.u32 	%p105, %r14, 4;
	@%p105 bra 	$L__BB0_100;
	shl.b32 	%r403, %r622, 2;
	add.s32 	%r404, %r4, %r403;
	ld.shared.u32 	%r405, [%r404];
	setp.eq.s32 	%p106, %r405, %r622;
	selp.u32 	%r406, 1, 0, %p106;
	add.s32 	%r407, %r627, %r406;
	add.s32 	%r408, %r622, 1;
	ld.shared.u32 	%r409, [%r404+4];
	setp.eq.s32 	%p107, %r409, %r408;
	selp.u32 	%r410, 1, 0, %p107;
	add.s32 	%r411, %r407, %r410;
	add.s32 	%r412, %r622, 2;
	ld.shared.u32 	%r413, [%r404+8];
	setp.eq.s32 	%p108, %r413, %r412;
	selp.u32 	%r414, 1, 0, %p108;
	add.s32 	%r415, %r411, %r414;
	add.s32 	%r416, %r622, 3;
	ld.shared.u32 	%r417, [%r404+12];
	setp.eq.s32 	%p109, %r417, %r416;
	selp.u32 	%r418, 1, 0, %p109;
	add.s32 	%r627, %r415, %r418;
	add.s32 	%r622, %r622, 4;
$L__BB0_100:
	setp.eq.s32 	%p110, %r15, 0;
	@%p110 bra 	$L__BB0_105;
	setp.eq.s32 	%p111, %r15, 1;
	@%p111 bra 	$L__BB0_103;
	shl.b32 	%r420, %r622, 2;
	add.s32 	%r421, %r4, %r420;
	ld.shared.u32 	%r422, [%r421];
	setp.eq.s32 	%p112, %r422, %r622;
	selp.u32 	%r423, 1, 0, %p112;
	add.s32 	%r424, %r627, %r423;
	add.s32 	%r425, %r622, 1;
	ld.shared.u32 	%r426, [%r421+4];
	setp.eq.s32 	%p113, %r426, %r425;
	selp.u32 	%r427, 1, 0, %p113;
	add.s32 	%r627, %r424, %r427;
	add.s32 	%r622, %r622, 2;
$L__BB0_103:
	and.b32  	%r428, %r13, 1;
	setp.eq.b32 	%p114, %r428, 1;
	not.pred 	%p115, %p114;
	@%p115 bra 	$L__BB0_105;
	shl.b32 	%r429, %r622, 2;
	add.s32 	%r430, %r4, %r429;
	ld.shared.u32 	%r431, [%r430];
	setp.eq.s32 	%p116, %r431, %r622;
	selp.u32 	%r432, 1, 0, %p116;
	add.s32 	%r627, %r627, %r432;
$L__BB0_105:
	cvt.rn.f32.u32 	%f243, %r627;
$L__BB0_106:
	add.f32 	%f94, %f243, %f13;
	max.f32 	%f95, %f94, 0f00000000;
	mov.b32 	%r628, %f243;
	mov.b32 	%r629, %f95;
$L__BB0_107:
	bar.warp.sync 	-1;
	shfl.sync.idx.b32	%r133|%p118, %r628, 0, 31, -1;
	mov.b32 	%f29, %r133;
	shfl.sync.idx.b32	%r134|%p119, %r629, 0, 31, -1;
	mov.u32 	%r630, %r3;
	@%p47 bra 	$L__BB0_109;
$L__BB0_108:
	shl.b32 	%r433, %r630, 2;
	add.s32 	%r434, %r4, %r433;
	st.shared.u32 	[%r434], %r630;
	mov.b32 	%r435, 0;
	st.shared.u32 	[%r434+256], %r435;
	add.s32 	%r630, %r630, 32;
	setp.lt.s32 	%p120, %r630, %r9;
	@%p120 bra 	$L__BB0_108;
$L__BB0_109:
	bar.warp.sync 	-1;
	@%p47 bra 	$L__BB0_114;
	mov.u32 	%r572, %r3;
$L__BB0_111:
	mad.lo.s32 	%r436, %r572, 12, %r4;
	ld.shared.f32 	%f30, [%r436+512];
	ld.shared.f32 	%f31, [%r436+516];
	ld.shared.f32 	%f32, [%r436+520];
	mov.u32 	%r573, %r572;
$L__BB0_112:
	add.s32 	%r573, %r573, 1;
	setp.lt.s32 	%p122, %r573, %r9;
	@%p122 bra 	$L__BB0_163;
	add.s32 	%r572, %r572, 32;
	setp.lt.s32 	%p123, %r572, %r9;
	@%p123 bra 	$L__BB0_111;
$L__BB0_114:
	bar.warp.sync 	-1;
	@%p47 bra 	$L__BB0_119;
	mov.u32 	%r633, %r3;
$L__BB0_116:
	mov.u32 	%r634, %r633;
$L__BB0_117:
	mov.u32 	%r142, %r634;
	shl.b32 	%r437, %r142, 2;
	add.s32 	%r438, %r4, %r437;
	ld.shared.u32 	%r634, [%r438];
	setp.ne.s32 	%p125, %r634, %r142;
	@%p125 bra 	$L__BB0_117;
	shl.b32 	%r439, %r633, 2;
	add.s32 	%r440, %r4, %r439;
	st.shared.u32 	[%r440], %r142;
	add.s32 	%r633, %r633, 32;
	setp.lt.s32 	%p126, %r633, %r9;
	@%p126 bra 	$L__BB0_116;
$L__BB0_119:
	bar.warp.sync 	-1;
	mov.b32 	%r647, 0;
	mov.u32 	%r648, %r647;
	@%p22 bra 	$L__BB0_134;
	setp.lt.s32 	%p128, %r8, 1;
	mov.f32 	%f244, 0f00000000;
	@%p128 bra 	$L__BB0_133;
	setp.lt.u32 	%p129, %r8, 8;
	mov.b32 	%r641, 0;
	mov.u32 	%r646, %r641;
	@%p129 bra 	$L__BB0_124;
	mov.b32 	%r635, 0;
	mov.u32 	%r646, %r635;
$L__BB0_123:
	.pragma "nounroll";
	shl.b32 	%r445, %r635, 2;
	add.s32 	%r446, %r4, %r445;
	ld.shared.u32 	%r447, [%r446];
	setp.eq.s32 	%p130, %r447, %r635;
	selp.u32 	%r448, 1, 0, %p130;
	add.s32 	%r449, %r646, %r448;
	add.s32 	%r450, %r635, 1;
	ld.shared.u32 	%r451, [%r446+4];
	setp.eq.s32 	%p131, %r451, %r450;
	selp.u32 	%r452, 1, 0, %p131;
	add.s32 	%r453, %r449, %r452;
	add.s32 	%r454, %r635, 2;
	ld.shared.u32 	%r455, [%r446+8];
	setp.eq.s32 	%p132, %r455, %r454;
	selp.u32 	%r456, 1, 0, %p132;
	add.s32 	%r457, %r453, %r456;
	add.s32 	%r458, %r635, 3;
	ld.shared.u32 	%r459, [%r446+12];
	setp.eq.s32 	%p133, %r459, %r458;
	selp.u32 	%r460, 1, 0, %p133;
	add.s32 	%r461, %r457, %r460;
	add.s32 	%r462, %r635, 4;
	ld.shared.u32 	%r463, [%r446+16];
	setp.eq.s32 	%p134, %r463, %r462;
	selp.u32 	%r464, 1, 0, %p134;
	add.s32 	%r465, %r461, %r464;
	add.s32 	%r466, %r635, 5;
	ld.shared.u32 	%r467, [%r446+20];
	setp.eq.s32 	%p135, %r467, %r466;
	selp.u32 	%r468, 1, 0, %p135;
	add.s32 	%r469, %r465, %r468;
	add.s32 	%r470, %r635, 6;
	ld.shared.u32 	%r471, [%r446+24];
	setp.eq.s32 	%p136, %r471, %r470;
	selp.u32 	%r472, 1, 0, %p136;
	add.s32 	%r473, %r469, %r472;
	add.s32 	%r474, %r635, 7;
	ld.shared.u32 	%r475, [%r446+28];
	setp.eq.s32 	%p137, %r475, %r474;
	selp.u32 	%r476, 1, 0, %p137;
	add.s32 	%r646, %r473, %r476;
	add.s32 	%r635, %r635, 8;
	and.b32  	%r641, %r13, 120;
	setp.ne.s32 	%p138, %r635, %r641;
	@%p138 bra 	$L__BB0_123;
$L__BB0_124:
	setp.eq.s32 	%p139, %r14, 0;
	@%p139 bra 	$L__BB0_132;
	setp.lt.u32 	%p140, %r14, 4;
	@%p140 bra 	$L__BB0_127;
	shl.b32 	%r478, %r641, 2;
	add.s32 	%r479, %r4, %r478;
	ld.shared.u32 	%r480, [%r479];
	setp.eq.s32 	%p141, %r480, %r641;
	selp.u32 	%r481, 1, 0, %p141;
	add.s32 	%r482, %r646, %r481;
	add.s32 	%r483, %r641, 1;
	ld.shared.u32 	%r484, [%r479+4];
	setp.eq.s32 	%p142, %r484, %r483;
	selp.u32 	%r485, 1, 0, %p142;
	add.s32 	%r486, %r482, %r485;
	add.s32 	%r487, %r641, 2;
	ld.shared.u32 	%r488, [%r479+8];
	setp.eq.s32 	%p143, %r488, %r487;
	selp.u32 	%r489, 1, 0, %p143;
	add.s32 	%r490, %r486, %r489;
	add.s32 	%r491, %r641, 3;
	ld.shared.u32 	%r492, [%r479+12];
	setp.eq.s32 	%p144, %r492, %r491;
	selp.u32 	%r493, 1, 0, %p144;
	add.s32 	%r646, %r490, %r493;
	add.s32 	%r641, %r641, 4;
$L__BB0_127:
	setp.eq.s32 	%p145, %r15, 0;
	@%p145 bra 	$L__BB0_132;
	and.b32  	%r495, %r13, 3;
	setp.eq.s32 	%p146, %r495, 1;
	@%p146 bra 	$L__BB0_130;
	shl.b32 	%r496, %r641, 2;
	add.s32 	%r497, %r4, %r496;
	ld.shared.u32 	%r498, [%r497];
	setp.eq.s32 	%p147, %r498, %r641;
	selp.u32 	%r499, 1, 0, %p147;
	add.s32 	%r500, %r646, %r499;
	add.s32 	%r501, %r641, 1;
	ld.shared.u32 	%r502, [%r497+4];
	setp.eq.s32 	%p148, %r502, %r501;
	selp.u32 	%r503, 1, 0, %p148;
	add.s32 	%r646, %r500, %r503;
	add.s32 	%r641, %r641, 2;
$L__BB0_130:
	and.b32  	%r504, %r13, 1;
	setp.eq.b32 	%p149, %r504, 1;
	not.pred 	%p150, %p149;
	@%p150 bra 	$L__BB0_132;
	shl.b32 	%r505, %r641, 2;
	add.s32 	%r506, %r4, %r505;
	ld.shared.u32 	%r507, [%r506];
	setp.eq.s32 	%p151, %r507, %r641;
	selp.u32 	%r508, 1, 0, %p151;
	add.s32 	%r646, %r646, %r508;
$L__BB0_132:
	cvt.rn.f32.u32 	%f244, %r646;
$L__BB0_133:
	add.f32 	%f97, %f244, %f13;
	max.f32 	%f98, %f97, 0f00000000;
	mov.b32 	%r647, %f244;
	mov.b32 	%r648, %f98;
$L__BB0_134:
	setp.eq.s32 	%p152, %r3, 0;
	bar.warp.sync 	-1;
	shfl.sync.idx.b32	%r169|%p153, %r647, 0, 31, -1;
	shfl.sync.idx.b32	%r170|%p154, %r648, 0, 31, -1;
	@%p152 bra 	$L__BB0_135;
	bra.uni 	$L__BB0_136;
$L__BB0_135:
	shl.b32 	%r509, %r567, 4;
	mul.wide.u32 	%rd25, %r509, 4;
	add.s64 	%rd26, %rd3, %rd25;
	st.global.u32 	[%rd26], %r61;
	st.global.u32 	[%rd26+4], %r97;
	st.global.u32 	[%rd26+8], %r133;
	st.global.u32 	[%rd26+12], %r169;
	st.global.u32 	[%rd26+16], %r62;
	st.global.u32 	[%rd26+20], %r98;
	st.global.u32 	[%rd26+24], %r134;
	st.global.u32 	[%rd26+28], %r170;
$L__BB0_136:
	mov.b32 	%f99, %r97;
	setp.gt.f32 	%p155, %f4, 0f3F800000;
	bar.warp.sync 	-1;
	mov.b32 	%f100, %r61;
	sub.f32 	%f35, %f100, %f99;
	setp.gt.f32 	%p156, %f35, 0f00000000;
	mul.f32 	%f36, %f35, %f4;
	add.f32 	%f101, %f36, 0f00000000;
	selp.f32 	%f248, %f101, 0f00000000, %p156;
	selp.f32 	%f249, %f5, 0f00000000, %p156;
	selp.f32 	%f102, %f35, 0f00000000, %p156;
	selp.f32 	%f250, %f102, 0f00000000, %p155;
	sub.f32 	%f40, %f99, %f29;
	setp.leu.f32 	%p157, %f40, 0f00000000;
	@%p157 bra 	$L__BB0_138;
	setp.gt.f32 	%p158, %f6, 0f3F800000;
	fma.rn.f32 	%f248, %f40, %f6, %f248;
	max.f32 	%f249, %f249, %f6;
	selp.f32 	%f103, %f40, 0f80000000, %p158;
	add.f32 	%f250, %f250, %f103;
$L__BB0_138:
	mov.b32 	%f104, %r169;
	sub.f32 	%f47, %f29, %f104;
	setp.leu.f32 	%p159, %f47, 0f00000000;
	@%p159 bra 	$L__BB0_140;
	setp.gt.f32 	%p160, %f7, 0f3F800000;
	fma.rn.f32 	%f248, %f47, %f7, %f248;
	max.f32 	%f249, %f249, %f7;
	add.f32 	%f105, %f250, %f47;
	selp.f32 	%f250, %f105, %f250, %p160;
$L__BB0_140:
	setp.leu.f32 	%p161, %f248, 0f00000000;
	mov.f32 	%f253, 0f00000000;
	mov.f32 	%f239, 0f00000000;
	@%p161 bra 	$L__BB0_150;
	setp.leu.f32 	%p162, %f35, 0f00000000;
	mov.f32 	%f253, %f239;
	@%p162 bra 	$L__BB0_144;
	div.rn.f32 	%f54, %f36, %f248;
	setp.leu.f32 	%p163, %f54, 0f00000000;
	@%p163 bra 	$L__BB0_144;
	setp.lt.f32 	%p164, %f54, 0f00800000;
	mul.f32 	%f109, %f54, 0f4B000000;
	selp.f32 	%f110, %f109, %f54, %p164;
	selp.f32 	%f111, 0fC1B80000, 0f00000000, %p164;
	mov.b32 	%r510, %f110;
	add.s32 	%r511, %r510, -1059760811;
	and.b32  	%r512, %r511, -8388608;
	sub.s32 	%r513, %r510, %r512;
	mov.b32 	%f112, %r513;
	cvt.rn.f32.s32 	%f113, %r512;
	fma.rn.f32 	%f114, %f113, 0f34000000, %f111;
	add.f32 	%f115, %f112, 0fBF800000;
	fma.rn.f32 	%f116, %f115, 0fBE055027, 0f3E1039F6;
	fma.rn.f32 	%f117, %f116, %f115, 0fBDF8CDCC;
	fma.rn.f32 	%f118, %f117, %f115, 0f3E0F2955;
	fma.rn.f32 	%f119, %f118, %f115, 0fBE2AD8B9;
	fma.rn.f32 	%f120, %f119, %f115, 0f3E4CED0B;
	fma.rn.f32 	%f121, %f120, %f115, 0fBE7FFF22;
	fma.rn.f32 	%f122, %f121, %f115, 0f3EAAAA78;
	fma.rn.f32 	%f123, %f122, %f115, 0fBF000000;
	mul.f32 	%f124, %f115, %f123;
	fma.rn.f32 	%f125, %f124, %f115, %f115;
	fma.rn.f32 	%f126, %f114, 0f3F317218, %f125;
	setp.gt.u32 	%p165, %r510, 2139095039;
	fma.rn.f32 	%f127, %f110, 0f7F800000, 0f7F800000;
	selp.f32 	%f128, %f127, %f126, %p165;
	setp.eq.f32 	%p166, %f110, 0f00000000;
	selp.f32 	%f129, 0fFF800000, %f128, %p166;
	mul.f32 	%f130, %f54, %f129;
	mov.f32 	%f131, 0f00000000;
	sub.f32 	%f253, %f131, %f130;
$L__BB0_144:
	@%p157 bra 	$L__BB0_147;
	mul.f32 	%f132, %f40, %f6;
	div.rn.f32 	%f57, %f132, %f248;
	setp.leu.f32 	%p168, %f57, 0f00000000;
	@%p168 bra 	$L__BB0_147;
	setp.lt.f32 	%p169, %f57, 0f00800000;
	mul.f32 	%f133, %f57, 0f4B000000;
	selp.f32 	%f134, %f133, %f57, %p169;
	selp.f32 	%f135, 0fC1B80000, 0f00000000, %p169;
	mov.b32 	%r514, %f134;
	add.s32 	%r515, %r514, -1059760811;
	and.b32  	%r516, %r515, -8388608;
	sub.s32 	%r517, %r514, %r516;
	mov.b32 	%f136, %r517;
	cvt.rn.f32.s32 	%f137, %r516;
	fma.rn.f32 	%f138, %f137, 0f34000000, %f135;
	add.f32 	%f139, %f136, 0fBF800000;
	fma.rn.f32 	%f140, %f139, 0fBE055027, 0f3E1039F6;
	fma.rn.f32 	%f141, %f140, %f139, 0fBDF8CDCC;
	fma.rn.f32 	%f142, %f141, %f139, 0f3E0F2955;
	fma.rn.f32 	%f143, %f142, %f139, 0fBE2AD8B9;
	fma.rn.f32 	%f144, %f143, %f139, 0f3E4CED0B;
	fma.rn.f32 	%f145, %f144, %f139, 0fBE7FFF22;
	fma.rn.f32 	%f146, %f145, %f139, 0f3EAAAA78;
	fma.rn.f32 	%f147, %f146, %f139, 0fBF000000;
	mul.f32 	%f148, %f139, %f147;
	fma.rn.f32 	%f149, %f148, %f139, %f139;
	fma.rn.f32 	%f150, %f138, 0f3F317218, %f149;
	setp.gt.u32 	%p170, %r514, 2139095039;
	fma.rn.f32 	%f151, %f134, 0f7F800000, 0f7F800000;
	selp.f32 	%f152, %f151, %f150, %p170;
	setp.eq.f32 	%p171, %f134, 0f00000000;
	selp.f32 	%f153, 0fFF800000, %f152, %p171;
	mul.f32 	%f154, %f57, %f153;
	sub.f32 	%f253, %f253, %f154;
$L__BB0_147:
	setp.leu.f32 	%p172, %f47, 0f00000000;
	@%p172 bra 	$L__BB0_150;
	mul.f32 	%f155, %f47, %f7;
	div.rn.f32 	%f60, %f155, %f248;
	setp.leu.f32 	%p173, %f60, 0f00000000;
	@%p173 bra 	$L__BB0_150;
	setp.lt.f32 	%p174, %f60, 0f00800000;
	mul.f32 	%f156, %f60, 0f4B000000;
	selp.f32 	%f157, %f156, %f60, %p174;
	selp.f32 	%f158, 0fC1B80000, 0f00000000, %p174;
	mov.b32 	%r518, %f157;
	add.s32 	%r519, %r518, -1059760811;
	and.b32  	%r520, %r519, -8388608;
	sub.s32 	%r521, %r518, %r520;
	mov.b32 	%f159, %r521;
	cvt.rn.f32.s32 	%f160, %r520;
	fma.rn.f32 	%f161, %f160, 0f34000000, %f158;
	add.f32 	%f162, %f159, 0fBF800000;
	fma.rn.f32 	%f163, %f162, 0fBE055027, 0f3E1039F6;
	fma.rn.f32 	%f164, %f163, %f162, 0fBDF8CDCC;
	fma.rn.f32 	%f165, %f164, %f162, 0f3E0F2955;
	fma.rn.f32 	%f166, %f165, %f162, 0fBE2AD8B9;
	fma.rn.f32 	%f167, %f166, %f162, 0f3E4CED0B;
	fma.rn.f32 	%f168, %f167, %f162, 0fBE7FFF22;
	fma.rn.f32 	%f169, %f168, %f162, 0f3EAAAA78;
	fma.rn.f32 	%f170, %f169, %f162, 0fBF000000;
	mul.f32 	%f171, %f162, %f170;
	fma.rn.f32 	%f172, %f171, %f162, %f162;
	fma.rn.f32 	%f173, %f161, 0f3F317218, %f172;
	setp.gt.u32 	%p175, %r518, 2139095039;
	fma.rn.f32 	%f174, %f157, 0f7F800000, 0f7F800000;
	selp.f32 	%f175, %f174, %f173, %p175;
	setp.eq.f32 	%p176, %f157, 0f00000000;
	selp.f32 	%f176, 0fFF800000, %f175, %p176;
	mul.f32 	%f177, %f60, %f176;
	sub.f32 	%f253, %f253, %f177;
$L__BB0_150:
	setp.ne.s32 	%p177, %r3, 0;
	@%p177 bra 	$L__BB0_152;
	shl.b32 	%r522, %r567, 4;
	mul.wide.u32 	%rd27, %r522, 4;
	add.s64 	%rd28, %rd3, %rd27;
	st.global.f32 	[%rd28+32], %f248;
	st.global.f32 	[%rd28+36], %f249;
	st.global.f32 	[%rd28+40], %f253;
	st.global.f32 	[%rd28+44], %f250;
$L__BB0_152:
	setp.le.s32 	%p178, %r8, %r3;
	mov.b32 	%r653, 0;
	mov.u32 	%r654, %r653;
	mov.u32 	%r655, %r653;
	@%p178 bra 	$L__BB0_155;
	mov.b32 	%r655, 0;
	mov.u32 	%r649, %r3;
	mov.u32 	%r654, %r655;
	mov.u32 	%r653, %r655;
$L__BB0_154:
	mad.lo.s32 	%r525, %r649, 12, %r4;
	ld.shared.f32 	%f178, [%r525+512];
	setp.gt.f32 	%p179, %f178, %f1;
	selp.u32 	%r526, 1, 0, %p179;
	add.s32 	%r653, %r653, %r526;
	ld.shared.f32 	%f179, [%r525+516];
	setp.gt.f32 	%p180, %f179, %f2;
	selp.u32 	%r527, 1, 0, %p180;
	add.s32 	%r654, %r654, %r527;
	ld.shared.f32 	%f180, [%r525+520];
	setp.gt.f32 	%p181, %f180, %f3;
	selp.u32 	%r528, 1, 0, %p181;
	add.s32 	%r655, %r655, %r528;
	add.s32 	%r649, %r649, 32;
	setp.lt.s32 	%p182, %r649, %r9;
	@%p182 bra 	$L__BB0_154;
$L__BB0_155:
	setp.ne.s32 	%p183, %r3, 0;
	shfl.sync.down.b32	%r529|%p184, %r653, 16, 31, -1;
	add.s32 	%r530, %r529, %r653;
	shfl.sync.down.b32	%r531|%p185, %r654, 16, 31, -1;
	add.s32 	%r532, %r531, %r654;
	shfl.sync.down.b32	%r533|%p186, %r655, 16, 31, -1;
	add.s32 	%r534, %r533, %r655;
	shfl.sync.down.b32	%r535|%p187, %r530, 8, 31, -1;
	add.s32 	%r536, %r535, %r530;
	shfl.sync.down.b32	%r537|%p188, %r532, 8, 31, -1;
	add.s32 	%r538, %r537, %r532;
	shfl.sync.down.b32	%r539|%p189, %r534, 8, 31, -1;
	add.s32 	%r540, %r539, %r534;
	shfl.sync.down.b32	%r541|%p190, %r536, 4, 31, -1;
	add.s32 	%r542, %r541, %r536;
	shfl.sync.down.b32	%r543|%p191, %r538, 4, 31, -1;
	add.s32 	%r544, %r543, %r538;
	shfl.sync.down.b32	%r545|%p192, %r540, 4, 31, -1;
	add.s32 	%r546, %r545, %r540;
	shfl.sync.down.b32	%r547|%p193, %r542, 2, 31, -1;
	add.s32 	%r548, %r547, %r542;
	shfl.sync.down.b32	%r549|%p194, %r544, 2, 31, -1;
	add.s32 	%r550, %r549, %r544;
	shfl.sync.down.b32	%r551|%p195, %r546, 2, 31, -1;
	add.s32 	%r552, %r551, %r546;
	shfl.sync.down.b32	%r553|%p196, %r548, 1, 31, -1;
	add.s32 	%r182, %r553, %r548;
	shfl.sync.down.b32	%r554|%p197, %r550, 1, 31, -1;
	add.s32 	%r183, %r554, %r550;
	shfl.sync.down.b32	%r555|%p198, %r552, 1, 31, -1;
	add.s32 	%r184, %r555, %r552;
	@%p183 bra 	$L__BB0_157;
	cvt.rn.f32.s32 	%f181, %r9;
	cvt.rn.f32.s32 	%f182, %r182;
	div.rn.f32 	%f183, %f182, %f181;
	cvt.rn.f32.s32 	%f184, %r183;
	div.rn.f32 	%f185, %f184, %f181;
	cvt.rn.f32.s32 	%f186, %r184;
	div.rn.f32 	%f187, %f186, %f181;
	shl.b32 	%r556, %r567, 4;
	mul.wide.u32 	%rd29, %r556, 4;
	add.s64 	%rd30, %rd3, %rd29;
	st.global.f32 	[%rd30+48], %f183;
	st.global.f32 	[%rd30+52], %f185;
	st.global.f32 	[%rd30+56], %f187;
	add.f32 	%f188, %f183, %f185;
	add.f32 	%f189, %f188, %f187;
	div.rn.f32 	%f190, %f189, 0f40400000;
	sub.f32 	%f191, %f183, %f190;
	sub.f32 	%f192, %f185, %f190;
	mul.f32 	%f193, %f192, %f192;
	fma.rn.f32 	%f194, %f191, %f191, %f193;
	sub.f32 	%f195, %f187, %f190;
	fma.rn.f32 	%f196, %f195, %f195, %f194;
	div.rn.f32 	%f197, %f196, 0f40400000;
	sqrt.rn.f32 	%f198, %f197;
	st.global.f32 	[%rd30+60], %f198;
$L__BB0_157:
	bar.warp.sync 	-1;
$L__BB0_158:
	add.s32 	%r567, %r567, 1;
	setp.ne.s32 	%p208, %r567, %r186;
	@%p208 bra 	$L__BB0_3;
$L__BB0_159:
	ret;
$L__BB0_160:
	shl.b32 	%r565, %r567, 4;
	mul.wide.u32 	%rd31, %r565, 4;
	add.s64 	%rd32, %rd3, %rd31;
	mov.b32 	%r566, 0;
	st.global.u32 	[%rd32], %r566;
	st.global.u32 	[%rd32+4], %r566;
	st.global.u32 	[%rd32+8], %r566;
	st.global.u32 	[%rd32+12], %r566;
	st.global.u32 	[%rd32+16], %r566;
	st.global.u32 	[%rd32+20], %r566;
	st.global.u32 	[%rd32+24], %r566;
	st.global.u32 	[%rd32+28], %r566;
	st.global.u32 	[%rd32+32], %r566;
	st.global.u32 	[%rd32+36], %r566;
	st.global.u32 	[%rd32+40], %r566;
	st.global.u32 	[%rd32+44], %r566;
	st.global.u32 	[%rd32+48], %r566;
	st.global.u32 	[%rd32+52], %r566;
	st.global.u32 	[%rd32+56], %r566;
	st.global.u32 	[%rd32+60], %r566;
	bra.uni 	$L__BB0_158;
$L__BB0_161:
	mad.lo.s32 	%r559, %r573, 12, %r4;
	ld.shared.f32 	%f219, [%r559+512];
	ld.shared.f32 	%f220, [%r559+516];
	ld.shared.f32 	%f221, [%r559+520];
	sub.f32 	%f222, %f19, %f219;
	sub.f32 	%f223, %f20, %f220;
	sub.f32 	%f224, %f21, %f221;
	mul.f32 	%f225, %f223, %f223;
	fma.rn.f32 	%f226, %f222, %f222, %f225;
	fma.rn.f32 	%f227, %f224, %f224, %f226;
	sqrt.rn.f32 	%f228, %f227;
	setp.gtu.f32 	%p201, %f228, %f64;
	@%p201 bra 	$L__BB0_58;
	bra.uni 	$L__BB0_22;
$L__BB0_162:
	mad.lo.s32 	%r558, %r573, 12, %r4;
	ld.shared.f32 	%f209, [%r558+512];
	ld.shared.f32 	%f210, [%r558+516];
	ld.shared.f32 	%f211, [%r558+520];
	sub.f32 	%f212, %f24, %f209;
	sub.f32 	%f213, %f25, %f210;
	sub.f32 	%f214, %f26, %f211;
	mul.f32 	%f215, %f213, %f213;
	fma.rn.f32 	%f216, %f212, %f212, %f215;
	fma.rn.f32 	%f217, %f214, %f214, %f216;
	sqrt.rn.f32 	%f218, %f217;
	setp.gtu.f32 	%p200, %f218, %f65;
	@%p200 bra 	$L__BB0_85;
	bra.uni 	$L__BB0_22;
$L__BB0_163:
	mad.lo.s32 	%r557, %r573, 12, %r4;
	ld.shared.f32 	%f199, [%r557+512];
	ld.shared.f32 	%f200, [%r557+516];
	ld.shared.f32 	%f201, [%r557+520];
	sub.f32 	%f202, %f30, %f199;
	sub.f32 	%f203, %f31, %f200;
	sub.f32 	%f204, %f32, %f201;
	mul.f32 	%f205, %f203, %f203;
	fma.rn.f32 	%f206, %f202, %f202, %f205;
	fma.rn.f32 	%f207, %f204, %f204, %f206;
	sqrt.rn.f32 	%f208, %f207;
	setp.gtu.f32 	%p199, %f208, %f66;
	@%p199 bra 	$L__BB0_112;
	bra.uni 	$L__BB0_22;

}
	// .globl	simple_tda_kernel
.visible .entry simple_tda_kernel(
	.param .u64 .ptr .align 1 simple_tda_kernel_param_0,
	.param .u64 .ptr .align 1 simple_tda_kernel_param_1,
	.param .u64 .ptr .align 1 simple_tda_kernel_param_2,
	.param .u64 .ptr .align 1 simple_tda_kernel_param_3,
	.param .u64 .ptr .align 1 simple_tda_kernel_param_4,
	.param .u64 .ptr .align 1 simple_tda_kernel_param_5,
	.param .u32 simple_tda_kernel_param_6,
	.param .u32 simple_tda_kernel_param_7,
	.param .f32 simple_tda_kernel_param_8,
	.param .f32 simple_tda_kernel_param_9,
	.param .f32 simple_tda_kernel_param_10,
	.param .f32 simple_tda_kernel_param_11
)
{
	.local .align 16 .b8 	__local_depot1[1296];
	.reg .b64 	%SP;
	.reg .b64 	%SPL;
	.reg .pred 	%p<127>;
	.reg .b32 	%r<470>;
	.reg .b32 	%f<106>;
	.reg .b64 	%rd<136>;

	mov.u64 	%SPL, __local_depot1;
	ld.param.u64 	%rd29, [simple_tda_kernel_param_3];
	ld.param.u64 	%rd27, [simple_tda_kernel_param_4];
	ld.param.u64 	%rd28, [simple_tda_kernel_param_5];
	ld.param.u32 	%r115, [simple_tda_kernel_param_6];
	ld.param.f32 	%f16, [simple_tda_kernel_param_8];
	ld.param.f32 	%f17, [simple_tda_kernel_param_9];
	ld.param.f32 	%f18, [simple_tda_kernel_param_10];
	ld.param.f32 	%f19, [simple_tda_kernel_param_11];
	cvta.to.global.u64 	%rd1, %rd29;
	add.u64 	%rd2, %SPL, 0;
	add.u64 	%rd3, %SPL, 16;
	add.u64 	%rd4, %SPL, 784;
	add.u64 	%rd5, %SPL, 1040;
	mov.u32 	%r116, %ctaid.x;
	mov.u32 	%r117, %ntid.x;
	mov.u32 	%r118, %tid.x;
	mad.lo.s32 	%r1, %r116, %r117, %r118;
	setp.ge.u32 	%p1, %r1, %r115;
	@%p1 bra 	$L__BB1_61;
	ld.param.u32 	%r411, [simple_tda_kernel_param_7];
	cvta.to.global.u64 	%rd34, %rd27;
	cvta.to.global.u64 	%rd6, %rd28;
	st.local.v4.f32 	[%rd2], {%f16, %f17, %f18, %f19};
	mul.lo.s32 	%r119, %r1, 3;
	mul.wide.s32 	%rd35, %r119, 4;
	add.s64 	%rd36, %rd34, %rd35;
	ld.global.nc.f32 	%f1, [%rd36];
	ld.global.nc.f32 	%f2, [%rd36+4];
	ld.global.nc.f32 	%f3, [%rd36+8];
	setp.eq.s32 	%p2, %r411, 0;
	@%p2 bra 	$L__BB1_61;
	mul.lo.s32 	%r121, %r1, 48;
	mul.wide.s32 	%rd37, %r121, 4;
	add.s64 	%rd7, %rd6, %rd37;
	mov.b32 	%r414, 0;
$L__BB1_3:
	ld.param.u32 	%r412, [simple_tda_kernel_param_7];
	ld.param.u64 	%rd131, [simple_tda_kernel_param_0];
	mad.lo.s32 	%r126, %r412, %r1, %r414;
	cvta.to.global.u64 	%rd38, %rd131;
	mul.wide.s32 	%rd39, %r126, 4;
	add.s64 	%rd40, %rd38, %rd39;
	ld.global.nc.u32 	%r3, [%rd40];
	ld.global.nc.u32 	%r127, [%rd40+4];
	sub.s32 	%r4, %r127, %r3;
	min.s32 	%r5, %r4, 64;
	setp.eq.s32 	%p3, %r4, 0;
	@%p3 bra 	$L__BB1_74;
	setp.lt.s32 	%p4, %r4, 1;
	@%p4 bra 	$L__BB1_12;
	max.s32 	%r6, %r5, 1;
	and.b32  	%r7, %r6, 3;
	setp.lt.u32 	%p5, %r4, 4;
	mov.b32 	%r415, 0;
	@%p5 bra 	$L__BB1_8;
	and.b32  	%r415, %r6, 124;
	and.b32  	%r130, %r6, 2147483644;
	neg.s32 	%r418, %r130;
	mul.lo.s32 	%r416, %r3, 3;
	mov.b32 	%r417, 5;
$L__BB1_7:
	mul.wide.u32 	%rd41, %r416, 4;
	add.s64 	%rd42, %rd1, %rd41;
	ld.global.nc.f32 	%f20, [%rd42];
	add.s32 	%r131, %r417, -5;
	mul.wide.u32 	%rd43, %r131, 4;
	add.s64 	%rd44, %rd3, %rd43;
	add.s32 	%r132, %r416, 1;
	mul.wide.u32 	%rd45, %r132, 4;
	add.s64 	%rd46, %rd1, %rd45;
	ld.global.nc.f32 	%f21, [%rd46];
	add.s32 	%r133, %r416, 2;
	mul.wide.u32 	%rd47, %r133, 4;
	add.s64 	%rd48, %rd1, %rd47;
	ld.global.nc.f32 	%f22, [%rd48];
	add.s32 	%r134, %r416, 3;
	mul.wide.u32 	%rd49, %r134, 4;
	add.s64 	%rd50, %rd1, %rd49;
	ld.global.nc.f32 	%f23, [%rd50];
	st.local.v4.f32 	[%rd44], {%f20, %f21, %f22, %f23};
	add.s32 	%r135, %r416, 4;
	mul.wide.u32 	%rd51, %r135, 4;
	add.s64 	%rd52, %rd1, %rd51;
	ld.global.nc.f32 	%f24, [%rd52];
	add.s32 	%r136, %r416, 5;
	mul.wide.u32 	%rd53, %r136, 4;
	add.s64 	%rd54, %rd1, %rd53;
	ld.global.nc.f32 	%f25, [%rd54];
	add.s32 	%r137, %r416, 6;
	mul.wide.u32 	%rd55, %r137, 4;
	add.s64 	%rd56, %rd1, %rd55;
	ld.global.nc.f32 	%f26, [%rd56];
	add.s32 	%r138, %r417, 1;
	add.s32 	%r139, %r416, 7;
	mul.wide.u32 	%rd57, %r139, 4;
	add.s64 	%rd58, %rd1, %rd57;
	ld.global.nc.f32 	%f27, [%rd58];
	st.local.v4.f32 	[%rd44+16], {%f24, %f25, %f26, %f27};
	add.s32 	%r140, %r416, 8;
	mul.wide.u32 	%rd59, %r140, 4;
	add.s64 	%rd60, %rd1, %rd59;
	ld.global.nc.f32 	%f28, [%rd60];
	mul.wide.u32 	%rd61, %r138, 4;
	add.s64 	%rd62, %rd3, %rd61;
	add.s32 	%r141, %r416, 9;
	mul.wide.u32 	%rd63, %r141, 4;
	add.s64 	%rd64, %rd1, %rd63;
	ld.global.nc.f32 	%f29, [%rd64];
	add.s32 	%r142, %r416, 10;
	mul.wide.u32 	%rd65, %r142, 4;
	add.s64 	%rd66, %rd1, %rd65;
	ld.global.nc.f32 	%f30, [%rd66];
	add.s32 	%r143, %r416, 11;
	mul.wide.u32 	%rd67, %r143, 4;
	add.s64 	%rd68, %rd1, %rd67;
	ld.global.nc.f32 	%f31, [%rd68];
	st.local.v4.f32 	[%rd62+8], {%f28, %f29, %f30, %f31};
	add.s32 	%r418, %r418, 4;
	add.s32 	%r417, %r417, 12;
	add.s32 	%r416, %r416, 12;
	setp.eq.s32 	%p6, %r418, 0;
	@%p6 bra 	$L__BB1_8;
	bra.uni 	$L__BB1_7;
$L__BB1_8:
	setp.eq.s32 	%p7, %r7, 0;
	@%p7 bra 	$L__BB1_12;
	add.s32 	%r144, %r415, %r3;
	mul.lo.s32 	%r12, %r144, 3;
	mul.wide.u32 	%rd69, %r12, 4;
	add.s64 	%rd70, %rd1, %rd69;
	ld.global.nc.f32 	%f32, [%rd70];
	mul.lo.s32 	%r145, %r415, 3;
	mul.wide.u32 	%rd71, %r145, 4;
	add.s64 	%rd8, %rd3, %rd71;
	st.local.f32 	[%rd8], %f32;
	add.s32 	%r146, %r12, 1;
	mul.wide.u32 	%rd72, %r146, 4;
	add.s64 	%rd73, %rd1, %rd72;
	ld.global.nc.f32 	%f33, [%rd73];
	st.local.f32 	[%rd8+4], %f33;
	add.s32 	%r147, %r12, 2;
	mul.wide.u32 	%rd74, %r147, 4;
	add.s64 	%rd75, %rd1, %rd74;
	ld.global.nc.f32 	%f34, [%rd75];
	st.local.f32 	[%rd8+8], %f34;
	setp.eq.s32 	%p8, %r7, 1;
	@%p8 bra 	$L__BB1_12;
	add.s32 	%r148, %r12, 3;
	mul.wide.u32 	%rd76, %r148, 4;
	add.s64 	%rd77, %rd1, %rd76;
	ld.global.nc.f32 	%f35, [%rd77];
	st.local.f32 	[%rd8+12], %f35;
	add.s32 	%r149, %r12, 4;
	mul.wide.u32 	%rd78, %r149, 4;
	add.s64 	%rd79, %rd1, %rd78;
	ld.global.nc.f32 	%f36, [%rd79];
	st.local.f32 	[%rd8+16], %f36;
	add.s32 	%r150, %r12, 5;
	mul.wide.u32 	%rd80, %r150, 4;
	add.s64 	%rd81, %rd1, %rd80;
	ld.global.nc.f32 	%f37, [%rd81];
	st.local.f32 	[%rd8+20], %f37;
	setp.eq.s32 	%p9, %r7, 2;
	@%p9 bra 	$L__BB1_12;
	add.s32 	%r151, %r12, 6;
	mul.wide.u32 	%rd82, %r151, 4;
	add.s64 	%rd83, %rd1, %rd82;
	ld.global.nc.f32 	%f38, [%rd83];
	st.local.f32 	[%rd8+24], %f38;
	add.s32 	%r152, %r12, 7;
	mul.wide.u32 	%rd84, %r152, 4;
	add.s64 	%rd85, %rd1, %rd84;
	ld.global.nc.f32 	%f39, [%rd85];
	st.local.f32 	[%rd8+28], %f39;
	add.s32 	%r153, %r12, 8;
	mul.wide.u32 	%rd86, %r153, 4;
	add.s64 	%rd87, %rd1, %rd86;
	ld.global.nc.f32 	%f40, [%rd87];
	st.local.f32 	[%rd8+32], %f40;
$L__BB1_12:
	max.s32 	%r13, %r5, 1;
	and.b32  	%r14, %r13, 15;
	and.b32  	%r15, %r13, 7;
	and.b32  	%r16, %r13, 112;
	and.b32  	%r17, %r13, 3;
	mov.b32 	%r419, 0;
$L__BB1_13:
	setp.lt.s32 	%p10, %r4, 1;
	mul.wide.u32 	%rd88, %r419, 4;
	add.s64 	%rd89, %rd2, %rd88;
	ld.local.f32 	%f4, [%rd89];
	mov.f32 	%f102, 0f00000000;
	@%p10 bra 	$L__BB1_45;
	setp.lt.s32 	%p11, %r4, 16;
	mov.b32 	%r421, 0;
	@%p11 bra 	$L__BB1_17;
	mov.b32 	%r423, 0;
$L__BB1_16:
	.pragma "nounroll";
	mul.wide.u32 	%rd90, %r423, 4;
	add.s64 	%rd91, %rd4, %rd90;
	add.s64 	%rd92, %rd5, %rd90;
	add.s32 	%r157, %r423, 1;
	add.s32 	%r158, %r423, 2;
	add.s32 	%r159, %r423, 3;
	st.local.v4.u32 	[%rd91], {%r423, %r157, %r158, %r159};
	mov.b32 	%r160, 0;
	st.local.v4.u32 	[%rd92], {%r160, %r160, %r160, %r160};
	add.s32 	%r161, %r423, 4;
	add.s32 	%r162, %r423, 5;
	add.s32 	%r163, %r423, 6;
	add.s32 	%r164, %r423, 7;
	st.local.v4.u32 	[%rd91+16], {%r161, %r162, %r163, %r164};
	st.local.v4.u32 	[%rd92+16], {%r160, %r160, %r160, %r160};
	add.s32 	%r165, %r423, 8;
	add.s32 	%r166, %r423, 9;
	add.s32 	%r167, %r423, 10;
	add.s32 	%r168, %r423, 11;
	st.local.v4.u32 	[%rd91+32], {%r165, %r166, %r167, %r168};
	st.local.v4.u32 	[%rd92+32], {%r160, %r160, %r160, %r160};
	add.s32 	%r169, %r423, 12;
	add.s32 	%r170, %r423, 13;
	add.s32 	%r171, %r423, 14;
	add.s32 	%r172, %r423, 15;
	st.local.v4.u32 	[%rd91+48], {%r169, %r170, %r171, %r172};
	st.local.v4.u32 	[%rd92+48], {%r160, %r160, %r160, %r160};
	add.s32 	%r423, %r423, 16;
	setp.eq.s32 	%p12, %r423, %r16;
	mov.u32 	%r421, %r16;
	@%p12 bra 	$L__BB1_17;
	bra.uni 	$L__BB1_16;
$L__BB1_17:
	setp.eq.s32 	%p13, %r14, 0;
	@%p13 bra 	$L__BB1_27;
	add.s32 	%r173, %r14, -1;
	setp.lt.u32 	%p14, %r173, 7;
	@%p14 bra 	$L__BB1_20;
	mul.wide.u32 	%rd93, %r421, 4;
	add.s64 	%rd94, %rd4, %rd93;
	st.local.u32 	[%rd94], %r421;
	add.s64 	%rd95, %rd5, %rd93;
	mov.b32 	%r174, 0;
	st.local.u32 	[%rd95], %r174;
	add.s32 	%r175, %r421, 1;
	st.local.u32 	[%rd94+4], %r175;
	st.local.u32 	[%rd95+4], %r174;
	add.s32 	%r176, %r421, 2;
	st.local.u32 	[%rd94+8], %r176;
	st.local.u32 	[%rd95+8], %r174;
	add.s32 	%r177, %r421, 3;
	st.local.u32 	[%rd94+12], %r177;
	st.local.u32 	[%rd95+12], %r174;
	add.s32 	%r178, %r421, 4;
	st.local.u32 	[%rd94+16], %r178;
	st.local.u32 	[%rd95+16], %r174;
	add.s32 	%r179, %r421, 5;
	st.local.u32 	[%rd94+20], %r179;
	st.local.u32 	[%rd95+20], %r174;
	add.s32 	%r180, %r421, 6;
	st.local.u32 	[%rd94+24], %r180;
	st.local.u32 	[%rd95+24], %r174;
	add.s32 	%r181, %r421, 7;
	st.local.u32 	[%rd94+28], %r181;
	st.local.u32 	[%rd95+28], %r174;
	add.s32 	%r421, %r421, 8;
$L__BB1_20:
	setp.eq.s32 	%p15, %r15, 0;
	@%p15 bra 	$L__BB1_27;
	add.s32 	%r182, %r15, -1;
	setp.lt.u32 	%p16, %r182, 3;
	@%p16 bra 	$L__BB1_23;
	mul.wide.u32 	%rd96, %r421, 4;
	add.s64 	%rd97, %rd4, %rd96;
	st.local.u32 	[%rd97], %r421;
	add.s64 	%rd98, %rd5, %rd96;
	mov.b32 	%r183, 0;
	st.local.u32 	[%rd98], %r183;
	add.s32 	%r184, %r421, 1;
	st.local.u32 	[%rd97+4], %r184;
	st.local.u32 	[%rd98+4], %r183;
	add.s32 	%r185, %r421, 2;
	st.local.u32 	[%rd97+8], %r185;
	st.local.u32 	[%rd98+8], %r183;
	add.s32 	%r186, %r421, 3;
	st.local.u32 	[%rd97+12], %r186;
	st.local.u32 	[%rd98+12], %r183;
	add.s32 	%r421, %r421, 4;
$L__BB1_23:
	setp.eq.s32 	%p17, %r17, 0;
	@%p17 bra 	$L__BB1_27;
	setp.eq.s32 	%p18, %r17, 1;
	mul.wide.u32 	%rd99, %r421, 4;
	add.s64 	%rd9, %rd4, %rd99;
	st.local.u32 	[%rd9], %r421;
	add.s64 	%rd10, %rd5, %rd99;
	mov.b32 	%r187, 0;
	st.local.u32 	[%rd10], %r187;
	@%p18 bra 	$L__BB1_27;
	setp.eq.s32 	%p19, %r17, 2;
	add.s32 	%r188, %r421, 1;
	st.local.u32 	[%rd9+4], %r188;
	mov.b32 	%r189, 0;
	st.local.u32 	[%rd10+4], %r189;
	@%p19 bra 	$L__BB1_27;
	add.s32 	%r190, %r421, 2;
	st.local.u32 	[%rd9+8], %r190;
	mov.b32 	%r191, 0;
	st.local.u32 	[%rd10+8], %r191;
$L__BB1_27:
	mov.b32 	%r424, 0;
$L__BB1_28:
	add.s32 	%r33, %r424, 1;
	setp.ge.s32 	%p20, %r33, %r5;
	@%p20 bra 	$L__BB1_72;
	mul.lo.s32 	%r193, %r424, 3;
	mul.wide.u32 	%rd100, %r193, 4;
	add.s64 	%rd101, %rd3, %rd100;
	ld.local.f32 	%f5, [%rd101];
	ld.local.f32 	%f6, [%rd101+4];
	ld.local.f32 	%f7, [%rd101+8];
	cvt.u64.u32 	%rd11, %r424;
	mul.wide.u32 	%rd102, %r424, 4;
	add.s64 	%rd12, %rd4, %rd102;
	mov.u32 	%r425, %r33;
$L__BB1_30:
	mul.lo.s32 	%r194, %r425, 3;
	mul.wide.u32 	%rd103, %r194, 4;
	add.s64 	%rd104, %rd3, %rd103;
	ld.local.f32 	%f42, [%rd104];
	sub.f32 	%f43, %f5, %f42;
	ld.local.f32 	%f44, [%rd104+4];
	sub.f32 	%f45, %f6, %f44;
	ld.local.f32 	%f46, [%rd104+8];
	sub.f32 	%f47, %f7, %f46;
	mul.f32 	%f48, %f45, %f45;
	fma.rn.f32 	%f49, %f43, %f43, %f48;
	fma.rn.f32 	%f50, %f47, %f47, %f49;
	sqrt.rn.f32 	%f51, %f50;
	setp.gtu.f32 	%p21, %f51, %f4;
	@%p21 bra 	$L__BB1_71;
	bra.uni 	$L__BB1_62;
$L__BB1_31:
	setp.lt.s32 	%p31, %r4, 16;
	mov.b32 	%r436, 0;
	mov.u32 	%r441, %r436;
	@%p31 bra 	$L__BB1_34;
	mov.b32 	%r430, 0;
	mov.u32 	%r441, %r430;
$L__BB1_33:
	.pragma "nounroll";
	mul.wide.u32 	%rd111, %r430, 4;
	add.s64 	%rd112, %rd4, %rd111;
	ld.local.v4.u32 	{%r199, %r200, %r201, %r202}, [%rd112];
	setp.eq.s32 	%p32, %r199, %r430;
	selp.u32 	%r203, 1, 0, %p32;
	add.s32 	%r204, %r441, %r203;
	add.s32 	%r205, %r430, 1;
	setp.eq.s32 	%p33, %r200, %r205;
	selp.u32 	%r206, 1, 0, %p33;
	add.s32 	%r207, %r204, %r206;
	add.s32 	%r208, %r430, 2;
	setp.eq.s32 	%p34, %r201, %r208;
	selp.u32 	%r209, 1, 0, %p34;
	add.s32 	%r210, %r207, %r209;
	add.s32 	%r211, %r430, 3;
	setp.eq.s32 	%p35, %r202, %r211;
	selp.u32 	%r212, 1, 0, %p35;
	add.s32 	%r213, %r210, %r212;
	add.s32 	%r214, %r430, 4;
	ld.local.v4.u32 	{%r215, %r216, %r217, %r218}, [%rd112+16];
	setp.eq.s32 	%p36, %r215, %r214;
	selp.u32 	%r219, 1, 0, %p36;
	add.s32 	%r220, %r213, %r219;
	add.s32 	%r221, %r430, 5;
	setp.eq.s32 	%p37, %r216, %r221;
	selp.u32 	%r222, 1, 0, %p37;
	add.s32 	%r223, %r220, %r222;
	add.s32 	%r224, %r430, 6;
	setp.eq.s32 	%p38, %r217, %r224;
	selp.u32 	%r225, 1, 0, %p38;
	add.s32 	%r226, %r223, %r225;
	add.s32 	%r227, %r430, 7;
	setp.eq.s32 	%p39, %r218, %r227;
	selp.u32 	%r228, 1, 0, %p39;
	add.s32 	%r229, %r226, %r228;
	add.s32 	%r230, %r430, 8;
	ld.local.v4.u32 	{%r231, %r232, %r233, %r234}, [%rd112+32];
	setp.eq.s32 	%p40, %r231, %r230;
	selp.u32 	%r235, 1, 0, %p40;
	add.s32 	%r236, %r229, %r235;
	add.s32 	%r237, %r430, 9;
	setp.eq.s32 	%p41, %r232, %r237;
	selp.u32 	%r238, 1, 0, %p41;
	add.s32 	%r239, %r236, %r238;
	add.s32 	%r240, %r430, 10;
	setp.eq.s32 	%p42, %r233, %r240;
	selp.u32 	%r241, 1, 0, %p42;
	add.s32 	%r242, %r239, %r241;
	add.s32 	%r243, %r430, 11;
	setp.eq.s32 	%p43, %r234, %r243;
	selp.u32 	%r244, 1, 0, %p43;
	add.s32 	%r245, %r242, %r244;
	add.s32 	%r246, %r430, 12;
	ld.local.v4.u32 	{%r247, %r248, %r249, %r250}, [%rd112+48];
	setp.eq.s32 	%p44, %r247, %r246;
	selp.u32 	%r251, 1, 0, %p44;
	add.s32 	%r252, %r245, %r251;
	add.s32 	%r253, %r430, 13;
	setp.eq.s32 	%p45, %r248, %r253;
	selp.u32 	%r254, 1, 0, %p45;
	add.s32 	%r255, %r252, %r254;
	add.s32 	%r256, %r430, 14;
	setp.eq.s32 	%p46, %r249, %r256;
	selp.u32 	%r257, 1, 0, %p46;
	add.s32 	%r258, %r255, %r257;
	add.s32 	%r259, %r430, 15;
	setp.eq.s32 	%p47, %r250, %r259;
	selp.u32 	%r260, 1, 0, %p47;
	add.s32 	%r441, %r258, %r260;
	add.s32 	%r430, %r430, 16;
	setp.ne.s32 	%p48, %r430, %r16;
	mov.u32 	%r436, %r16;
	@%p48 bra 	$L__BB1_33;
$L__BB1_34:
	setp.eq.s32 	%p49, %r14, 0;
	@%p49 bra 	$L__BB1_44;
	add.s32 	%r262, %r14, -1;
	setp.lt.u32 	%p50, %r262, 7;
	@%p50 bra 	$L__BB1_37;
	mul.wide.u32 	%rd113, %r436, 4;
	add.s64 	%rd114, %rd4, %rd113;
	ld.local.u32 	%r263, [%rd114];
	setp.eq.s32 	%p51, %r263, %r436;
	selp.u32 	%r264, 1, 0, %p51;
	add.s32 	%r265, %r441, %r264;
	add.s32 	%r266, %r436, 1;
	ld.local.u32 	%r267, [%rd114+4];
	setp.eq.s32 	%p52, %r267, %r266;
	selp.u32 	%r268, 1, 0, %p52;
	add.s32 	%r269, %r265, %r268;
	add.s32 	%r270, %r436, 2;
	ld.local.u32 	%r271, [%rd114+8];
	setp.eq.s32 	%p53, %r271, %r270;
	selp.u32 	%r272, 1, 0, %p53;
	add.s32 	%r273, %r269, %r272;
	add.s32 	%r274, %r436, 3;
	ld.local.u32 	%r275, [%rd114+12];
	setp.eq.s32 	%p54, %r275, %r274;
	selp.u32 	%r276, 1, 0, %p54;
	add.s32 	%r277, %r273, %r276;
	add.s32 	%r278, %r436, 4;
	ld.local.u32 	%r279, [%rd114+16];
	setp.eq.s32 	%p55, %r279, %r278;
	selp.u32 	%r280, 1, 0, %p55;
	add.s32 	%r281, %r277, %r280;
	add.s32 	%r282, %r436, 5;
	ld.local.u32 	%r283, [%rd114+20];
	setp.eq.s32 	%p56, %r283, %r282;
	selp.u32 	%r284, 1, 0, %p56;
	add.s32 	%r285, %r281, %r284;
	add.s32 	%r286, %r436, 6;
	ld.local.u32 	%r287, [%rd114+24];
	setp.eq.s32 	%p57, %r287, %r286;
	selp.u32 	%r288, 1, 0, %p57;
	add.s32 	%r289, %r285, %r288;
	add.s32 	%r290, %r436, 7;
	ld.local.u32 	%r291, [%rd114+28];
	setp.eq.s32 	%p58, %r291, %r290;
	selp.u32 	%r292, 1, 0, %p58;
	add.s32 	%r441, %r289, %r292;
	add.s32 	%r436, %r436, 8;
$L__BB1_37:
	setp.eq.s32 	%p59, %r15, 0;
	@%p59 bra 	$L__BB1_44;
	add.s32 	%r294, %r15, -1;
	setp.lt.u32 	%p60, %r294, 3;
	@%p60 bra 	$L__BB1_40;
	mul.wide.u32 	%rd115, %r436, 4;
	add.s64 	%rd116, %rd4, %rd115;
	ld.local.u32 	%r295, [%rd116];
	setp.eq.s32 	%p61, %r295, %r436;
	selp.u32 	%r296, 1, 0, %p61;
	add.s32 	%r297, %r441, %r296;
	add.s32 	%r298, %r436, 1;
	ld.local.u32 	%r299, [%rd116+4];
	setp.eq.s32 	%p62, %r299, %r298;
	selp.u32 	%r300, 1, 0, %p62;
	add.s32 	%r301, %r297, %r300;
	add.s32 	%r302, %r436, 2;
	ld.local.u32 	%r303, [%rd116+8];
	setp.eq.s32 	%p63, %r303, %r302;
	selp.u32 	%r304, 1, 0, %p63;
	add.s32 	%r305, %r301, %r304;
	add.s32 	%r306, %r436, 3;
	ld.local.u32 	%r307, [%rd116+12];
	setp.eq.s32 	%p64, %r307, %r306;
	selp.u32 	%r308, 1, 0, %p64;
	add.s32 	%r441, %r305, %r308;
	add.s32 	%r436, %r436, 4;
$L__BB1_40:
	setp.eq.s32 	%p65, %r17, 0;
	@%p65 bra 	$L__BB1_44;
	setp.eq.s32 	%p66, %r17, 1;
	mul.wide.u32 	%rd117, %r436, 4;
	add.s64 	%rd24, %rd4, %rd117;
	ld.local.u32 	%r309, [%rd24];
	setp.eq.s32 	%p67, %r309, %r436;
	selp.u32 	%r310, 1, 0, %p67;
	add.s32 	%r441, %r441, %r310;
	@%p66 bra 	$L__BB1_44;
	setp.eq.s32 	%p68, %r17, 2;
	add.s32 	%r311, %r436, 1;
	ld.local.u32 	%r312, [%rd24+4];
	setp.eq.s32 	%p69, %r312, %r311;
	selp.u32 	%r313, 1, 0, %p69;
	add.s32 	%r441, %r441, %r313;
	@%p68 bra 	$L__BB1_44;
	add.s32 	%r314, %r436, 2;
	ld.local.u32 	%r315, [%rd24+8];
	setp.eq.s32 	%p70, %r315, %r314;
	selp.u32 	%r316, 1, 0, %p70;
	add.s32 	%r441, %r441, %r316;
$L__BB1_44:
	cvt.rn.f32.u32 	%f102, %r441;
$L__BB1_45:
	shl.b32 	%r67, %r414, 4;
	add.s32 	%r317, %r67, %r419;
	mul.wide.u32 	%rd118, %r317, 4;
	add.s64 	%rd119, %rd7, %rd118;
	st.global.f32 	[%rd119], %f102;
	mov.b32 	%r318, 0;
	st.global.u32 	[%rd119+16], %r318;
	add.s32 	%r419, %r419, 1;
	setp.ne.s32 	%p71, %r419, 4;
	@%p71 bra 	$L__BB1_13;
	setp.lt.s32 	%p72, %r4, 1;
	mul.wide.u32 	%rd120, %r67, 4;
	add.s64 	%rd25, %rd7, %rd120;
	mov.b32 	%r319, 0;
	st.global.u32 	[%rd25+32], %r319;
	st.global.u32 	[%rd25+36], %r319;
	st.global.u32 	[%rd25+40], %r319;
	st.global.u32 	[%rd25+44], %r319;
	mov.f32 	%f103, 0f00000000;
	mov.f32 	%f104, %f103;
	mov.f32 	%f105, %f103;
	@%p72 bra 	$L__BB1_59;
	setp.lt.u32 	%p73, %r4, 8;
	mov.b32 	%r456, 0;
	mov.u32 	%r469, %r456;
	mov.u32 	%r468, %r456;
	mov.u32 	%r467, %r456;
	@%p73 bra 	$L__BB1_50;
	and.b32  	%r456, %r13, 120;
	mov.b32 	%r442, 0;
	mov.u32 	%r469, %r442;
	mov.u32 	%r468, %r442;
	mov.u32 	%r467, %r442;
$L__BB1_49:
	.pragma "nounroll";
	mul.lo.s32 	%r323, %r442, 3;
	mul.wide.u32 	%rd121, %r323, 4;
	add.s64 	%rd122, %rd3, %rd121;
	ld.local.v4.f32 	{%f53, %f54, %f55, %f56}, [%rd122];
	setp.gt.f32 	%p74, %f53, %f1;
	selp.u32 	%r324, 1, 0, %p74;
	add.s32 	%r325, %r467, %r324;
	setp.gt.f32 	%p75, %f54, %f2;
	selp.u32 	%r326, 1, 0, %p75;
	add.s32 	%r327, %r468, %r326;
	setp.gt.f32 	%p76, %f55, %f3;
	selp.u32 	%r328, 1, 0, %p76;
	add.s32 	%r329, %r469, %r328;
	setp.gt.f32 	%p77, %f56, %f1;
	selp.u32 	%r330, 1, 0, %p77;
	add.s32 	%r331, %r325, %r330;
	ld.local.v4.f32 	{%f57, %f58, %f59, %f60}, [%rd122+16];
	setp.gt.f32 	%p78, %f57, %f2;
	selp.u32 	%r332, 1, 0, %p78;
	add.s32 	%r333, %r327, %r332;
	setp.gt.f32 	%p79, %f58, %f3;
	selp.u32 	%r334, 1, 0, %p79;
	add.s32 	%r335, %r329, %r334;
	setp.gt.f32 	%p80, %f59, %f1;
	selp.u32 	%r336, 1, 0, %p80;
	add.s32 	%r337, %r331, %r336;
	setp.gt.f32 	%p81, %f60, %f2;
	selp.u32 	%r338, 1, 0, %p81;
	add.s32 	%r339, %r333, %r338;
	ld.local.v4.f32 	{%f61, %f62, %f63, %f64}, [%rd122+32];
	setp.gt.f32 	%p82, %f61, %f3;
	selp.u32 	%r340, 1, 0, %p82;
	add.s32 	%r341, %r335, %r340;
	setp.gt.f32 	%p83, %f62, %f1;
	selp.u32 	%r342, 1, 0, %p83;
	add.s32 	%r343, %r337, %r342;
	setp.gt.f32 	%p84, %f63, %f2;
	selp.u32 	%r344, 1, 0, %p84;
	add.s32 	%r345, %r339, %r344;
	setp.gt.f32 	%p85, %f64, %f3;
	selp.u32 	%r346, 1, 0, %p85;
	add.s32 	%r347, %r341, %r346;
	ld.local.v4.f32 	{%f65, %f66, %f67, %f68}, [%rd122+48];
	setp.gt.f32 	%p86, %f65, %f1;
	selp.u32 	%r348, 1, 0, %p86;
	add.s32 	%r349, %r343, %r348;
	setp.gt.f32 	%p87, %f66, %f2;
	selp.u32 	%r350, 1, 0, %p87;
	add.s32 	%r351, %r345, %r350;
	setp.gt.f32 	%p88, %f67, %f3;
	selp.u32 	%r352, 1, 0, %p88;
	add.s32 	%r353, %r347, %r352;
	setp.gt.f32 	%p89, %f68, %f1;
	selp.u32 	%r354, 1, 0, %p89;
	add.s32 	%r355, %r349, %r354;
	ld.local.v4.f32 	{%f69, %f70, %f71, %f72}, [%rd122+64];
	setp.gt.f32 	%p90, %f69, %f2;
	selp.u32 	%r356, 1, 0, %p90;
	add.s32 	%r357, %r351, %r356;
	setp.gt.f32 	%p91, %f70, %f3;
	selp.u32 	%r358, 1, 0, %p91;
	add.s32 	%r359, %r353, %r358;
	setp.gt.f32 	%p92, %f71, %f1;
	selp.u32 	%r360, 1, 0, %p92;
	add.s32 	%r361, %r355, %r360;
	setp.gt.f32 	%p93, %f72, %f2;
	selp.u32 	%r362, 1, 0, %p93;
	add.s32 	%r363, %r357, %r362;
	ld.local.v4.f32 	{%f73, %f74, %f75, %f76}, [%rd122+80];
	setp.gt.f32 	%p94, %f73, %f3;
	selp.u32 	%r364, 1, 0, %p94;
	add.s32 	%r365, %r359, %r364;
	setp.gt.f32 	%p95, %f74, %f1;
	selp.u32 	%r366, 1, 0, %p95;
	add.s32 	%r467, %r361, %r366;
	setp.gt.f32 	%p96, %f75, %f2;
	selp.u32 	%r367, 1, 0, %p96;
	add.s32 	%r468, %r363, %r367;
	setp.gt.f32 	%p97, %f76, %f3;
	selp.u32 	%r368, 1, 0, %p97;
	add.s32 	%r469, %r365, %r368;
	add.s32 	%r442, %r442, 8;
	setp.ne.s32 	%p98, %r442, %r456;
	@%p98 bra 	$L__BB1_49;
$L__BB1_50:
	setp.eq.s32 	%p99, %r15, 0;
	@%p99 bra 	$L__BB1_58;
	setp.lt.u32 	%p100, %r15, 4;
	@%p100 bra 	$L__BB1_53;
	mul.lo.s32 	%r370, %r456, 3;
	mul.wide.u32 	%rd123, %r370, 4;
	add.s64 	%rd124, %rd3, %rd123;
	ld.local.f32 	%f77, [%rd124];
	setp.gt.f32 	%p101, %f77, %f1;
	selp.u32 	%r371, 1, 0, %p101;
	add.s32 	%r372, %r467, %r371;
	ld.local.f32 	%f78, [%rd124+4];
	setp.gt.f32 	%p102, %f78, %f2;
	selp.u32 	%r373, 1, 0, %p102;
	add.s32 	%r374, %r468, %r373;
	ld.local.f32 	%f79, [%rd124+8];
	setp.gt.f32 	%p103, %f79, %f3;
	selp.u32 	%r375, 1, 0, %p103;
	add.s32 	%r376, %r469, %r375;
	ld.local.f32 	%f80, [%rd124+12];
	setp.gt.f32 	%p104, %f80, %f1;
	selp.u32 	%r377, 1, 0, %p104;
	add.s32 	%r378, %r372, %r377;
	ld.local.f32 	%f81, [%rd124+16];
	setp.gt.f32 	%p105, %f81, %f2;
	selp.u32 	%r379, 1, 0, %p105;
	add.s32 	%r380, %r374, %r379;
	ld.local.f32 	%f82, [%rd124+20];
	setp.gt.f32 	%p106, %f82, %f3;
	selp.u32 	%r381, 1, 0, %p106;
	add.s32 	%r382, %r376, %r381;
	ld.local.f32 	%f83, [%rd124+24];
	setp.gt.f32 	%p107, %f83, %f1;
	selp.u32 	%r383, 1, 0, %p107;
	add.s32 	%r384, %r378, %r383;
	ld.local.f32 	%f84, [%rd124+28];
	setp.gt.f32 	%p108, %f84, %f2;
	selp.u32 	%r385, 1, 0, %p108;
	add.s32 	%r386, %r380, %r385;
	ld.local.f32 	%f85, [%rd124+32];
	setp.gt.f32 	%p109, %f85, %f3;
	selp.u32 	%r387, 1, 0, %p109;
	add.s32 	%r388, %r382, %r387;
	ld.local.f32 	%f86, [%rd124+36];
	setp.gt.f32 	%p110, %f86, %f1;
	selp.u32 	%r389, 1, 0, %p110;
	add.s32 	%r467, %r384, %r389;
	ld.local.f32 	%f87, [%rd124+40];
	setp.gt.f32 	%p111, %f87, %f2;
	selp.u32 	%r390, 1, 0, %p111;
	add.s32 	%r468, %r386, %r390;
	ld.local.f32 	%f88, [%rd124+44];
	setp.gt.f32 	%p112, %f88, %f3;
	selp.u32 	%r391, 1, 0, %p112;
	add.s32 	%r469, %r388, %r391;
	add.s32 	%r456, %r456, 4;
$L__BB1_53:
	setp.eq.s32 	%p113, %r17, 0;
	@%p113 bra 	$L__BB1_58;
	setp.eq.s32 	%p114, %r17, 1;
	@%p114 bra 	$L__BB1_56;
	mul.lo.s32 	%r393, %r456, 3;
	mul.wide.u32 	%rd125, %r393, 4;
	add.s64 	%rd126, %rd3, %rd125;
	ld.local.f32 	%f89, [%rd126];
	setp.gt.f32 	%p115, %f89, %f1;
	selp.u32 	%r394, 1, 0, %p115;
	add.s32 	%r395, %r467, %r394;
	ld.local.f32 	%f90, [%rd126+4];
	setp.gt.f32 	%p116, %f90, %f2;
	selp.u32 	%r396, 1, 0, %p116;
	add.s32 	%r397, %r468, %r396;
	ld.local.f32 	%f91, [%rd126+8];
	setp.gt.f32 	%p117, %f91, %f3;
	selp.u32 	%r398, 1, 0, %p117;
	add.s32 	%r399, %r469, %r398;
	ld.local.f32 	%f92, [%rd126+12];
	setp.gt.f32 	%p118, %f92, %f1;
	selp.u32 	%r400, 1, 0, %p118;
	add.s32 	%r467, %r395, %r400;
	ld.local.f32 	%f93, [%rd126+16];
	setp.gt.f32 	%p119, %f93, %f2;
	selp.u32 	%r401, 1, 0, %p119;
	add.s32 	%r468, %r397, %r401;
	ld.local.f32 	%f94, [%rd126+20];
	setp.gt.f32 	%p120, %f94, %f3;
	selp.u32 	%r402, 1, 0, %p120;
	add.s32 	%r469, %r399, %r402;
	add.s32 	%r456, %r456, 2;
$L__BB1_56:
	and.b32  	%r403, %r13, 1;
	setp.eq.b32 	%p121, %r403, 1;
	not.pred 	%p122, %p121;
	@%p122 bra 	$L__BB1_58;
	mul.lo.s32 	%r404, %r456, 3;
	mul.wide.u32 	%rd127, %r404, 4;
	add.s64 	%rd128, %rd3, %rd127;
	ld.local.f32 	%f95, [%rd128];
	setp.gt.f32 	%p123, %f95, %f1;
	selp.u32 	%r405, 1, 0, %p123;
	add.s32 	%r467, %r467, %r405;
	ld.local.f32 	%f96, [%rd128+4];
	setp.gt.f32 	%p124, %f96, %f2;
	selp.u32 	%r406, 1, 0, %p124;
	add.s32 	%r468, %r468, %r406;
	ld.local.f32 	%f97, [%rd128+8];
	setp.gt.f32 	%p125, %f97, %f3;
	selp.u32 	%r407, 1, 0, %p125;
	add.s32 	%r469, %r469, %r407;
$L__BB1_58:
	cvt.rn.f32.u32 	%f103, %r467;
	cvt.rn.f32.u32 	%f104, %r468;
	cvt.rn.f32.u32 	%f105, %r469;
$L__BB1_59:
	cvt.rn.f32.s32 	%f98, %r5;
	div.rn.f32 	%f99, %f103, %f98;
	st.global.f32 	[%rd25+48], %f99;
	div.rn.f32 	%f100, %f104, %f98;
	st.global.f32 	[%rd25+52], %f100;
	div.rn.f32 	%f101, %f105, %f98;
	st.global.f32 	[%rd25+56], %f101;
	mov.b32 	%r408, 0;
	st.global.u32 	[%rd25+60], %r408;
$L__BB1_60:
	ld.param.u32 	%r413, [simple_tda_kernel_param_7];
	add.s32 	%r414, %r414, 1;
	setp.ne.s32 	%p126, %r414, %r413;
	@%p126 bra 	$L__BB1_3;
$L__BB1_61:
	ret;
$L__BB1_62:
	ld.local.u32 	%r427, [%rd12];
	setp.eq.s32 	%p22, %r427, %r424;
	mov.u32 	%r36, %r424;
	mov.u64 	%rd132, %rd11;
	mov.u64 	%rd133, %rd12;
	@%p22 bra 	$L__BB1_63;
	bra.uni 	$L__BB1_73;
$L__BB1_63:
	cvt.u64.u32 	%rd134, %r425;
	mul.wide.u32 	%rd106, %r425, 4;
	add.s64 	%rd22, %rd4, %rd106;
	ld.local.u32 	%r428, [%rd22];
	setp.eq.s32 	%p24, %r428, %r425;
	mov.u32 	%r429, %r425;
	@%p24 bra 	$L__BB1_65;
$L__BB1_64:
	mov.u32 	%r429, %r428;
	cvt.s64.s32 	%rd134, %r429;
	mul.wide.s32 	%rd107, %r429, 4;
	add.s64 	%rd22, %rd4, %rd107;
	ld.local.u32 	%r428, [%rd22];
	setp.ne.s32 	%p25, %r428, %r429;
	@%p25 bra 	$L__BB1_64;
$L__BB1_65:
	setp.eq.s32 	%p26, %r36, %r429;
	@%p26 bra 	$L__BB1_71;
	shl.b64 	%rd108, %rd132, 2;
	add.s64 	%rd23, %rd5, %rd108;
	ld.local.u32 	%r43, [%rd23];
	shl.b64 	%rd109, %rd134, 2;
	add.s64 	%rd110, %rd5, %rd109;
	ld.local.u32 	%r44, [%rd110];
	setp.ge.s32 	%p27, %r43, %r44;
	@%p27 bra 	$L__BB1_68;
	st.local.u32 	[%rd133], %r429;
	bra.uni 	$L__BB1_71;
$L__BB1_68:
	setp.le.s32 	%p28, %r43, %r44;
	@%p28 bra 	$L__BB1_70;
	st.local.u32 	[%rd22], %r36;
	bra.uni 	$L__BB1_71;
$L__BB1_70:
	st.local.u32 	[%rd22], %r36;
	add.s32 	%r195, %r43, 1;
	st.local.u32 	[%rd23], %r195;
$L__BB1_71:
	add.s32 	%r425, %r425, 1;
	setp.ne.s32 	%p29, %r425, %r5;
	@%p29 bra 	$L__BB1_30;
$L__BB1_72:
	setp.eq.s32 	%p30, %r33, %r13;
	mov.u32 	%r424, %r33;
	@%p30 bra 	$L__BB1_31;
	bra.uni 	$L__BB1_28;
$L__BB1_73:
	cvt.s64.s32 	%rd132, %r427;
	mul.wide.s32 	%rd105, %r427, 4;
	add.s64 	%rd133, %rd4, %rd105;
	ld.local.u32 	%r39, [%rd133];
	setp.eq.s32 	%p23, %r39, %r427;
	mov.u32 	%r36, %r427;
	mov.u32 	%r427, %r39;
	@%p23 bra 	$L__BB1_63;
	bra.uni 	$L__BB1_73;
$L__BB1_74:
	shl.b32 	%r409, %r414, 4;
	mul.wide.u32 	%rd129, %r409, 4;
	add.s64 	%rd130, %rd7, %rd129;
	mov.b32 	%r410, 0;
	st.global.u32 	[%rd130], %r410;
	st.global.u32 	[%rd130+4], %r410;
	st.global.u32 	[%rd130+8], %r410;
	st.global.u32 	[%rd130+12], %r410;
	st.global.u32 	[%rd130+16], %r410;
	st.global.u32 	[%rd130+20], %r410;
	st.global.u32 	[%rd130+24], %r410;
	st.global.u32 	[%rd130+28], %r410;
	st.global.u32 	[%rd130+32], %r410;
	st.global.u32 	[%rd130+36], %r410;
	st.global.u32 	[%rd130+40], %r410;
	st.global.u32 	[%rd130+44], %r410;
	st.global.u32 	[%rd130+48], %r410;
	st.global.u32 	[%rd130+52], %r410;
	st.global.u32 	[%rd130+56], %r410;
	st.global.u32 	[%rd130+60], %r410;
	bra.uni 	$L__BB1_60;

}


// ===== COMPILED SASS (sm_100) =====

	.target	sm_100

	.elftype	@"ET_EXEC"


//--------------------- .note.nv.tkinfo           --------------------------
	.section	.note.nv.tkinfo,"",@"SHT_NOTE"
	.sectionflags	@"SHF_NOTE_NV_TKINFO"
	.tkinfo
        /*0018*/ 	.word	0x00000002
        /*0030*/ 	.string	""
        /*0030*/ 	.string	"ptxas"
        /*0030*/ 	.string	"Cuda compilation tools, release 13.0, V13.0.88"
        /*0030*/ 	.string	"Build cuda_13.0.r13.0/compiler.36424714_0"
        /*0030*/ 	.string	"-arch sm_100 -m 64 "



//--------------------- .note.nv.cuinfo           --------------------------
	.section	.note.nv.cuinfo,"",@"SHT_NOTE"
	.sectionflags	@"SHF_NOTE_NV_CUINFO"
        /*0018*/ 	.short	0x0002
        /*001a*/ 	.short	0x0064
        /*001c*/ 	.short	0x0082
	.zero		2


//--------------------- .nv.info                  --------------------------
	.section	.nv.info,"",@"SHT_CUDA_INFO"
	.align	4


	//----- nvinfo : EIATTR_REGCOUNT
	.align		4
        /*0000*/ 	.byte	0x04, 0x2f
        /*0002*/ 	.short	(.L_1 - .L_0)
	.align		4
.L_0:
        /*0004*/ 	.word	index@(hybrid_tda_kernel)
        /*0008*/ 	.word	0x0000002e


	//----- nvinfo : EIATTR_FRAME_SIZE
	.align		4
.L_1:
        /*000c*/ 	.byte	0x04, 0x11
        /*000e*/ 	.short	(.L_3 - .L_2)
	.align		4
.L_2:
        /*0010*/ 	.word	index@($__internal_3_$__cuda_sm3x_div_rn_noftz_f32_slowpath)
        /*0014*/ 	.word	0x00000000


	//----- nvinfo : EIATTR_FRAME_SIZE
	.align		4
.L_3:
        /*0018*/ 	.byte	0x04, 0x11
        /*001a*/ 	.short	(.L_5 - .L_4)
	.align		4
.L_4:
        /*001c*/ 	.word	index@($__internal_2_$__cuda_sm20_sqrt_rn_f32_slowpath)
        /*0020*/ 	.word	0x00000000


	//----- nvinfo : EIATTR_FRAME_SIZE
	.align		4
.L_5:
        /*0024*/ 	.byte	0x04, 0x11
        /*0026*/ 	.short	(.L_7 - .L_6)
	.align		4
.L_6:
        /*0028*/ 	.word	index@(hybrid_tda_kernel)
        /*002c*/ 	.word	0x00000000


	//----- nvinfo : EIATTR_REGCOUNT
	.align		4
.L_7:
        /*0030*/ 	.byte	0x04, 0x2f
        /*0032*/ 	.short	(.L_9 - .L_8)
	.align		4
.L_8:
        /*0034*/ 	.word	index@(simple_tda_kernel)
        /*0038*/ 	.word	0x00000028


	//----- nvinfo : EIATTR_FRAME_SIZE
	.align		4
.L_9:
        /*003c*/ 	.byte	0x04, 0x11
        /*003e*/ 	.short	(.L_11 - .L_10)
	.align		4
.L_10:
        /*0040*/ 	.word	index@($__internal_1_$__cuda_sm3x_div_rn_noftz_f32_slowpath)
        /*0044*/ 	.word	0x00000510


	//----- nvinfo : EIATTR_FRAME_SIZE
	.align		4
.L_11:
        /*0048*/ 	.byte	0x04, 0x11
        /*004a*/ 	.short	(.L_13 - .L_12)
	.align		4
.L_12:
        /*004c*/ 	.word	index@($__internal_0_$__cuda_sm20_sqrt_rn_f32_slowpath)
        /*0050*/ 	.word	0x00000510


	//----- nvinfo : EIATTR_FRAME_SIZE
	.align		4
.L_13:
        /*0054*/ 	.byte	0x04, 0x11
        /*0056*/ 	.short	(.L_15 - .L_14)
	.align		4
.L_14:
        /*0058*/ 	.word	index@(simple_tda_kernel)
        /*005c*/ 	.word	0x00000510


	//----- nvinfo : EIATTR_MIN_STACK_SIZE
	.align		4
.L_15:
        /*0060*/ 	.byte	0x04, 0x12
        /*0062*/ 	.short	(.L_17 - .L_16)
	.align		4
.L_16:
        /*0064*/ 	.word	index@(simple_tda_kernel)
        /*0068*/ 	.word	0x00000510


	//----- nvinfo : EIATTR_MIN_STACK_SIZE
	.align		4
.L_17:
        /*006c*/ 	.byte	0x04, 0x12
        /*006e*/ 	.short	(.L_19 - .L_18)
	.align		4
.L_18:
        /*0070*/ 	.word	index@(hybrid_tda_kernel)
        /*0074*/ 	.word	0x00000000
.L_19:


//--------------------- .nv.compat                --------------------------
	.section	.nv.compat,"",@"SHT_CUDA_COMPAT_INFO"
	.align	4
        /*0000*/ 	.byte	0x02, 0x09, 0x00, 0x00, 0x02, 0x02, 0x01, 0x00, 0x02, 0x05, 0x05, 0x00, 0x03, 0x07, 0x01, 0x01
        /*0010*/ 	.byte	0x02, 0x03, 0x00, 0x00, 0x02, 0x06, 0x01, 0x00, 0x04, 0x0b, 0x08, 0x00, 0x01, 0x00, 0x00, 0x00
        /*0020*/ 	.byte	0x00, 0x00, 0x00, 0x00


//--------------------- .nv.info.simple_tda_kernel --------------------------
	.section	.nv.info.simple_tda_kernel,"",@"SHT_CUDA_INFO"
	.sectionflags	@""
	.align	4


	//----- nvinfo : EIATTR_CUDA_API_VERSION
	.align		4
        /*0000*/ 	.byte	0x04, 0x37
        /*0002*/ 	.short	(.L_21 - .L_20)
.L_20:
        /*0004*/ 	.word	0x00000082


	//----- nvinfo : EIATTR_KPARAM_INFO
	.align		4
.L_21:
        /*0008*/ 	.byte	0x04, 0x17
        /*000a*/ 	.short	(.L_23 - .L_22)
.L_22:
        /*000c*/ 	.word	0x00000000
        /*0010*/ 	.short	0x000b
        /*0012*/ 	.short	0x0044
        /*0014*/ 	.byte	0x00, 0xf0, 0x11, 0x00


	//----- nvinfo : EIATTR_KPARAM_INFO
	.align		4
.L_23:
        /*0018*/ 	.byte	0x04, 0x17
        /*001a*/ 	.short	(.L_25 - .L_24)
.L_24:
        /*001c*/ 	.word	0x00000000
        /*0020*/ 	.short	0x000a
        /*0022*/ 	.short	0x0040
        /*0024*/ 	.byte	0x00, 0xf0, 0x11, 0x00


	//----- nvinfo : EIATTR_KPARAM_INFO
	.align		4
.L_25:
        /*0028*/ 	.byte	0x04, 0x17
        /*002a*/ 	.short	(.L_27 - .L_26)
.L_26:
        /*002c*/ 	.word	0x00000000
        /*0030*/ 	.short	0x0009
        /*0032*/ 	.short	0x003c
        /*0034*/ 	.byte	0x00, 0xf0, 0x11, 0x00


	//----- nvinfo : EIATTR_KPARAM_INFO
	.align		4
.L_27:
        /*0038*/ 	.byte	0x04, 0x17
        /*003a*/ 	.short	(.L_29 - .L_28)
.L_28:
        /*003c*/ 	.word	0x00000000
        /*0040*/ 	.short	0x0008
        /*0042*/ 	.short	0x0038
        /*0044*/ 	.byte	0x00, 0xf0, 0x11, 0x00


	//----- nvinfo : EIATTR_KPARAM_INFO
	.align		4
.L_29:
        /*0048*/ 	.byte	0x04, 0x17
        /*004a*/ 	.short	(.L_31 - .L_30)
.L_30:
        /*004c*/ 	.word	0x00000000
        /*0050*/ 	.short	0x0007
        /*0052*/ 	.short	0x0034
        /*0054*/ 	.byte	0x00, 0xf0, 0x11, 0x00


	//----- nvinfo : EIATTR_KPARAM_INFO
	.align		4
.L_31:
        /*0058*/ 	.byte	0x04, 0x17
        /*005a*/ 	.short	(.L_33 - .L_32)
.L_32:
        /*005c*/ 	.word	0x00000000
        /*0060*/ 	.short	0x0006
        /*0062*/ 	.short	0x0030
        /*0064*/ 	.byte	0x00, 0xf0, 0x11, 0x00


	//----- nvinfo : EIATTR_KPARAM_INFO
	.align		4
.L_33:
        /*0068*/ 	.byte	0x04, 0x17
        /*006a*/ 	.short	(.L_35 - .L_34)
.L_34:
        /*006c*/ 	.word	0x00000000
        /*0070*/ 	.short	0x0005
        /*0072*/ 	.short	0x0028
        /*0074*/ 	.byte	0x00, 0xf5, 0x21, 0x00


	//----- nvinfo : EIATTR_KPARAM_INFO
	.align		4
.L_35:
        /*0078*/ 	.byte	0x04, 0x17
        /*007a*/ 	.short	(.L_37 - .L_36)
.L_36:
        /*007c*/ 	.word	0x00000000
        /*0080*/ 	.short	0x0004
        /*0082*/ 	.short	0x0020
        /*0084*/ 	.byte	0x00, 0xf5, 0x21, 0x00


	//----- nvinfo : EIATTR_KPARAM_INFO
	.align		4
.L_37:
        /*0088*/ 	.byte	0x04, 0x17
        /*008a*/ 	.short	(.L_39 - .L_38)
.L_38:
        /*008c*/ 	.word	0x00000000
        /*0090*/ 	.short	0x0003
        /*0092*/ 	.short	0x0018
        /*0094*/ 	.byte	0x00, 0xf5, 0x21, 0x00


	//----- nvinfo : EIATTR_KPARAM_INFO
	.align		4
.L_39:
        /*0098*/ 	.byte	0x04, 0x17
        /*009a*/ 	.short	(.L_41 - .L_40)
.L_40:
        /*009c*/ 	.word	0x00000000
        /*00a0*/ 	.short	0x0002
        /*00a2*/ 	.short	0x0010
        /*00a4*/ 	.byte	0x00, 0xf5, 0x21, 0x00


	//----- nvinfo : EIATTR_KPARAM_INFO
	.align		4
.L_41:
        /*00a8*/ 	.byte	0x04, 0x17
        /*00aa*/ 	.short	(.L_43 - .L_42)
.L_42:
        /*00ac*/ 	.word	0x00000000
        /*00b0*/ 	.short	0x0001
        /*00b2*/ 	.short	0x0008
        /*00b4*/ 	.byte	0x00, 0xf5, 0x21, 0x00


	//----- nvinfo : EIATTR_KPARAM_INFO
	.align		4
.L_43:
        /*00b8*/ 	.byte	0x04, 0x17
        /*00ba*/ 	.short	(.L_45 - .L_44)
.L_44:
        /*00bc*/ 	.word	0x00000000
        /*00c0*/ 	.short	0x0000
        /*00c2*/ 	.short	0x0000
        /*00c4*/ 	.byte	0x00, 0xf5, 0x21, 0x00


	//----- nvinfo : EIATTR_SPARSE_MMA_MASK
	.align		4
.L_45:
        /*00c8*/ 	.byte	0x03, 0x50
        /*00ca*/ 	.short	0x0000


	//----- nvinfo : EIATTR_MAXREG_COUNT
	.align		4
        /*00cc*/ 	.byte	0x03, 0x1b
        /*00ce*/ 	.short	0x00ff


	//----- nvinfo : EIATTR_MERCURY_ISA_VERSION
	.align		4
        /*00d0*/ 	.byte	0x03, 0x5f
        /*00d2*/ 	.short	0x0101


	//----- nvinfo : EIATTR_VRC_CTA_INIT_COUNT
	.align		4
        /*00d4*/ 	.byte	0x02, 0x4a
	.zero		1
	.zero		1


	//----- nvinfo : EIATTR_EXIT_INSTR_OFFSETS
	.align		4
        /*00d8*/ 	.byte	0x04, 0x1c
        /*00da*/ 	.short	(.L_47 - .L_46)


	//   ....[0]....
.L_46:
        /*00dc*/ 	.word	0x00000080


	//   ....[1]....
        /*00e0*/ 	.word	0x000000f0


	//   ....[2]....
        /*00e4*/ 	.word	0x000033c0


	//----- nvinfo : EIATTR_CRS_STACK_SIZE
	.align		4
.L_47:
        /*00e8*/ 	.byte	0x04, 0x1e
        /*00ea*/ 	.short	(.L_49 - .L_48)
.L_48:
        /*00ec*/ 	.word	0x00000000


	//----- nvinfo : EIATTR_CBANK_PARAM_SIZE
	.align		4
.L_49:
        /*00f0*/ 	.byte	0x03, 0x19
        /*00f2*/ 	.short	0x0048


	//----- nvinfo : EIATTR_PARAM_CBANK
	.align		4
        /*00f4*/ 	.byte	0x04, 0x0a
        /*00f6*/ 	.short	(.L_51 - .L_50)
	.align		4
.L_50:
        /*00f8*/ 	.word	index@(.nv.constant0.simple_tda_kernel)
        /*00fc*/ 	.short	0x0380
        /*00fe*/ 	.short	0x0048


	//----- nvinfo : EIATTR_SW_WAR
	.align		4
.L_51:
        /*0100*/ 	.byte	0x04, 0x36
        /*0102*/ 	.short	(.L_53 - .L_52)
.L_52:
        /*0104*/ 	.word	0x00000008
.L_53:


//--------------------- .nv.info.hybrid_tda_kernel --------------------------
	.section	.nv.info.hybrid_tda_kernel,"",@"SHT_CUDA_INFO"
	.sectionflags	@""
	.align	4


	//----- nvinfo : EIATTR_CUDA_API_VERSION
	.align		4
        /*0000*/ 	.byte	0x04, 0x37
        /*0002*/ 	.short	(.L_55 - .L_54)
.L_54:
        /*0004*/ 	.word	0x00000082


	//----- nvinfo : EIATTR_KPARAM_INFO
	.align		4
.L_55:
        /*0008*/ 	.byte	0x04, 0x17
        /*000a*/ 	.short	(.L_57 - .L_56)
.L_56:
        /*000c*/ 	.word	0x00000000
        /*0010*/ 	.short	0x000b
        /*0012*/ 	.short	0x0044
        /*0014*/ 	.byte	0x00, 0xf0, 0x11, 0x00


	//----- nvinfo : EIATTR_KPARAM_INFO
	.align		4
.L_57:
        /*0018*/ 	.byte	0x04, 0x17
        /*001a*/ 	.short	(.L_59 - .L_58)
.L_58:
        /*001c*/ 	.word	0x00000000
        /*0020*/ 	.short	0x000a
        /*0022*/ 	.short	0x0040
        /*0024*/ 	.byte	0x00, 0xf0, 0x11, 0x00


	//----- nvinfo : EIATTR_KPARAM_INFO
	.align		4
.L_59:
        /*0028*/ 	.byte	0x04, 0x17
        /*002a*/ 	.short	(.L_61 - .L_60)
.L_60:
        /*002c*/ 	.word	0x00000000
        /*0030*/ 	.short	0x0009
        /*0032*/ 	.short	0x003c
        /*0034*/ 	.byte	0x00, 0xf0, 0x11, 0x00


	//----- nvinfo : EIATTR_KPARAM_INFO
	.align		4
.L_61:
        /*0038*/ 	.byte	0x04, 0x17
        /*003a*/ 	.short	(.L_63 - .L_62)
.L_62:
        /*003c*/ 	.word	0x00000000
        /*0040*/ 	.short	0x0008
        /*0042*/ 	.short	0x0038
        /*0044*/ 	.byte	0x00, 0xf0, 0x11, 0x00


	//----- nvinfo : EIATTR_KPARAM_INFO
	.align		4
.L_63:
        /*0048*/ 	.byte	0x04, 0x17
        /*004a*/ 	.short	(.L_65 - .L_64)
.L_64:
        /*004c*/ 	.word	0x00000000
        /*0050*/ 	.short	0x0007
        /*0052*/ 	.short	0x0034
        /*0054*/ 	.byte	0x00, 0xf0, 0x11, 0x00


	//----- nvinfo : EIATTR_KPARAM_INFO
	.align		4
.L_65:
        /*0058*/ 	.byte	0x04, 0x17
        /*005a*/ 	.short	(.L_67 - .L_66)
.L_66:
        /*005c*/ 	.word	0x00000000
        /*0060*/ 	.short	0x0006
        /*0062*/ 	.short	0x0030
        /*0064*/ 	.byte	0x00, 0xf0, 0x11, 0x00


	//----- nvinfo : EIATTR_KPARAM_INFO
	.align		4
.L_67:
        /*0068*/ 	.byte	0x04, 0x17
        /*006a*/ 	.short	(.L_69 - .L_68)
.L_68:
        /*006c*/ 	.word	0x00000000
        /*0070*/ 	.short	0x0005
        /*0072*/ 	.short	0x0028
        /*0074*/ 	.byte	0x00, 0xf5, 0x21, 0x00


	//----- nvinfo : EIATTR_KPARAM_INFO
	.align		4
.L_69:
        /*0078*/ 	.byte	0x04, 0x17
        /*007a*/ 	.short	(.L_71 - .L_70)
.L_70:
        /*007c*/ 	.word	0x00000000
        /*0080*/ 	.short	0x0004
        /*0082*/ 	.short	0x0020
        /*0084*/ 	.byte	0x00, 0xf5, 0x21, 0x00


	//----- nvinfo : EIATTR_KPARAM_INFO
	.align		4
.L_71:
        /*0088*/ 	.byte	0x04, 0x17
        /*008a*/ 	.short	(.L_73 - .L_72)
.L_72:
        /*008c*/ 	.word	0x00000000
        /*0090*/ 	.short	0x0003
        /*0092*/ 	.short	0x0018
        /*0094*/ 	.byte	0x00, 0xf5, 0x21, 0x00


	//----- nvinfo : EIATTR_KPARAM_INFO
	.align		4
.L_73:
        /*0098*/ 	.byte	0x04, 0x17
        /*009a*/ 	.short	(.L_75 - .L_74)
.L_74:
        /*009c*/ 	.word	0x00000000
        /*00a0*/ 	.short	0x0002
        /*00a2*/ 	.short	0x0010
        /*00a4*/ 	.byte	0x00, 0xf5, 0x21, 0x00


	//----- nvinfo : EIATTR_KPARAM_INFO
	.align		4
.L_75:
        /*00a8*/ 	.byte	0x04, 0x17
        /*00aa*/ 	.short	(.L_77 - .L_76)
.L_76:
        /*00ac*/ 	.word	0x00000000
        /*00b0*/ 	.short	0x0001
        /*00b2*/ 	.short	0x0008
        /*00b4*/ 	.byte	0x00, 0xf5, 0x21, 0x00


	//----- nvinfo : EIATTR_KPARAM_INFO
	.align		4
.L_77:
        /*00b8*/ 	.byte	0x04, 0x17
        /*00ba*/ 	.short	(.L_79 - .L_78)
.L_78:
        /*00bc*/ 	.word	0x00000000
        /*00c0*/ 	.short	0x0000
        /*00c2*/ 	.short	0x0000
        /*00c4*/ 	.byte	0x00, 0xf5, 0x21, 0x00


	//----- nvinfo : EIATTR_SPARSE_MMA_MASK
	.align		4
.L_79:
        /*00c8*/ 	.byte	0x03, 0x50
        /*00ca*/ 	.short	0x0000


	//----- nvinfo : EIATTR_MAXREG_COUNT
	.align		4
        /*00cc*/ 	.byte	0x03, 0x1b
        /*00ce*/ 	.short	0x00ff


	//----- nvinfo : EIATTR_MERCURY_ISA_VERSION
	.align		4
        /*00d0*/ 	.byte	0x03, 0x5f
        /*00d2*/ 	.short	0x0101


	//----- nvinfo : EIATTR_COOP_GROUP_MASK_REGIDS
	.align		4
        /*00d4*/ 	.byte	0x04, 0x29
        /*00d6*/ 	.short	(.L_81 - .L_80)


	//   ....[0]....
.L_80:
        /*00d8*/ 	.word	0xffffffff


	//   ....[1]....
        /*00dc*/ 	.word	0xffffffff


	//   ....[2]....
        /*00e0*/ 	.word	0xffffffff


	//   ....[3]....
        /*00e4*/ 	.word	0xffffffff


	//   ....[4]....
        /*00e8*/ 	.word	0xffffffff


	//   ....[5]....
        /*00ec*/ 	.word	0xffffffff


	//   ....[6]....
        /*00f0*/ 	.word	0xffffffff


	//   ....[7]....
        /*00f4*/ 	.word	0xffffffff


	//   ....[8]....
        /*00f8*/ 	.word	0xffffffff


	//   ....[9]....
        /*00fc*/ 	.word	0xffffffff


	//   ....[10]....
        /*0100*/ 	.word	0xffffffff


	//   ....[11]....
        /*0104*/ 	.word	0xffffffff


	//   ....[12]....
        /*0108*/ 	.word	0xffffffff


	//   ....[13]....
        /*010c*/ 	.word	0xffffffff


	//   ....[14]....
        /*0110*/ 	.word	0xffffffff


	//   ....[15]....
        /*0114*/ 	.word	0xffffffff


	//   ....[16]....
        /*0118*/ 	.word	0xffffffff


	//   ....[17]....
        /*011c*/ 	.word	0xffffffff


	//   ....[18]....
        /*0120*/ 	.word	0xffffffff


	//   ....[19]....
        /*0124*/ 	.word	0xffffffff


	//   ....[20]....
        /*0128*/ 	.word	0xffffffff


	//   ....[21]....
        /*012c*/ 	.word	0xffffffff


	//   ....[22]....
        /*0130*/ 	.word	0xffffffff


	//   ....[23]....
        /*0134*/ 	.word	0xffffffff


	//   ....[24]....
        /*0138*/ 	.word	0xffffffff


	//   ....[25]....
        /*013c*/ 	.word	0xffffffff


	//   ....[26]....
        /*0140*/ 	.word	0xffffffff


	//   ....[27]....
        /*0144*/ 	.word	0xffffffff


	//   ....[28]....
        /*0148*/ 	.word	0xffffffff


	//   ....[29]....
        /*014c*/ 	.word	0xffffffff


	//   ....[30]....
        /*0150*/ 	.word	0xffffffff


	//   ....[31]....
        /*0154*/ 	.word	0xffffffff


	//   ....[32]....
        /*0158*/ 	.word	0xffffffff


	//   ....[33]....
        /*015c*/ 	.word	0xffffffff


	//   ....[34]....
        /*0160*/ 	.word	0xffffffff


	//   ....[35]....
        /*0164*/ 	.word	0xffffffff


	//   ....[36]....
        /*0168*/ 	.word	0xffffffff


	//   ....[37]....
        /*016c*/ 	.word	0xffffffff


	//   ....[38]....
        /*0170*/ 	.word	0xffffffff


	//   ....[39]....
        /*0174*/ 	.word	0xffffffff


	//   ....[40]....
        /*0178*/ 	.word	0xffffffff


	//   ....[41]....
        /*017c*/ 	.word	0xffffffff


	//   ....[42]....
        /*0180*/ 	.word	0x0500000c


	//   ....[43]....
        /*0184*/ 	.word	0x0500000c


	//   ....[44]....
        /*0188*/ 	.word	0x0500000c


	//   ....[45]....
        /*018c*/ 	.word	0x0500000c


	//   ....[46]....
        /*0190*/ 	.word	0x0500000c


	//   ....[47]....
        /*0194*/ 	.word	0x0500000c


	//   ....[48]....
        /*0198*/ 	.word	0x0500000c


	//   ....[49]....
        /*019c*/ 	.word	0x0500000c


	//   ....[50]....
        /*01a0*/ 	.word	0x0500000c


	//   ....[51]....
        /*01a4*/ 	.word	0x0500000c


	//   ....[52]....
        /*01a8*/ 	.word	0x0500000c


	//   ....[53]....
        /*01ac*/ 	.word	0x0500000c


	//   ....[54]....
        /*01b0*/ 	.word	0x0500000c


	//   ....[55]....
        /*01b4*/ 	.word	0x0500000c


	//   ....[56]....
        /*01b8*/ 	.word	0x0500000c


	//   ....[57]....
        /*01bc*/ 	.word	0x0500000c


	//   ....[58]....
        /*01c0*/ 	.word	0x0500000c


	//   ....[59]....
        /*01c4*/ 	.word	0x0500000c


	//   ....[60]....
        /*01c8*/ 	.word	0x0500000c


	//   ....[61]....
        /*01cc*/ 	.word	0x0500000c


	//   ....[62]....
        /*01d0*/ 	.word	0x0500000c


	//   ....[63]....
        /*01d4*/ 	.word	0x0500000c


	//   ....[64]....
        /*01d8*/ 	.word	0x0500000c


	//   ....[65]....
        /*01dc*/ 	.word	0x0500000c


	//   ....[66]....
        /*01e0*/ 	.word	0x0500000c


	//   ....[67]....
        /*01e4*/ 	.word	0x0500000c


	//   ....[68]....
        /*01e8*/ 	.word	0x0500000c


	//   ....[69]....
        /*01ec*/ 	.word	0x0500000c


	//   ....[70]....
        /*01f0*/ 	.word	0x0500000c


	//   ....[71]....
        /*01f4*/ 	.word	0x0500000c


	//   ....[72]....
        /*01f8*/ 	.word	0x0500000c


	//   ....[73]....
        /*01fc*/ 	.word	0x0500000c


	//   ....[74]....
        /*0200*/ 	.word	0x0500000c


	//   ....[75]....
        /*0204*/ 	.word	0x0500000c


	//   ....[76]....
        /*0208*/ 	.word	0x0500000c


	//   ....[77]....
        /*020c*/ 	.word	0x0500000c


	//   ....[78]....
        /*0210*/ 	.word	0x0500000c


	//   ....[79]....
        /*0214*/ 	.word	0x0500000c


	//   ....[80]....
        /*0218*/ 	.word	0x0500000c


	//   ....[81]....
        /*021c*/ 	.word	0x0500000c


	//   ....[82]....
        /*0220*/ 	.word	0x0500000c


	//   ....[83]....
        /*0224*/ 	.word	0x0500000c


	//----- nvinfo : EIATTR_COOP_GROUP_INSTR_OFFSETS
	.align		4
.L_81:
        /*0228*/ 	.byte	0x04, 0x28
        /*022a*/ 	.short	(.L_83 - .L_82)


	//   ....[0]....
.L_82:
        /*022c*/ 	.word	0x00000880


	//   ....[1]....
        /*0230*/ 	.word	0x00000bb0


	//   ....[2]....
        /*0234*/ 	.word	0x00000ee0


	//   ....[3]....
        /*0238*/ 	.word	0x00001040


	//   ....[4]....
        /*023c*/ 	.word	0x00001750


	//   ....[5]....
        /*0240*/ 	.word	0x00001760


	//   ....[6]....
        /*0244*/ 	.word	0x00001770


	//   ....[7]....
        /*0248*/ 	.word	0x00001a30


	//   ....[8]....
        /*024c*/ 	.word	0x00001d50


	//   ....[9]....
        /*0250*/ 	.word	0x00001ea0


	//   ....[10]....
        /*0254*/ 	.word	0x000025b0


	//   ....[11]....
        /*0258*/ 	.word	0x000025c0


	//   ....[12]....
        /*025c*/ 	.word	0x000025d0


	//   ....[13]....
        /*0260*/ 	.word	0x00002890


	//   ....[14]....
        /*0264*/ 	.word	0x00002bb0


	//   ....[15]....
        /*0268*/ 	.word	0x00002d00


	//   ....[16]....
        /*026c*/ 	.word	0x00003430


	//   ....[17]....
        /*0270*/ 	.word	0x00003440


	//   ....[18]....
        /*0274*/ 	.word	0x00003450


	//   ....[19]....
        /*0278*/ 	.word	0x00003710


	//   ....[20]....
        /*027c*/ 	.word	0x00003c20


	//   ....[21]....
        /*0280*/ 	.word	0x00003d70


	//   ....[22]....
        /*0284*/ 	.word	0x000044c0


	//   ....[23]....
        /*0288*/ 	.word	0x000044d0


	//   ....[24]....
        /*028c*/ 	.word	0x000044e0


	//   ....[25]....
        /*0290*/ 	.word	0x000045f0


	//   ....[26]....
        /*0294*/ 	.word	0x000058d0


	//   ....[27]....
        /*0298*/ 	.word	0x000058e0


	//   ....[28]....
        /*029c*/ 	.word	0x000058f0


	//   ....[29]....
        /*02a0*/ 	.word	0x00005920


	//   ....[30]....
        /*02a4*/ 	.word	0x00005940


	//   ....[31]....
        /*02a8*/ 	.word	0x00005950


	//   ....[32]....
        /*02ac*/ 	.word	0x00005980


	//   ....[33]....
        /*02b0*/ 	.word	0x000059a0


	//   ....[34]....
        /*02b4*/ 	.word	0x000059b0


	//   ....[35]....
        /*02b8*/ 	.word	0x000059e0


	//   ....[36]....
        /*02bc*/ 	.word	0x00005a00


	//   ....[37]....
        /*02c0*/ 	.word	0x00005a10


	//   ....[38]....
        /*02c4*/ 	.word	0x00005a40


	//   ....[39]....
        /*02c8*/ 	.word	0x00005a60


	//   ....[40]....
        /*02cc*/ 	.word	0x00005a70


	//   ....[41]....
        /*02d0*/ 	.word	0x000061c0


	//   ....[42]....
        /*02d4*/ 	.word	0x00006260


	//   ....[43]....
        /*02d8*/ 	.word	0x000062d0


	//   ....[44]....
        /*02dc*/ 	.word	0x00006340


	//   ....[45]....
        /*02e0*/ 	.word	0x000063b0


	//   ....[46]....
        /*02e4*/ 	.word	0x00006420


	//   ....[47]....
        /*02e8*/ 	.word	0x000064a0


	//   ....[48]....
        /*02ec*/ 	.word	0x000064f0


	//   ....[49]....
        /*02f0*/ 	.word	0x00006560


	//   ....[50]....
        /*02f4*/ 	.word	0x000065d0


	//   ....[51]....
        /*02f8*/ 	.word	0x00006640


	//   ....[52]....
        /*02fc*/ 	.word	0x000066b0


	//   ....[53]....
        /*0300*/ 	.word	0x00006730


	//   ....[54]....
        /*0304*/ 	.word	0x00006780


	//   ....[55]....
        /*0308*/ 	.word	0x000067f0


	//   ....[56]....
        /*030c*/ 	.word	0x00006860


	//   ....[57]....
        /*0310*/ 	.word	0x000068d0


	//   ....[58]....
        /*0314*/ 	.word	0x00006940


	//   ....[59]....
        /*0318*/ 	.word	0x000069c0


	//   ....[60]....
        /*031c*/ 	.word	0x00006a10


	//   ....[61]....
        /*0320*/ 	.word	0x00006a80


	//   ....[62]....
        /*0324*/ 	.word	0x00006af0


	//   ....[63]....
        /*0328*/ 	.word	0x00006b60


	//   ....[64]....
        /*032c*/ 	.word	0x00006bd0


	//   ....[65]....
        /*0330*/ 	.word	0x00006c40


	//   ....[66]....
        /*0334*/ 	.word	0x00006c90


	//   ....[67]....
        /*0338*/ 	.word	0x00006cf0


	//   ....[68]....
        /*033c*/ 	.word	0x00006d90


	//   ....[69]....
        /*0340*/ 	.word	0x00006e20


	//   ....[70]....
        /*0344*/ 	.word	0x00006e80


	//   ....[71]....
        /*0348*/ 	.word	0x00006ef0


	//   ....[72]....
        /*034c*/ 	.word	0x00006f40


	//   ....[73]....
        /*0350*/ 	.word	0x00006fa0


	//   ....[74]....
        /*0354*/ 	.word	0x00007010


	//   ....[75]....
        /*0358*/ 	.word	0x00007060


	//   ....[76]....
        /*035c*/ 	.word	0x000070c0


	//   ....[77]....
        /*0360*/ 	.word	0x00007130


	//   ....[78]....
        /*0364*/ 	.word	0x00007180


	//   ....[79]....
        /*0368*/ 	.word	0x000071e0


	//   ....[80]....
        /*036c*/ 	.word	0x00007250


	//   ....[81]....
        /*0370*/ 	.word	0x000072a0


	//   ....[82]....
        /*0374*/ 	.word	0x00007300


	//   ....[83]....
        /*0378*/ 	.word	0x00007380


	//----- nvinfo : EIATTR_VRC_CTA_INIT_COUNT
	.align		4
.L_83:
        /*037c*/ 	.byte	0x02, 0x4a
	.zero		1
	.zero		1


	//----- nvinfo : EIATTR_EXIT_INSTR_OFFSETS
	.align		4
        /*0380*/ 	.byte	0x04, 0x1c
        /*0382*/ 	.short	(.L_85 - .L_84)


	//   ....[0]....
.L_84:
        /*0384*/ 	.word	0x00000080


	//   ....[1]....
        /*0388*/ 	.word	0x000000c0


	//   ....[2]....
        /*038c*/ 	.word	0x00006220


	//----- nvinfo : EIATTR_CRS_STACK_SIZE
	.align		4
.L_85:
        /*0390*/ 	.byte	0x04, 0x1e
        /*0392*/ 	.short	(.L_87 - .L_86)
.L_86:
        /*0394*/ 	.word	0x00000000


	//----- nvinfo : EIATTR_CBANK_PARAM_SIZE
	.align		4
.L_87:
        /*0398*/ 	.byte	0x03, 0x19
        /*039a*/ 	.short	0x0048


	//----- nvinfo : EIATTR_PARAM_CBANK
	.align		4
        /*039c*/ 	.byte	0x04, 0x0a
        /*039e*/ 	.short	(.L_89 - .L_88)
	.align		4
.L_88:
        /*03a0*/ 	.word	index@(.nv.constant0.hybrid_tda_kernel)
        /*03a4*/ 	.short	0x0380
        /*03a6*/ 	.short	0x0048


	//----- nvinfo : EIATTR_SW_WAR
	.align		4
.L_89:
        /*03a8*/ 	.byte	0x04, 0x36
        /*03aa*/ 	.short	(.L_91 - .L_90)
.L_90:
        /*03ac*/ 	.word	0x00000008
.L_91:


//--------------------- .nv.callgraph             --------------------------
	.section	.nv.callgraph,"",@"SHT_CUDA_CALLGRAPH"
	.align	4
	.sectionentsize	8
	.align		4
        /*0000*/ 	.word	0x00000000
	.align		4
        /*0004*/ 	.word	0xffffffff
	.align		4
        /*0008*/ 	.word	0x00000000
	.align		4
        /*000c*/ 	.word	0xfffffffe
	.align		4
        /*0010*/ 	.word	0x00000000
	.align		4
        /*0014*/ 	.word	0xfffffffd
	.align		4
        /*0018*/ 	.word	0x00000000
	.align		4
        /*001c*/ 	.word	0xfffffffc


//--------------------- .text.simple_tda_kernel   --------------------------
	.section	.text.simple_tda_kernel,"ax",@progbits
	.align	128
        .global         simple_tda_kernel
        .type           simple_tda_kernel,@function
        .size           simple_tda_kernel,(.L_x_382 - simple_tda_kernel)
        .other          simple_tda_kernel,@"STO_CUDA_ENTRY STV_DEFAULT"
simple_tda_kernel:
.text.simple_tda_kernel:
[----:B------:R-:W0:Y:S01]  /*0000*/  LDC R1, c[0x0][0x37c] ;  /* 0x0000df00ff017b82 */ /* 0x000e220000000800 */
[----:B------:R-:W1:Y:S07]  /*0010*/  S2R R0, SR_TID.X ;  /* 0x0000000000007919 */ /* 0x000e6e0000002100 */
[----:B------:R-:W1:Y:S01]  /*0020*/  S2UR UR4, SR_CTAID.X ;  /* 0x00000000000479c3 */ /* 0x000e620000002500 */
[----:B------:R-:W2:Y:S01]  /*0030*/  LDCU UR5, c[0x0][0x3b0] ;  /* 0x00007600ff0577ac */ /* 0x000ea20008000800 */
[----:B0-----:R-:W-:-:S06]  /*0040*/  VIADD R1, R1, 0xfffffaf0 ;  /* 0xfffffaf001017836 */ /* 0x001fcc0000000000 */
[----:B------:R-:W1:Y:S02]  /*0050*/  LDC R25, c[0x0][0x360] ;  /* 0x0000d800ff197b82 */ /* 0x000e640000000800 */
[----:B-1----:R-:W-:-:S05]  /*0060*/  IMAD R25, R25, UR4, R0 ;  /* 0x0000000419197c24 */ /* 0x002fca000f8e0200 */
[----:B--2---:R-:W-:-:S13]  /*0070*/  ISETP.GE.U32.AND P0, PT, R25, UR5, PT ;  /* 0x0000000519007c0c */ /* 0x004fda000bf06070 */
[----:B------:R-:W-:Y:S05]  /*0080*/  @P0 EXIT ;  /* 0x000000000000094d */ /* 0x000fea0003800000 */
[----:B------:R-:W0:Y:S01]  /*0090*/  LDCU UR4, c[0x0][0x3b4] ;  /* 0x00007680ff0477ac */ /* 0x000e220008000800 */
[----:B------:R-:W1:Y:S08]  /*00a0*/  LDC.64 R4, c[0x0][0x3b8] ;  /* 0x0000ee00ff047b82 */ /* 0x000e700000000a00 */
[----:B------:R-:W1:Y:S08]  /*00b0*/  LDC.64 R6, c[0x0][0x3c0] ;  /* 0x0000f000ff067b82 */ /* 0x000e700000000a00 */
[----:B------:R-:W2:Y:S01]  /*00c0*/  LDC.64 R2, c[0x0][0x3a0] ;  /* 0x0000e800ff027b82 */ /* 0x000ea20000000a00 */
[----:B0-----:R-:W-:Y:S01]  /*00d0*/  ISETP.NE.AND P0, PT, RZ, UR4, PT ;  /* 0x00000004ff007c0c */ /* 0x001fe2000bf05270 */
[----:B-1----:R0:W-:-:S12]  /*00e0*/  STL.128 [R1], R4 ;  /* 0x0000000401007387 */ /* 0x0021d80000100c00 */
[----:B------:R-:W-:Y:S05]  /*00f0*/  @!P0 EXIT ;  /* 0x000000000000894d */ /* 0x000fea0003800000 */
[----:B------:R-:W1:Y:S01]  /*0100*/  LDCU.64 UR4, c[0x0][0x358] ;  /* 0x00006b00ff0477ac */ /* 0x000e620008000a00 */
[----:B0-----:R-:W-:-:S04]  /*0110*/  IMAD R5, R25, 0x3, RZ ;  /* 0x0000000319057824 */ /* 0x001fc800078e02ff */
[----:B--2---:R-:W-:-:S05]  /*0120*/  IMAD.WIDE R4, R5, 0x4, R2 ;  /* 0x0000000405047825 */ /* 0x004fca00078e0202 */
[----:B-1----:R0:W5:Y:S04]  /*0130*/  LDG.E.CONSTANT R23, desc[UR4][R4.64] ;  /* 0x0000000404177981 */ /* 0x002168000c1e9900 */
[----:B------:R0:W5:Y:S04]  /*0140*/  LDG.E.CONSTANT R22, desc[UR4][R4.64+0x4] ;  /* 0x0000040404167981 */ /* 0x000168000c1e9900 */
[----:B------:R0:W5:Y:S01]  /*0150*/  LDG.E.CONSTANT R21, desc[UR4][R4.64+0x8] ;  /* 0x0000080404157981 */ /* 0x000162000c1e9900 */
[----:B------:R-:W-:Y:S01]  /*0160*/  IMAD.MOV.U32 R20, RZ, RZ, RZ ;  /* 0x000000ffff147224 */ /* 0x000fe200078e00ff */
[C---:B------:R-:W-:Y:S01]  /*0170*/  IADD3 R0, PT, PT, R1.reuse, 0x10, RZ ;  /* 0x0000001001007810 */ /* 0x040fe20007ffe0ff */
[----:B------:R-:W-:-:S07]  /*0180*/  VIADD R2, R1, 0x310 ;  /* 0x0000031001027836 */ /* 0x000fce0000000000 */
.L_x_66:
[----:B0-----:R-:W0:Y:S01]  /*0190*/  LDC.64 R4, c[0x0][0x380] ;  /* 0x0000e000ff047b82 */ /* 0x001e220000000a00 */
[----:B-1----:R-:W1:Y:S02]  /*01a0*/  LDCU UR6, c[0x0][0x3b4] ;  /* 0x00007680ff0677ac */ /* 0x002e640008000800 */
[----:B-1----:R-:W-:-:S04]  /*01b0*/  IMAD R3, R25, UR6, R20 ;  /* 0x0000000619037c24 */ /* 0x002fc8000f8e0214 */
[----:B0-----:R-:W-:-:S05]  /*01c0*/  IMAD.WIDE R4, R3, 0x4, R4 ;  /* 0x0000000403047825 */ /* 0x001fca00078e0204 */
[----:B------:R-:W2:Y:S04]  /*01d0*/  LDG.E.CONSTANT R12, desc[UR4][R4.64] ;  /* 0x00000004040c7981 */ /* 0x000ea8000c1e9900 */
[----:B------:R-:W2:Y:S01]  /*01e0*/  LDG.E.CONSTANT R3, desc[UR4][R4.64+0x4] ;  /* 0x0000040404037981 */ /* 0x000ea2000c1e9900 */
[----:B------:R-:W-:Y:S01]  /*01f0*/  BSSY.RECONVERGENT B0, `(.L_x_0) ;  /* 0x0000318000007945 */ /* 0x000fe20003800200 */
[----:B--2---:R-:W-:-:S05]  /*0200*/  IMAD.IADD R26, R3, 0x1, -R12 ;  /* 0x00000001031a7824 */ /* 0x004fca00078e0a0c */
[C---:B------:R-:W-:Y:S02]  /*0210*/  ISETP.NE.AND P0, PT, R26.reuse, RZ, PT ;  /* 0x000000ff1a00720c */ /* 0x040fe40003f05270 */
[----:B------:R-:W-:-:S11]  /*0220*/  VIMNMX R3, PT, PT, R26, 0x40, PT ;  /* 0x000000401a037848 */ /* 0x000fd60003fe0100 */
[----:B------:R-:W-:Y:S05]  /*0230*/  @P0 BRA `(.L_x_1) ;  /* 0x0000000000580947 */ /* 0x000fea0003800000 */
[----:B------:R-:W0:Y:S01]  /*0240*/  LDC.64 R4, c[0x0][0x3a8] ;  /* 0x0000ea00ff047b82 */ /* 0x000e220000000a00 */
[----:B------:R-:W-:-:S04]  /*0250*/  IMAD R3, R25, 0x30, RZ ;  /* 0x0000003019037824 */ /* 0x000fc800078e02ff */
[----:B0-----:R-:W-:Y:S01]  /*0260*/  IMAD.WIDE R4, R3, 0x4, R4 ;  /* 0x0000000403047825 */ /* 0x001fe200078e0204 */
[----:B------:R-:W-:-:S05]  /*0270*/  SHF.L.U32 R3, R20, 0x4, RZ ;  /* 0x0000000414037819 */ /* 0x000fca00000006ff */
[----:B------:R-:W-:-:S05]  /*0280*/  IMAD.WIDE.U32 R4, R3, 0x4, R4 ;  /* 0x0000000403047825 */ /* 0x000fca00078e0004 */
[----:B------:R0:W-:Y:S04]  /*0290*/  STG.E desc[UR4][R4.64], RZ ;  /* 0x000000ff04007986 */ /* 0x0001e8000c101904 */
        /* <DEDUP_REMOVED lines=14> */
[----:B------:R0:W-:Y:S01]  /*0380*/  STG.E desc[UR4][R4.64+0x3c], RZ ;  /* 0x00003cff04007986 */ /* 0x0001e2000c101904 */
[----:B------:R-:W-:Y:S05]  /*0390*/  BRA `(.L_x_2) ;  /* 0x0000002c00f47947 */ /* 0x000fea0003800000 */
.L_x_1:
[----:B------:R-:W-:Y:S01]  /*03a0*/  ISETP.GE.AND P0, PT, R26, 0x1, PT ;  /* 0x000000011a00780c */ /* 0x000fe20003f06270 */
[----:B------:R-:W-:-:S12]  /*03b0*/  BSSY.RECONVERGENT B1, `(.L_x_3) ;  /* 0x0000068000017945 */ /* 0x000fd80003800200 */
[----:B------:R-:W-:Y:S05]  /*03c0*/  @!P0 BRA `(.L_x_4) ;  /* 0x0000000400988947 */ /* 0x000fea0003800000 */
[----:B------:R-:W-:Y:S01]  /*03d0*/  ISETP.GE.U32.AND P0, PT, R26, 0x4, PT ;  /* 0x000000041a00780c */ /* 0x000fe20003f06070 */
[----:B------:R-:W-:Y:S01]  /*03e0*/  BSSY.RECONVERGENT B2, `(.L_x_5) ;  /* 0x000003b000027945 */ /* 0x000fe20003800200 */
[----:B------:R-:W-:Y:S01]  /*03f0*/  VIMNMX R4, PT, PT, R3, 0x1, !PT ;  /* 0x0000000103047848 */ /* 0x000fe20007fe0100 */
[----:B------:R-:W-:-:S03]  /*0400*/  IMAD.MOV.U32 R15, RZ, RZ, RZ ;  /* 0x000000ffff0f7224 */ /* 0x000fc600078e00ff */
[----:B------:R-:W-:-:S04]  /*0410*/  LOP3.LUT R13, R4, 0x3, RZ, 0xc0, !PT ;  /* 0x00000003040d7812 */ /* 0x000fc800078ec0ff */
[----:B------:R-:W-:-:S03]  /*0420*/  ISETP.NE.AND P1, PT, R13, RZ, PT ;  /* 0x000000ff0d00720c */ /* 0x000fc60003f25270 */
[----:B------:R-:W-:Y:S10]  /*0430*/  @!P0 BRA `(.L_x_6) ;  /* 0x0000000000d48947 */ /* 0x000ff40003800000 */
[----:B------:R-:W-:Y:S01]  /*0440*/  LOP3.LUT R17, R4, 0x7ffffffc, RZ, 0xc0, !PT ;  /* 0x7ffffffc04117812 */ /* 0x000fe200078ec0ff */
[----:B------:R-:W-:Y:S01]  /*0450*/  IMAD R16, R12, 0x3, RZ ;  /* 0x000000030c107824 */ /* 0x000fe200078e02ff */
[----:B------:R-:W-:Y:S01]  /*0460*/  LOP3.LUT R15, R4, 0x7c, RZ, 0xc0, !PT ;  /* 0x0000007c040f7812 */ /* 0x000fe200078ec0ff */
[----:B------:R-:W-:Y:S01]  /*0470*/  IMAD.MOV.U32 R14, RZ, RZ, 0x5 ;  /* 0x00000005ff0e7424 */ /* 0x000fe200078e00ff */
[----:B------:R-:W-:-:S07]  /*0480*/  IADD3 R17, PT, PT, -R17, RZ, RZ ;  /* 0x000000ff11117210 */ /* 0x000fce0007ffe1ff */
.L_x_7:
[----:B0-----:R-:W0:Y:S01]  /*0490*/  LDC.64 R18, c[0x0][0x398] ;  /* 0x0000e600ff127b82 */ /* 0x001e220000000a00 */
[C---:B------:R-:W-:Y:S01]  /*04a0*/  IADD3 R11, PT, PT, R16.reuse, 0x3, RZ ;  /* 0x00000003100b7810 */ /* 0x040fe20007ffe0ff */
[C---:B------:R-:W-:Y:S02]  /*04b0*/  VIADD R31, R16.reuse, 0x1 ;  /* 0x00000001101f7836 */ /* 0x040fe40000000000 */
[----:B------:R-:W-:Y:S02]  /*04c0*/  VIADD R9, R16, 0x2 ;  /* 0x0000000210097836 */ /* 0x000fe40000000000 */
[----:B0-----:R-:W-:-:S04]  /*04d0*/  IMAD.WIDE.U32 R30, R31, 0x4, R18 ;  /* 0x000000041f1e7825 */ /* 0x001fc800078e0012 */
[--C-:B------:R-:W-:Y:S01]  /*04e0*/  IMAD.WIDE.U32 R8, R9, 0x4, R18.reuse ;  /* 0x0000000409087825 */ /* 0x100fe200078e0012 */
[----:B------:R0:W2:Y:S03]  /*04f0*/  LDG.E.CONSTANT R5, desc[UR4][R30.64] ;  /* 0x000000041e057981 */ /* 0x0000a6000c1e9900 */
[--C-:B------:R-:W-:Y:S01]  /*0500*/  IMAD.WIDE.U32 R10, R11, 0x4, R18.reuse ;  /* 0x000000040b0a7825 */ /* 0x100fe200078e0012 */
[----:B------:R-:W2:Y:S03]  /*0510*/  LDG.E.CONSTANT R6, desc[UR4][R8.64] ;  /* 0x0000000408067981 */ /* 0x000ea6000c1e9900 */
[----:B------:R-:W-:Y:S01]  /*0520*/  IMAD.WIDE.U32 R28, R16, 0x4, R18 ;  /* 0x00000004101c7825 */ /* 0x000fe200078e0012 */
[----:B------:R-:W2:Y:S04]  /*0530*/  LDG.E.CONSTANT R7, desc[UR4][R10.64] ;  /* 0x000000040a077981 */ /* 0x000ea8000c1e9900 */
[----:B------:R1:W2:Y:S01]  /*0540*/  LDG.E.CONSTANT R4, desc[UR4][R28.64] ;  /* 0x000000041c047981 */ /* 0x0002a2000c1e9900 */
[----:B------:R-:W-:Y:S01]  /*0550*/  VIADD R27, R14, 0xfffffffb ;  /* 0xfffffffb0e1b7836 */ /* 0x000fe20000000000 */
[C---:B------:R-:W-:Y:S01]  /*0560*/  IADD3 R35, PT, PT, R16.reuse, 0x4, RZ ;  /* 0x0000000410237810 */ /* 0x040fe20007ffe0ff */
[----:B------:R-:W-:-:S02]  /*0570*/  VIADD R33, R16, 0x5 ;  /* 0x0000000510217836 */ /* 0x000fc40000000000 */
[----:B------:R-:W-:Y:S01]  /*0580*/  IMAD R24, R27, 0x4, R0 ;  /* 0x000000041b187824 */ /* 0x000fe200078e0200 */
[C---:B------:R-:W-:Y:S01]  /*0590*/  IADD3 R27, PT, PT, R16.reuse, 0x7, RZ ;  /* 0x00000007101b7810 */ /* 0x040fe20007ffe0ff */
[----:B0-----:R-:W-:Y:S02]  /*05a0*/  VIADD R31, R16, 0x6 ;  /* 0x00000006101f7836 */ /* 0x001fe40000000000 */
[----:B------:R-:W-:-:S04]  /*05b0*/  IMAD.WIDE.U32 R34, R35, 0x4, R18 ;  /* 0x0000000423227825 */ /* 0x000fc800078e0012 */
[--C-:B------:R-:W-:Y:S01]  /*05c0*/  IMAD.WIDE.U32 R32, R33, 0x4, R18.reuse ;  /* 0x0000000421207825 */ /* 0x100fe200078e0012 */
[----:B------:R0:W3:Y:S03]  /*05d0*/  LDG.E.CONSTANT R8, desc[UR4][R34.64] ;  /* 0x0000000422087981 */ /* 0x0000e6000c1e9900 */
[--C-:B------:R-:W-:Y:S01]  /*05e0*/  IMAD.WIDE.U32 R30, R31, 0x4, R18.reuse ;  /* 0x000000041f1e7825 */ /* 0x100fe200078e0012 */
[----:B------:R-:W3:Y:S03]  /*05f0*/  LDG.E.CONSTANT R9, desc[UR4][R32.64] ;  /* 0x0000000420097981 */ /* 0x000ee6000c1e9900 */
[----:B-1----:R-:W-:Y:S01]  /*0600*/  IMAD.WIDE.U32 R28, R27, 0x4, R18 ;  /* 0x000000041b1c7825 */ /* 0x002fe200078e0012 */
[----:B------:R-:W3:Y:S03]  /*0610*/  LDG.E.CONSTANT R10, desc[UR4][R30.64] ;  /* 0x000000041e0a7981 */ /* 0x000ee6000c1e9900 */
[C---:B------:R-:W-:Y:S01]  /*0620*/  VIADD R37, R16.reuse, 0x9 ;  /* 0x0000000910257836 */ /* 0x040fe20000000000 */
[----:B------:R-:W3:Y:S01]  /*0630*/  LDG.E.CONSTANT R11, desc[UR4][R28.64] ;  /* 0x000000041c0b7981 */ /* 0x000ee2000c1e9900 */
[----:B------:R-:W-:-:S02]  /*0640*/  VIADD R27, R16, 0xb ;  /* 0x0000000b101b7836 */ /* 0x000fc40000000000 */
[----:B------:R-:W-:Y:S01]  /*0650*/  IMAD.WIDE.U32 R36, R37, 0x4, R18 ;  /* 0x0000000425247825 */ /* 0x000fe200078e0012 */
[----:B--2---:R1:W-:Y:S03]  /*0660*/  STL.128 [R24], R4 ;  /* 0x0000000418007387 */ /* 0x0043e60000100c00 */
[C---:B-1----:R-:W-:Y:S01]  /*0670*/  VIADD R5, R16.reuse, 0x8 ;  /* 0x0000000810057836 */ /* 0x042fe20000000000 */
[----:B------:R-:W-:-:S03]  /*0680*/  IADD3 R7, PT, PT, R16, 0xa, RZ ;  /* 0x0000000a10077810 */ /* 0x000fc60007ffe0ff */
[----:B------:R-:W-:-:S04]  /*0690*/  IMAD.WIDE.U32 R4, R5, 0x4, R18 ;  /* 0x0000000405047825 */ /* 0x000fc800078e0012 */
[--C-:B0-----:R-:W-:Y:S02]  /*06a0*/  IMAD.WIDE.U32 R34, R7, 0x4, R18.reuse ;  /* 0x0000000407227825 */ /* 0x101fe400078e0012 */
[----:B------:R-:W2:Y:S02]  /*06b0*/  LDG.E.CONSTANT R4, desc[UR4][R4.64] ;  /* 0x0000000404047981 */ /* 0x000ea4000c1e9900 */
[----:B------:R-:W-:Y:S02]  /*06c0*/  IMAD.WIDE.U32 R18, R27, 0x4, R18 ;  /* 0x000000041b127825 */ /* 0x000fe400078e0012 */
[----:B------:R-:W2:Y:S04]  /*06d0*/  LDG.E.CONSTANT R6, desc[UR4][R34.64] ;  /* 0x0000000422067981 */ /* 0x000ea8000c1e9900 */
[----:B------:R-:W2:Y:S04]  /*06e0*/  LDG.E.CONSTANT R7, desc[UR4][R18.64] ;  /* 0x0000000412077981 */ /* 0x000ea8000c1e9900 */
[----:B------:R-:W2:Y:S04]  /*06f0*/  LDG.E.CONSTANT R5, desc[UR4][R36.64] ;  /* 0x0000000424057981 */ /* 0x000ea8000c1e9900 */
[----:B---3--:R0:W-:Y:S01]  /*0700*/  STL.128 [R24+0x10], R8 ;  /* 0x0000100818007387 */ /* 0x0081e20000100c00 */
[----:B------:R-:W-:-:S02]  /*0710*/  VIADD R17, R17, 0x4 ;  /* 0x0000000411117836 */ /* 0x000fc40000000000 */
[----:B0-----:R-:W-:-:S05]  /*0720*/  VIADD R9, R14, 0x1 ;  /* 0x000000010e097836 */ /* 0x001fca0000000000 */
[----:B------:R-:W-:Y:S02]  /*0730*/  LEA R9, R9, R0, 0x2 ;  /* 0x0000000009097211 */ /* 0x000fe400078e10ff */
[----:B------:R-:W-:Y:S01]  /*0740*/  ISETP.NE.AND P0, PT, R17, RZ, PT ;  /* 0x000000ff1100720c */ /* 0x000fe20003f05270 */
[----:B------:R-:W-:Y:S01]  /*0750*/  VIADD R14, R14, 0xc ;  /* 0x0000000c0e0e7836 */ /* 0x000fe20000000000 */
[----:B------:R-:W-:Y:S01]  /*0760*/  IADD3 R16, PT, PT, R16, 0xc, RZ ;  /* 0x0000000c10107810 */ /* 0x000fe20007ffe0ff */
[----:B--2---:R0:W-:Y:S10]  /*0770*/  STL.128 [R9+0x8], R4 ;  /* 0x0000080409007387 */ /* 0x0041f40000100c00 */
[----:B------:R-:W-:Y:S05]  /*0780*/  @P0 BRA `(.L_x_7) ;  /* 0xfffffffc00400947 */ /* 0x000fea000383ffff */
.L_x_6:
[----:B------:R-:W-:Y:S05]  /*0790*/  BSYNC.RECONVERGENT B2 ;  /* 0x0000000000027941 */ /* 0x000fea0003800200 */
.L_x_5:
[----:B------:R-:W-:Y:S05]  /*07a0*/  @!P1 BRA `(.L_x_4) ;  /* 0x0000000000a09947 */ /* 0x000fea0003800000 */
[----:B0-----:R-:W0:Y:S01]  /*07b0*/  LDC.64 R4, c[0x0][0x398] ;  /* 0x0000e600ff047b82 */ /* 0x001e220000000a00 */
[----:B------:R-:W-:-:S04]  /*07c0*/  IMAD.IADD R17, R12, 0x1, R15 ;  /* 0x000000010c117824 */ /* 0x000fc800078e020f */
[----:B------:R-:W-:-:S04]  /*07d0*/  IMAD R17, R17, 0x3, RZ ;  /* 0x0000000311117824 */ /* 0x000fc800078e02ff */
[C---:B------:R-:W-:Y:S01]  /*07e0*/  VIADD R11, R17.reuse, 0x1 ;  /* 0x00000001110b7836 */ /* 0x040fe20000000000 */
[----:B------:R-:W-:-:S05]  /*07f0*/  IADD3 R9, PT, PT, R17, 0x2, RZ ;  /* 0x0000000211097810 */ /* 0x000fca0007ffe0ff */
[----:B0-----:R-:W-:-:S04]  /*0800*/  IMAD.WIDE.U32 R8, R9, 0x4, R4 ;  /* 0x0000000409087825 */ /* 0x001fc800078e0004 */
[--C-:B------:R-:W-:Y:S02]  /*0810*/  IMAD.WIDE.U32 R18, R17, 0x4, R4.reuse ;  /* 0x0000000411127825 */ /* 0x100fe400078e0004 */
[----:B------:R-:W2:Y:S02]  /*0820*/  LDG.E.CONSTANT R9, desc[UR4][R8.64] ;  /* 0x0000000408097981 */ /* 0x000ea4000c1e9900 */
[----:B------:R-:W-:Y:S02]  /*0830*/  IMAD.WIDE.U32 R10, R11, 0x4, R4 ;  /* 0x000000040b0a7825 */ /* 0x000fe400078e0004 */
[----:B------:R-:W3:Y:S04]  /*0840*/  LDG.E.CONSTANT R6, desc[UR4][R18.64] ;  /* 0x0000000412067981 */ /* 0x000ee8000c1e9900 */
[----:B------:R-:W3:Y:S01]  /*0850*/  LDG.E.CONSTANT R7, desc[UR4][R10.64] ;  /* 0x000000040a077981 */ /* 0x000ee2000c1e9900 */
[----:B------:R-:W-:-:S04]  /*0860*/  IMAD R15, R15, 0x3, RZ ;  /* 0x000000030f0f7824 */ /* 0x000fc800078e02ff */
[----:B------:R-:W-:Y:S01]  /*0870*/  IMAD R16, R15, 0x4, R0 ;  /* 0x000000040f107824 */ /* 0x000fe200078e0200 */
[----:B------:R-:W-:-:S04]  /*0880*/  ISETP.NE.AND P0, PT, R13, 0x1, PT ;  /* 0x000000010d00780c */ /* 0x000fc80003f05270 */
[----:B--2---:R1:W-:Y:S04]  /*0890*/  STL [R16+0x8], R9 ;  /* 0x0000080910007387 */ /* 0x0043e80000100800 */
[----:B---3--:R1:W-:Y:S05]  /*08a0*/  STL.64 [R16], R6 ;  /* 0x0000000610007387 */ /* 0x0083ea0000100a00 */
[----:B------:R-:W-:Y:S05]  /*08b0*/  @!P0 BRA `(.L_x_4) ;  /* 0x00000000005c8947 */ /* 0x000fea0003800000 */
[----:B------:R-:W-:Y:S01]  /*08c0*/  ISETP.NE.AND P0, PT, R13, 0x2, PT ;  /* 0x000000020d00780c */ /* 0x000fe20003f05270 */
[C---:B-1----:R-:W-:Y:S01]  /*08d0*/  VIADD R7, R17.reuse, 0x3 ;  /* 0x0000000311077836 */ /* 0x042fe20000000000 */
[C---:B------:R-:W-:Y:S01]  /*08e0*/  IADD3 R19, PT, PT, R17.reuse, 0x5, RZ ;  /* 0x0000000511137810 */ /* 0x040fe20007ffe0ff */
[----:B------:R-:W-:Y:S02]  /*08f0*/  VIADD R29, R17, 0x4 ;  /* 0x00000004111d7836 */ /* 0x000fe40000000000 */
[----:B------:R-:W-:-:S04]  /*0900*/  IMAD.WIDE.U32 R6, R7, 0x4, R4 ;  /* 0x0000000407067825 */ /* 0x000fc800078e0004 */
[--C-:B------:R-:W-:Y:S02]  /*0910*/  IMAD.WIDE.U32 R28, R29, 0x4, R4.reuse ;  /* 0x000000041d1c7825 */ /* 0x100fe400078e0004 */
[----:B------:R-:W2:Y:S02]  /*0920*/  LDG.E.CONSTANT R7, desc[UR4][R6.64] ;  /* 0x0000000406077981 */ /* 0x000ea4000c1e9900 */
[C---:B------:R-:W-:Y:S01]  /*0930*/  @P0 IADD3 R9, PT, PT, R17.reuse, 0x7, RZ ;  /* 0x0000000711090810 */ /* 0x040fe20007ffe0ff */
[C---:B------:R-:W-:Y:S02]  /*0940*/  @P0 VIADD R13, R17.reuse, 0x8 ;  /* 0x00000008110d0836 */ /* 0x040fe40000000000 */
[----:B------:R-:W-:Y:S02]  /*0950*/  @P0 VIADD R15, R17, 0x6 ;  /* 0x00000006110f0836 */ /* 0x000fe40000000000 */
[----:B------:R-:W-:-:S04]  /*0960*/  @P0 IMAD.WIDE.U32 R12, R13, 0x4, R4 ;  /* 0x000000040d0c0825 */ /* 0x000fc800078e0004 */
[--C-:B------:R-:W-:Y:S02]  /*0970*/  IMAD.WIDE.U32 R18, R19, 0x4, R4.reuse ;  /* 0x0000000413127825 */ /* 0x100fe400078e0004 */
[----:B------:R-:W3:Y:S02]  /*0980*/  @P0 LDG.E.CONSTANT R13, desc[UR4][R12.64] ;  /* 0x000000040c0d0981 */ /* 0x000ee4000c1e9900 */
[----:B------:R-:W-:-:S04]  /*0990*/  @P0 IMAD.WIDE.U32 R14, R15, 0x4, R4 ;  /* 0x000000040f0e0825 */ /* 0x000fc800078e0004 */
[----:B------:R-:W-:Y:S01]  /*09a0*/  @P0 IMAD.WIDE.U32 R8, R9, 0x4, R4 ;  /* 0x0000000409080825 */ /* 0x000fe200078e0004 */
[----:B------:R-:W4:Y:S04]  /*09b0*/  @P0 LDG.E.CONSTANT R10, desc[UR4][R14.64] ;  /* 0x000000040e0a0981 */ /* 0x000f28000c1e9900 */
[----:B------:R-:W4:Y:S04]  /*09c0*/  LDG.E.CONSTANT R4, desc[UR4][R28.64] ;  /* 0x000000041c047981 */ /* 0x000f28000c1e9900 */
[----:B------:R-:W4:Y:S04]  /*09d0*/  LDG.E.CONSTANT R5, desc[UR4][R18.64] ;  /* 0x0000000412057981 */ /* 0x000f28000c1e9900 */
[----:B------:R-:W4:Y:S04]  /*09e0*/  @P0 LDG.E.CONSTANT R11, desc[UR4][R8.64] ;  /* 0x00000004080b0981 */ /* 0x000f28000c1e9900 */
[----:B--2---:R2:W-:Y:S04]  /*09f0*/  STL [R16+0xc], R7 ;  /* 0x00000c0710007387 */ /* 0x0045e80000100800 */
[----:B---3--:R2:W-:Y:S04]  /*0a00*/  @P0 STL [R16+0x20], R13 ;  /* 0x0000200d10000387 */ /* 0x0085e80000100800 */
[----:B----4-:R2:W-:Y:S04]  /*0a10*/  STL.64 [R16+0x10], R4 ;  /* 0x0000100410007387 */ /* 0x0105e80000100a00 */
[----:B------:R2:W-:Y:S02]  /*0a20*/  @P0 STL.64 [R16+0x18], R10 ;  /* 0x0000180a10000387 */ /* 0x0005e40000100a00 */
.L_x_4:
[----:B------:R-:W-:Y:S05]  /*0a30*/  BSYNC.RECONVERGENT B1 ;  /* 0x0000000000017941 */ /* 0x000fea0003800200 */
.L_x_3:
[----:B------:R-:W-:Y:S01]  /*0a40*/  VIMNMX R24, PT, PT, R3, 0x1, !PT ;  /* 0x0000000103187848 */ /* 0x000fe20007fe0100 */
[----:B------:R-:W-:-:S03]  /*0a50*/  IMAD.MOV.U32 R28, RZ, RZ, RZ ;  /* 0x000000ffff1c7224 */ /* 0x000fc600078e00ff */
[----:B------:R-:W-:-:S07]  /*0a60*/  LOP3.LUT R27, R24, 0x70, RZ, 0xc0, !PT ;  /* 0x00000070181b7812 */ /* 0x000fce00078ec0ff */
.L_x_48:
[----:B------:R-:W-:Y:S01]  /*0a70*/  ISETP.GE.AND P0, PT, R26, 0x1, PT ;  /* 0x000000011a00780c */ /* 0x000fe20003f06270 */
[----:B------:R-:W-:Y:S01]  /*0a80*/  BSSY.RECONVERGENT B1, `(.L_x_8) ;  /* 0x0000181000017945 */ /* 0x000fe20003800200 */
[----:B---3--:R-:W-:-:S11]  /*0a90*/  HFMA2 R29, -RZ, RZ, 0, 0 ;  /* 0x00000000ff1d7431 */ /* 0x008fd600000001ff */
[----:B------:R-:W-:Y:S05]  /*0aa0*/  @!P0 BRA `(.L_x_9) ;  /* 0x0000001400f88947 */ /* 0x000fea0003800000 */
[----:B------:R-:W-:-:S06]  /*0ab0*/  IMAD R29, R28, 0x4, R1 ;  /* 0x000000041c1d7824 */ /* 0x000fcc00078e0201 */
[----:B------:R-:W5:Y:S01]  /*0ac0*/  LDL R29, [R29] ;  /* 0x000000001d1d7983 */ /* 0x000f620000100800 */
[----:B------:R-:W-:Y:S01]  /*0ad0*/  ISETP.GE.AND P0, PT, R26, 0x10, PT ;  /* 0x000000101a00780c */ /* 0x000fe20003f06270 */
[----:B------:R-:W-:Y:S01]  /*0ae0*/  BSSY.RECONVERGENT B2, `(.L_x_10) ;  /* 0x0000022000027945 */ /* 0x000fe20003800200 */
[----:B0-2---:R-:W-:-:S11]  /*0af0*/  IMAD.MOV.U32 R4, RZ, RZ, RZ ;  /* 0x000000ffff047224 */ /* 0x005fd600078e00ff */
[----:B------:R-:W-:Y:S05]  /*0b00*/  @!P0 BRA `(.L_x_11) ;  /* 0x00000000007c8947 */ /* 0x000fea0003800000 */
[----:B------:R-:W-:Y:S01]  /*0b10*/  BSSY.RECONVERGENT B3, `(.L_x_12) ;  /* 0x000001d000037945 */ /* 0x000fe20003800200 */
[----:B------:R-:W-:-:S07]  /*0b20*/  MOV R12, RZ ;  /* 0x000000ff000c7202 */ /* 0x000fce0000000f00 */
.L_x_13:
[C---:B--2---:R-:W-:Y:S01]  /*0b30*/  IMAD R30, R12.reuse, 0x4, R1 ;  /* 0x000000040c1e7824 */ /* 0x044fe200078e0201 */
[C---:B------:R-:W-:Y:S01]  /*0b40*/  IADD3 R5, PT, PT, R12.reuse, 0x5, RZ ;  /* 0x000000050c057810 */ /* 0x040fe20007ffe0ff */
[C---:B------:R-:W-:Y:S01]  /*0b50*/  VIADD R13, R12.reuse, 0x1 ;  /* 0x000000010c0d7836 */ /* 0x040fe20000000000 */
[C---:B------:R-:W-:Y:S01]  /*0b60*/  IADD3 R8, PT, PT, R12.reuse, 0x8, RZ ;  /* 0x000000080c087810 */ /* 0x040fe20007ffe0ff */
[C---:B------:R-:W-:Y:S01]  /*0b70*/  VIADD R14, R12.reuse, 0x2 ;  /* 0x000000020c0e7836 */ /* 0x040fe20000000000 */
[C---:B------:R-:W-:Y:S01]  /*0b80*/  IADD3 R11, PT, PT, R12.reuse, 0xb, RZ ;  /* 0x0000000b0c0b7810 */ /* 0x040fe20007ffe0ff */
[C---:B------:R-:W-:Y:S01]  /*0b90*/  VIADD R15, R12.reuse, 0x3 ;  /* 0x000000030c0f7836 */ /* 0x040fe20000000000 */
[C---:B-1----:R-:W-:Y:S01]  /*0ba0*/  IADD3 R16, PT, PT, R12.reuse, 0xc, RZ ;  /* 0x0000000c0c107810 */ /* 0x042fe20007ffe0ff */
[C---:B------:R-:W-:Y:S01]  /*0bb0*/  VIADD R4, R12.reuse, 0x4 ;  /* 0x000000040c047836 */ /* 0x040fe20000000000 */
[C---:B------:R-:W-:Y:S01]  /*0bc0*/  IADD3 R19, PT, PT, R12.reuse, 0xf, RZ ;  /* 0x0000000f0c137810 */ /* 0x040fe20007ffe0ff */
[C---:B------:R-:W-:Y:S01]  /*0bd0*/  VIADD R6, R12.reuse, 0x6 ;  /* 0x000000060c067836 */ /* 0x040fe20000000000 */
[----:B------:R0:W-:Y:S01]  /*0be0*/  STL.128 [R30+0x310], R12 ;  /* 0x0003100c1e007387 */ /* 0x0001e20000100c00 */
[----:B------:R-:W-:-:S02]  /*0bf0*/  VIADD R7, R12, 0x7 ;  /* 0x000000070c077836 */ /* 0x000fc40000000000 */
[C---:B------:R-:W-:Y:S01]  /*0c00*/  VIADD R9, R12.reuse, 0x9 ;  /* 0x000000090c097836 */ /* 0x040fe20000000000 */
[----:B------:R2:W-:Y:S01]  /*0c10*/  STL.128 [R30+0x410], RZ ;  /* 0x000410ff1e007387 */ /* 0x0005e20000100c00 */
[C---:B------:R-:W-:Y:S02]  /*0c20*/  VIADD R10, R12.reuse, 0xa ;  /* 0x0000000a0c0a7836 */ /* 0x040fe40000000000 */
[C---:B------:R-:W-:Y:S01]  /*0c30*/  VIADD R17, R12.reuse, 0xd ;  /* 0x0000000d0c117836 */ /* 0x040fe20000000000 */
[----:B------:R2:W-:Y:S01]  /*0c40*/  STL.128 [R30+0x320], R4 ;  /* 0x000320041e007387 */ /* 0x0005e20000100c00 */
[----:B------:R-:W-:-:S03]  /*0c50*/  VIADD R18, R12, 0xe ;  /* 0x0000000e0c127836 */ /* 0x000fc60000000000 */
[----:B------:R2:W-:Y:S04]  /*0c60*/  STL.128 [R30+0x330], R8 ;  /* 0x000330081e007387 */ /* 0x0005e80000100c00 */
[----:B------:R2:W-:Y:S01]  /*0c70*/  STL.128 [R30+0x340], R16 ;  /* 0x000340101e007387 */ /* 0x0005e20000100c00 */
[----:B0-----:R-:W-:-:S03]  /*0c80*/  VIADD R12, R12, 0x10 ;  /* 0x000000100c0c7836 */ /* 0x001fc60000000000 */
[----:B------:R2:W-:Y:S02]  /*0c90*/  STL.128 [R30+0x420], RZ ;  /* 0x000420ff1e007387 */ /* 0x0005e40000100c00 */
[----:B------:R-:W-:Y:S02]  /*0ca0*/  ISETP.NE.AND P0, PT, R12, R27, PT ;  /* 0x0000001b0c00720c */ /* 0x000fe40003f05270 */
[----:B------:R2:W-:Y:S04]  /*0cb0*/  STL.128 [R30+0x430], RZ ;  /* 0x000430ff1e007387 */ /* 0x0005e80000100c00 */
[----:B------:R2:W-:Y:S07]  /*0cc0*/  STL.128 [R30+0x440], RZ ;  /* 0x000440ff1e007387 */ /* 0x0005ee0000100c00 */
[----:B------:R-:W-:Y:S05]  /*0cd0*/  @P0 BRA `(.L_x_13) ;  /* 0xfffffffc00940947 */ /* 0x000fea000383ffff */
[----:B------:R-:W-:Y:S05]  /*0ce0*/  BSYNC.RECONVERGENT B3 ;  /* 0x0000000000037941 */ /* 0x000fea0003800200 */
.L_x_12:
[----:B--2---:R-:W-:-:S07]  /*0cf0*/  MOV R4, R27 ;  /* 0x0000001b00047202 */ /* 0x004fce0000000f00 */
.L_x_11:
[----:B------:R-:W-:Y:S05]  /*0d00*/  BSYNC.RECONVERGENT B2 ;  /* 0x0000000000027941 */ /* 0x000fea0003800200 */
.L_x_10:
[----:B------:R-:W-:Y:S01]  /*0d10*/  LOP3.LUT R30, R24, 0xf, RZ, 0xc0, !PT ;  /* 0x0000000f181e7812 */ /* 0x000fe200078ec0ff */
[----:B------:R-:W-:Y:S03]  /*0d20*/  BSSY.RECONVERGENT B2, `(.L_x_14) ;  /* 0x0000045000027945 */ /* 0x000fe60003800200 */
[----:B------:R-:W-:-:S13]  /*0d30*/  ISETP.NE.AND P0, PT, R30, RZ, PT ;  /* 0x000000ff1e00720c */ /* 0x000fda0003f05270 */
[----:B------:R-:W-:Y:S05]  /*0d40*/  @!P0 BRA `(.L_x_15) ;  /* 0x0000000400088947 */ /* 0x000fea0003800000 */
[----:B------:R-:W-:Y:S01]  /*0d50*/  VIADD R5, R30, 0xffffffff ;  /* 0xffffffff1e057836 */ /* 0x000fe20000000000 */
[----:B------:R-:W-:Y:S01]  /*0d60*/  LOP3.LUT R13, R24, 0x7, RZ, 0xc0, !PT ;  /* 0x00000007180d7812 */ /* 0x000fe200078ec0ff */
[----:B------:R-:W-:Y:S03]  /*0d70*/  BSSY.RECONVERGENT B3, `(.L_x_16) ;  /* 0x000001d000037945 */ /* 0x000fe60003800200 */
[----:B------:R-:W-:Y:S02]  /*0d80*/  ISETP.GE.U32.AND P0, PT, R5, 0x7, PT ;  /* 0x000000070500780c */ /* 0x000fe40003f06070 */
[----:B------:R-:W-:-:S11]  /*0d90*/  ISETP.NE.AND P1, PT, R13, RZ, PT ;  /* 0x000000ff0d00720c */ /* 0x000fd60003f25270 */
[----:B------:R-:W-:Y:S05]  /*0da0*/  @!P0 BRA `(.L_x_17) ;  /* 0x0000000000648947 */ /* 0x000fea0003800000 */
[C---:B------:R-:W-:Y:S01]  /*0db0*/  IMAD R12, R4.reuse, 0x4, R1 ;  /* 0x00000004040c7824 */ /* 0x040fe200078e0201 */
[C---:B------:R-:W-:Y:S01]  /*0dc0*/  IADD3 R5, PT, PT, R4.reuse, 0x1, RZ ;  /* 0x0000000104057810 */ /* 0x040fe20007ffe0ff */
[C---:B-1----:R-:W-:Y:S01]  /*0dd0*/  VIADD R6, R4.reuse, 0x2 ;  /* 0x0000000204067836 */ /* 0x042fe20000000000 */
[C---:B------:R-:W-:Y:S01]  /*0de0*/  IADD3 R8, PT, PT, R4.reuse, 0x4, RZ ;  /* 0x0000000404087810 */ /* 0x040fe20007ffe0ff */
[C---:B------:R-:W-:Y:S01]  /*0df0*/  VIADD R7, R4.reuse, 0x3 ;  /* 0x0000000304077836 */ /* 0x040fe20000000000 */
[C---:B------:R-:W-:Y:S01]  /*0e00*/  IADD3 R11, PT, PT, R4.reuse, 0x7, RZ ;  /* 0x00000007040b7810 */ /* 0x040fe20007ffe0ff */
[C---:B------:R-:W-:Y:S01]  /*0e10*/  VIADD R9, R4.reuse, 0x5 ;  /* 0x0000000504097836 */ /* 0x040fe20000000000 */
[----:B------:R-:W-:Y:S01]  /*0e20*/  STL [R12+0x314], R5 ;  /* 0x000314050c007387 */ /* 0x000fe20000100800 */
[----:B------:R-:W-:-:S03]  /*0e30*/  VIADD R10, R4, 0x6 ;  /* 0x00000006040a7836 */ /* 0x000fc60000000000 */
[----:B------:R-:W-:Y:S04]  /*0e40*/  STL [R12+0x318], R6 ;  /* 0x000318060c007387 */ /* 0x000fe80000100800 */
[----:B------:R-:W-:Y:S04]  /*0e50*/  STL [R12+0x31c], R7 ;  /* 0x00031c070c007387 */ /* 0x000fe80000100800 */
[----:B------:R-:W-:Y:S04]  /*0e60*/  STL [R12+0x320], R8 ;  /* 0x000320080c007387 */ /* 0x000fe80000100800 */
[----:B------:R-:W-:Y:S04]  /*0e70*/  STL [R12+0x324], R9 ;  /* 0x000324090c007387 */ /* 0x000fe80000100800 */
[----:B------:R-:W-:Y:S04]  /*0e80*/  STL [R12+0x328], R10 ;  /* 0x0003280a0c007387 */ /* 0x000fe80000100800 */
[----:B------:R-:W-:Y:S04]  /*0e90*/  STL [R12+0x32c], R11 ;  /* 0x00032c0b0c007387 */ /* 0x000fe80000100800 */
[----:B------:R-:W-:Y:S04]  /*0ea0*/  STL [R12+0x410], RZ ;  /* 0x000410ff0c007387 */ /* 0x000fe80000100800 */
[----:B------:R-:W-:Y:S04]  /*0eb0*/  STL [R12+0x414], RZ ;  /* 0x000414ff0c007387 */ /* 0x000fe80000100800 */
[----:B------:R-:W-:Y:S04]  /*0ec0*/  STL [R12+0x418], RZ ;  /* 0x000418ff0c007387 */ /* 0x000fe80000100800 */
[----:B------:R-:W-:Y:S04]  /*0ed0*/  STL [R12+0x41c], RZ ;  /* 0x00041cff0c007387 */ /* 0x000fe80000100800 */
[----:B------:R-:W-:Y:S04]  /*0ee0*/  STL [R12+0x420], RZ ;  /* 0x000420ff0c007387 */ /* 0x000fe80000100800 */
[----:B------:R-:W-:Y:S04]  /*0ef0*/  STL [R12+0x424], RZ ;  /* 0x000424ff0c007387 */ /* 0x000fe80000100800 */
[----:B------:R-:W-:Y:S04]  /*0f00*/  STL [R12+0x428], RZ ;  /* 0x000428ff0c007387 */ /* 0x000fe80000100800 */
[----:B------:R-:W-:Y:S04]  /*0f10*/  STL [R12+0x42c], RZ ;  /* 0x00042cff0c007387 */ /* 0x000fe80000100800 */
[----:B------:R0:W-:Y:S02]  /*0f20*/  STL [R12+0x310], R4 ;  /* 0x000310040c007387 */ /* 0x0001e40000100800 */
[----:B0-----:R-:W-:-:S07]  /*0f30*/  VIADD R4, R4, 0x8 ;  /* 0x0000000804047836 */ /* 0x001fce0000000000 */
.L_x_17:
[----:B------:R-:W-:Y:S05]  /*0f40*/  BSYNC.RECONVERGENT B3 ;  /* 0x0000000000037941 */ /* 0x000fea0003800200 */
.L_x_16:
[----:B------:R-:W-:Y:S05]  /*0f50*/  @!P1 BRA `(.L_x_15) ;  /* 0x0000000000849947 */ /* 0x000fea0003800000 */
[----:B------:R-:W-:Y:S01]  /*0f60*/  VIADD R5, R13, 0xffffffff ;  /* 0xffffffff0d057836 */ /* 0x000fe20000000000 */
[----:B-1----:R-:W-:Y:S01]  /*0f70*/  LOP3.LUT R9, R24, 0x3, RZ, 0xc0, !PT ;  /* 0x0000000318097812 */ /* 0x002fe200078ec0ff */
[----:B------:R-:W-:Y:S03]  /*0f80*/  BSSY.RECONVERGENT B3, `(.L_x_18) ;  /* 0x0000011000037945 */ /* 0x000fe60003800200 */
[----:B------:R-:W-:Y:S02]  /*0f90*/  ISETP.GE.U32.AND P0, PT, R5, 0x3, PT ;  /* 0x000000030500780c */ /* 0x000fe40003f06070 */
[----:B------:R-:W-:-:S11]  /*0fa0*/  ISETP.NE.AND P1, PT, R9, RZ, PT ;  /* 0x000000ff0900720c */ /* 0x000fd60003f25270 */
[----:B------:R-:W-:Y:S05]  /*0fb0*/  @!P0 BRA `(.L_x_19) ;  /* 0x0000000000348947 */ /* 0x000fea0003800000 */
[C---:B------:R-:W-:Y:S01]  /*0fc0*/  LEA R5, R4.reuse, R1, 0x2 ;  /* 0x0000000104057211 */ /* 0x040fe200078e10ff */
[C---:B------:R-:W-:Y:S01]  /*0fd0*/  VIADD R6, R4.reuse, 0x1 ;  /* 0x0000000104067836 */ /* 0x040fe20000000000 */
[C---:B------:R-:W-:Y:S01]  /*0fe0*/  IADD3 R10, PT, PT, R4.reuse, 0x3, RZ ;  /* 0x00000003040a7810 */ /* 0x040fe20007ffe0ff */
[C---:B------:R-:W-:Y:S02]  /*0ff0*/  VIADD R8, R4.reuse, 0x2 ;  /* 0x0000000204087836 */ /* 0x040fe40000000000 */
[----:B------:R-:W-:Y:S04]  /*1000*/  STL [R5+0x410], RZ ;  /* 0x000410ff05007387 */ /* 0x000fe80000100800 */
[----:B------:R-:W-:Y:S04]  /*1010*/  STL [R5+0x314], R6 ;  /* 0x0003140605007387 */ /* 0x000fe80000100800 */
[----:B------:R-:W-:Y:S04]  /*1020*/  STL [R5+0x318], R8 ;  /* 0x0003180805007387 */ /* 0x000fe80000100800 */
[----:B------:R-:W-:Y:S04]  /*1030*/  STL [R5+0x31c], R10 ;  /* 0x00031c0a05007387 */ /* 0x000fe80000100800 */
[----:B------:R-:W-:Y:S04]  /*1040*/  STL [R5+0x414], RZ ;  /* 0x000414ff05007387 */ /* 0x000fe80000100800 */
[----:B------:R-:W-:Y:S04]  /*1050*/  STL [R5+0x418], RZ ;  /* 0x000418ff05007387 */ /* 0x000fe80000100800 */
[----:B------:R-:W-:Y:S04]  /*1060*/  STL [R5+0x41c], RZ ;  /* 0x00041cff05007387 */ /* 0x000fe80000100800 */
[----:B------:R0:W-:Y:S02]  /*1070*/  STL [R5+0x310], R4 ;  /* 0x0003100405007387 */ /* 0x0001e40000100800 */
[----:B0-----:R-:W-:-:S07]  /*1080*/  VIADD R4, R4, 0x4 ;  /* 0x0000000404047836 */ /* 0x001fce0000000000 */
.L_x_19:
[----:B------:R-:W-:Y:S05]  /*1090*/  BSYNC.RECONVERGENT B3 ;  /* 0x0000000000037941 */ /* 0x000fea0003800200 */
.L_x_18:
[----:B------:R-:W-:Y:S05]  /*10a0*/  @!P1 BRA `(.L_x_15) ;  /* 0x0000000000309947 */ /* 0x000fea0003800000 */
[----:B------:R-:W-:Y:S01]  /*10b0*/  IMAD R7, R4, 0x4, R1 ;  /* 0x0000000404077824 */ /* 0x000fe200078e0201 */
[----:B------:R-:W-:-:S04]  /*10c0*/  ISETP.NE.AND P0, PT, R9, 0x1, PT ;  /* 0x000000010900780c */ /* 0x000fc80003f05270 */
[----:B------:R0:W-:Y:S04]  /*10d0*/  STL [R7+0x310], R4 ;  /* 0x0003100407007387 */ /* 0x0001e80000100800 */
[----:B------:R0:W-:Y:S05]  /*10e0*/  STL [R7+0x410], RZ ;  /* 0x000410ff07007387 */ /* 0x0001ea0000100800 */
[----:B------:R-:W-:Y:S05]  /*10f0*/  @!P0 BRA `(.L_x_15) ;  /* 0x00000000001c8947 */ /* 0x000fea0003800000 */
[----:B------:R-:W-:Y:S01]  /*1100*/  ISETP.NE.AND P0, PT, R9, 0x2, PT ;  /* 0x000000020900780c */ /* 0x000fe20003f05270 */
[----:B------:R2:W-:Y:S01]  /*1110*/  STL [R7+0x414], RZ ;  /* 0x000414ff07007387 */ /* 0x0005e20000100800 */
[----:B------:R-:W-:-:S05]  /*1120*/  IADD3 R5, PT, PT, R4, 0x1, RZ ;  /* 0x0000000104057810 */ /* 0x000fca0007ffe0ff */
[----:B------:R2:W-:Y:S06]  /*1130*/  STL [R7+0x314], R5 ;  /* 0x0003140507007387 */ /* 0x0005ec0000100800 */
[----:B0-----:R-:W-:Y:S01]  /*1140*/  @P0 VIADD R4, R4, 0x2 ;  /* 0x0000000204040836 */ /* 0x001fe20000000000 */
[----:B------:R2:W-:Y:S04]  /*1150*/  @P0 STL [R7+0x418], RZ ;  /* 0x000418ff07000387 */ /* 0x0005e80000100800 */
[----:B------:R2:W-:Y:S02]  /*1160*/  @P0 STL [R7+0x318], R4 ;  /* 0x0003180407000387 */ /* 0x0005e40000100800 */
.L_x_15:
[----:B------:R-:W-:Y:S05]  /*1170*/  BSYNC.RECONVERGENT B2 ;  /* 0x0000000000027941 */ /* 0x000fea0003800200 */
.L_x_14:
[----:B------:R-:W-:Y:S01]  /*1180*/  BSSY.RECONVERGENT B3, `(.L_x_20) ;  /* 0x0000060000037945 */ /* 0x000fe20003800200 */
[----:B012---:R-:W-:-:S07]  /*1190*/  IMAD.MOV.U32 R7, RZ, RZ, RZ ;  /* 0x000000ffff077224 */ /* 0x007fce00078e00ff */
.L_x_37:
[----:B------:R-:W-:Y:S01]  /*11a0*/  IADD3 R11, PT, PT, R7, 0x1, RZ ;  /* 0x00000001070b7810 */ /* 0x000fe20007ffe0ff */
[----:B------:R-:W-:Y:S03]  /*11b0*/  BSSY.RECONVERGENT B2, `(.L_x_21) ;  /* 0x0000059000027945 */ /* 0x000fe60003800200 */
[----:B------:R-:W-:-:S13]  /*11c0*/  ISETP.GE.AND P0, PT, R11, R3, PT ;  /* 0x000000030b00720c */ /* 0x000fda0003f06270 */
[----:B01----:R-:W-:Y:S05]  /*11d0*/  @P0 BRA `(.L_x_22) ;  /* 0x0000000400580947 */ /* 0x003fea0003800000 */
[----:B------:R-:W-:-:S04]  /*11e0*/  IMAD R5, R7, 0x3, RZ ;  /* 0x0000000307057824 */ /* 0x000fc800078e02ff */
[----:B------:R-:W-:-:S05]  /*11f0*/  IMAD R5, R5, 0x4, R0 ;  /* 0x0000000405057824 */ /* 0x000fca00078e0200 */
[----:B------:R0:W5:Y:S04]  /*1200*/  LDL R8, [R5] ;  /* 0x0000000005087983 */ /* 0x0001680000100800 */
[----:B------:R0:W5:Y:S04]  /*1210*/  LDL R9, [R5+0x4] ;  /* 0x0000040005097983 */ /* 0x0001680000100800 */
[----:B------:R0:W5:Y:S01]  /*1220*/  LDL R10, [R5+0x8] ;  /* 0x00000800050a7983 */ /* 0x0001620000100800 */
[----:B------:R-:W-:-:S07]  /*1230*/  IMAD R12, R7, 0x4, R2 ;  /* 0x00000004070c7824 */ /* 0x000fce00078e0202 */
.L_x_36:
[----:B01----:R-:W-:-:S04]  /*1240*/  IMAD R5, R11, 0x3, RZ ;  /* 0x000000030b057824 */ /* 0x003fc800078e02ff */
[----:B------:R-:W-:-:S05]  /*1250*/  IMAD R5, R5, 0x4, R0 ;  /* 0x0000000405057824 */ /* 0x000fca00078e0200 */
[----:B------:R-:W2:Y:S04]  /*1260*/  LDL R4, [R5+0x4] ;  /* 0x0000040005047983 */ /* 0x000ea80000100800 */
[----:B------:R-:W3:Y:S04]  /*1270*/  LDL R13, [R5] ;  /* 0x00000000050d7983 */ /* 0x000ee80000100800 */
[----:B------:R-:W4:Y:S01]  /*1280*/  LDL R15, [R5+0x8] ;  /* 0x00000800050f7983 */ /* 0x000f220000100800 */
[----:B------:R-:W-:Y:S01]  /*1290*/  BSSY.RECONVERGENT B4, `(.L_x_23) ;  /* 0x0000013000047945 */ /* 0x000fe20003800200 */
[----:B--2--5:R-:W-:Y:S01]  /*12a0*/  FADD R4, R9, -R4 ;  /* 0x8000000409047221 */ /* 0x024fe20000000000 */
[----:B---3--:R-:W-:-:S03]  /*12b0*/  FADD R13, R8, -R13 ;  /* 0x8000000d080d7221 */ /* 0x008fc60000000000 */
[----:B------:R-:W-:Y:S01]  /*12c0*/  FMUL R4, R4, R4 ;  /* 0x0000000404047220 */ /* 0x000fe20000400000 */
[----:B----4-:R-:W-:-:S03]  /*12d0*/  FADD R15, R10, -R15 ;  /* 0x8000000f0a0f7221 */ /* 0x010fc60000000000 */
[----:B------:R-:W-:-:S04]  /*12e0*/  FFMA R4, R13, R13, R4 ;  /* 0x0000000d0d047223 */ /* 0x000fc80000000004 */
[----:B------:R-:W-:-:S04]  /*12f0*/  FFMA R15, R15, R15, R4 ;  /* 0x0000000f0f0f7223 */ /* 0x000fc80000000004 */
[----:B------:R0:W1:Y:S01]  /*1300*/  MUFU.RSQ R6, R15 ;  /* 0x0000000f00067308 */ /* 0x0000620000001400 */
[----:B------:R-:W-:-:S04]  /*1310*/  IADD3 R4, PT, PT, R15, -0xd000000, RZ ;  /* 0xf30000000f047810 */ /* 0x000fc80007ffe0ff */
[----:B------:R-:W-:-:S13]  /*1320*/  ISETP.GT.U32.AND P0, PT, R4, 0x727fffff, PT ;  /* 0x727fffff0400780c */ /* 0x000fda0003f04070 */
[----:B01----:R-:W-:Y:S05]  /*1330*/  @!P0 BRA `(.L_x_24) ;  /* 0x0000000000108947 */ /* 0x003fea0003800000 */
[----:B------:R-:W-:-:S07]  /*1340*/  MOV R6, 0x1360 ;  /* 0x0000136000067802 */ /* 0x000fce0000000f00 */
[----:B------:R-:W-:Y:S05]  /*1350*/  CALL.REL.NOINC `($__internal_0_$__cuda_sm20_sqrt_rn_f32_slowpath) ;  /* 0x00000020001c7944 */ /* 0x000fea0003c00000 */
[----:B------:R-:W-:Y:S01]  /*1360*/  IMAD.MOV.U32 R4, RZ, RZ, R13 ;  /* 0x000000ffff047224 */ /* 0x000fe200078e000d */
[----:B------:R-:W-:Y:S06]  /*1370*/  BRA `(.L_x_25) ;  /* 0x0000000000107947 */ /* 0x000fec0003800000 */
.L_x_24:
[----:B------:R-:W-:Y:S01]  /*1380*/  FMUL.FTZ R4, R15, R6 ;  /* 0x000000060f047220 */ /* 0x000fe20000410000 */
[----:B------:R-:W-:-:S03]  /*1390*/  FMUL.FTZ R6, R6, 0.5 ;  /* 0x3f00000006067820 */ /* 0x000fc60000410000 */
[----:B------:R-:W-:-:S04]  /*13a0*/  FFMA R5, -R4, R4, R15 ;  /* 0x0000000404057223 */ /* 0x000fc8000000010f */
[----:B------:R-:W-:-:S07]  /*13b0*/  FFMA R4, R5, R6, R4 ;  /* 0x0000000605047223 */ /* 0x000fce0000000004 */
.L_x_25:
[----:B------:R-:W-:Y:S05]  /*13c0*/  BSYNC.RECONVERGENT B4 ;  /* 0x0000000000047941 */ /* 0x000fea0003800200 */
.L_x_23:
[----:B------:R-:W-:Y:S01]  /*13d0*/  FSETP.GTU.AND P0, PT, R4, R29, PT ;  /* 0x0000001d0400720b */ /* 0x000fe20003f0c000 */
[----:B------:R-:W-:-:S12]  /*13e0*/  BSSY.RECONVERGENT B4, `(.L_x_26) ;  /* 0x0000032000047945 */ /* 0x000fd80003800200 */
[----:B------:R-:W-:Y:S05]  /*13f0*/  @P0 BRA `(.L_x_27) ;  /* 0x0000000000c00947 */ /* 0x000fea0003800000 */
[----:B------:R-:W2:Y:S01]  /*1400*/  LDL R6, [R12] ;  /* 0x000000000c067983 */ /* 0x000ea20000100800 */
[----:B------:R-:W-:Y:S01]  /*1410*/  BSSY.RECONVERGENT B5, `(.L_x_28) ;  /* 0x000000f000057945 */ /* 0x000fe20003800200 */
[----:B------:R-:W-:Y:S01]  /*1420*/  IMAD.MOV.U32 R13, RZ, RZ, R7 ;  /* 0x000000ffff0d7224 */ /* 0x000fe200078e0007 */
[-C--:B------:R-:W-:Y:S01]  /*1430*/  MOV R4, R7.reuse ;  /* 0x0000000700047202 */ /* 0x080fe20000000f00 */
[----:B------:R-:W-:Y:S01]  /*1440*/  IMAD.MOV.U32 R5, RZ, RZ, R12 ;  /* 0x000000ffff057224 */ /* 0x000fe200078e000c */
[----:B--2---:R-:W-:-:S13]  /*1450*/  ISETP.NE.AND P0, PT, R6, R7, PT ;  /* 0x000000070600720c */ /* 0x004fda0003f05270 */
[----:B------:R-:W-:Y:S05]  /*1460*/  @!P0 BRA `(.L_x_29) ;  /* 0x0000000000248947 */ /* 0x000fea0003800000 */
[----:B------:R-:W-:Y:S01]  /*1470*/  BSSY.RECONVERGENT B6, `(.L_x_30) ;  /* 0x0000007000067945 */ /* 0x000fe20003800200 */
.L_x_31:
[----:B------:R-:W-:-:S05]  /*1480*/  IMAD R5, R6, 0x4, R2 ;  /* 0x0000000406057824 */ /* 0x000fca00078e0202 */
[----:B------:R-:W2:Y:S01]  /*1490*/  LDL R13, [R5] ;  /* 0x00000000050d7983 */ /* 0x000ea20000100800 */
[-C--:B------:R-:W-:Y:S02]  /*14a0*/  MOV R4, R6.reuse ;  /* 0x0000000600047202 */ /* 0x080fe40000000f00 */
[----:B--2---:R-:W-:Y:S01]  /*14b0*/  ISETP.NE.AND P0, PT, R13, R6, PT ;  /* 0x000000060d00720c */ /* 0x004fe20003f05270 */
[----:B------:R-:W-:-:S12]  /*14c0*/  IMAD.MOV.U32 R6, RZ, RZ, R13 ;  /* 0x000000ffff067224 */ /* 0x000fd800078e000d */
[----:B------:R-:W-:Y:S05]  /*14d0*/  @P0 BRA `(.L_x_31) ;  /* 0xfffffffc00e80947 */ /* 0x000fea000383ffff */
[----:B------:R-:W-:Y:S05]  /*14e0*/  BSYNC.RECONVERGENT B6 ;  /* 0x0000000000067941 */ /* 0x000fea0003800200 */
.L_x_30:
[----:B------:R-:W-:-:S07]  /*14f0*/  IMAD.MOV.U32 R13, RZ, RZ, R4 ;  /* 0x000000ffff0d7224 */ /* 0x000fce00078e0004 */
.L_x_29:
[----:B------:R-:W-:Y:S05]  /*1500*/  BSYNC.RECONVERGENT B5 ;  /* 0x0000000000057941 */ /* 0x000fea0003800200 */
.L_x_28:
[----:B------:R-:W-:-:S05]  /*1510*/  LEA R14, R11, R2, 0x2 ;  /* 0x000000020b0e7211 */ /* 0x000fca00078e10ff */
[----:B------:R-:W2:Y:S01]  /*1520*/  LDL R18, [R14] ;  /* 0x000000000e127983 */ /* 0x000ea20000100800 */
[----:B------:R-:W-:Y:S01]  /*1530*/  BSSY.RECONVERGENT B5, `(.L_x_32) ;  /* 0x000000e000057945 */ /* 0x000fe20003800200 */
[--C-:B------:R-:W-:Y:S02]  /*1540*/  IMAD.MOV.U32 R6, RZ, RZ, R11.reuse ;  /* 0x000000ffff067224 */ /* 0x100fe400078e000b */
[----:B------:R-:W-:Y:S01]  /*1550*/  IMAD.MOV.U32 R16, RZ, RZ, R11 ;  /* 0x000000ffff107224 */ /* 0x000fe200078e000b */
[----:B--2---:R-:W-:-:S13]  /*1560*/  ISETP.NE.AND P0, PT, R18, R11, PT ;  /* 0x0000000b1200720c */ /* 0x004fda0003f05270 */
[----:B------:R-:W-:Y:S05]  /*1570*/  @!P0 BRA `(.L_x_33) ;  /* 0x0000000000248947 */ /* 0x000fea0003800000 */
[----:B------:R-:W-:Y:S01]  /*1580*/  BSSY.RECONVERGENT B6, `(.L_x_34) ;  /* 0x0000007000067945 */ /* 0x000fe20003800200 */
.L_x_35:
[----:B------:R-:W-:-:S05]  /*1590*/  LEA R14, R18, R2, 0x2 ;  /* 0x00000002120e7211 */ /* 0x000fca00078e10ff */
[----:B------:R-:W2:Y:S01]  /*15a0*/  LDL R15, [R14] ;  /* 0x000000000e0f7983 */ /* 0x000ea20000100800 */
[----:B------:R-:W-:Y:S01]  /*15b0*/  IMAD.MOV.U32 R6, RZ, RZ, R18 ;  /* 0x000000ffff067224 */ /* 0x000fe200078e0012 */
[----:B--2---:R-:W-:Y:S01]  /*15c0*/  ISETP.NE.AND P0, PT, R15, R18, PT ;  /* 0x000000120f00720c */ /* 0x004fe20003f05270 */
[----:B------:R-:W-:-:S12]  /*15d0*/  IMAD.MOV.U32 R18, RZ, RZ, R15 ;  /* 0x000000ffff127224 */ /* 0x000fd800078e000f */
[----:B------:R-:W-:Y:S05]  /*15e0*/  @P0 BRA `(.L_x_35) ;  /* 0xfffffffc00e80947 */ /* 0x000fea000383ffff */
[----:B------:R-:W-:Y:S05]  /*15f0*/  BSYNC.RECONVERGENT B6 ;  /* 0x0000000000067941 */ /* 0x000fea0003800200 */
.L_x_34:
[----:B------:R-:W-:-:S07]  /*1600*/  MOV R16, R6 ;  /* 0x0000000600107202 */ /* 0x000fce0000000f00 */
.L_x_33:
[----:B------:R-:W-:Y:S05]  /*1610*/  BSYNC.RECONVERGENT B5 ;  /* 0x0000000000057941 */ /* 0x000fea0003800200 */
.L_x_32:
[----:B------:R-:W-:-:S13]  /*1620*/  ISETP.NE.AND P0, PT, R13, R16, PT ;  /* 0x000000100d00720c */ /* 0x000fda0003f05270 */
[----:B------:R-:W-:Y:S05]  /*1630*/  @!P0 BRA `(.L_x_27) ;  /* 0x0000000000308947 */ /* 0x000fea0003800000 */
[--C-:B------:R-:W-:Y:S02]  /*1640*/  IMAD.U32 R6, R6, 0x4, R1.reuse ;  /* 0x0000000406067824 */ /* 0x100fe400078e0001 */
[----:B------:R-:W-:-:S04]  /*1650*/  IMAD.U32 R4, R4, 0x4, R1 ;  /* 0x0000000404047824 */ /* 0x000fc800078e0001 */
[----:B------:R-:W2:Y:S04]  /*1660*/  LDL R6, [R6+0x410] ;  /* 0x0004100006067983 */ /* 0x000ea80000100800 */
[----:B------:R-:W2:Y:S02]  /*1670*/  LDL R15, [R4+0x410] ;  /* 0x00041000040f7983 */ /* 0x000ea40000100800 */
[----:B--2---:R-:W-:-:S13]  /*1680*/  ISETP.GE.AND P0, PT, R15, R6, PT ;  /* 0x000000060f00720c */ /* 0x004fda0003f06270 */
[----:B------:R0:W-:Y:S01]  /*1690*/  @!P0 STL [R5], R16 ;  /* 0x0000001005008387 */ /* 0x0001e20000100800 */
[----:B------:R-:W-:Y:S05]  /*16a0*/  @!P0 BRA `(.L_x_27) ;  /* 0x0000000000148947 */ /* 0x000fea0003800000 */
[----:B------:R-:W-:-:S13]  /*16b0*/  ISETP.GT.AND P0, PT, R15, R6, PT ;  /* 0x000000060f00720c */ /* 0x000fda0003f04270 */
[----:B0-----:R-:W-:Y:S01]  /*16c0*/  @!P0 IADD3 R5, PT, PT, R15, 0x1, RZ ;  /* 0x000000010f058810 */ /* 0x001fe20007ffe0ff */
[----:B------:R1:W-:Y:S04]  /*16d0*/  @P0 STL [R14], R13 ;  /* 0x0000000d0e000387 */ /* 0x0003e80000100800 */
[----:B------:R1:W-:Y:S04]  /*16e0*/  @!P0 STL [R14], R13 ;  /* 0x0000000d0e008387 */ /* 0x0003e80000100800 */
[----:B------:R1:W-:Y:S02]  /*16f0*/  @!P0 STL [R4+0x410], R5 ;  /* 0x0004100504008387 */ /* 0x0003e40000100800 */
.L_x_27:
[----:B------:R-:W-:Y:S05]  /*1700*/  BSYNC.RECONVERGENT B4 ;  /* 0x0000000000047941 */ /* 0x000fea0003800200 */
.L_x_26:
[----:B------:R-:W-:-:S05]  /*1710*/  VIADD R11, R11, 0x1 ;  /* 0x000000010b0b7836 */ /* 0x000fca0000000000 */
[----:B------:R-:W-:-:S13]  /*1720*/  ISETP.NE.AND P0, PT, R11, R3, PT ;  /* 0x000000030b00720c */ /* 0x000fda0003f05270 */
[----:B------:R-:W-:Y:S05]  /*1730*/  @P0 BRA `(.L_x_36) ;  /* 0xfffffff800c00947 */ /* 0x000fea000383ffff */
.L_x_22:
[----:B------:R-:W-:Y:S05]  /*1740*/  BSYNC.RECONVERGENT B2 ;  /* 0x0000000000027941 */ /* 0x000fea0003800200 */
.L_x_21:
[----:B------:R-:W-:-:S05]  /*1750*/  VIADD R7, R7, 0x1 ;  /* 0x0000000107077836 */ /* 0x000fca0000000000 */
[----:B------:R-:W-:-:S13]  /*1760*/  ISETP.NE.AND P0, PT, R7, R24, PT ;  /* 0x000000180700720c */ /* 0x000fda0003f05270 */
[----:B------:R-:W-:Y:S05]  /*1770*/  @P0 BRA `(.L_x_37) ;  /* 0xfffffff800880947 */ /* 0x000fea000383ffff */
[----:B------:R-:W-:Y:S05]  /*1780*/  BSYNC.RECONVERGENT B3 ;  /* 0x0000000000037941 */ /* 0x000fea0003800200 */
.L_x_20:
[----:B------:R-:W-:Y:S01]  /*1790*/  ISETP.GE.AND P0, PT, R26, 0x10, PT ;  /* 0x000000101a00780c */ /* 0x000fe20003f06270 */
[----:B------:R-:W-:Y:S01]  /*17a0*/  BSSY.RECONVERGENT B2, `(.L_x_38) ;  /* 0x0000050000027945 */ /* 0x000fe20003800200 */
[----:B-1----:R-:W-:Y:S02]  /*17b0*/  HFMA2 R13, -RZ, RZ, 0, 0 ;  /* 0x00000000ff0d7431 */ /* 0x002fe400000001ff */
[----:B-----5:R-:W-:-:S09]  /*17c0*/  IMAD.MOV.U32 R29, RZ, RZ, RZ ;  /* 0x000000ffff1d7224 */ /* 0x020fd200078e00ff */
[----:B------:R-:W-:Y:S05]  /*17d0*/  @!P0 BRA `(.L_x_39) ;  /* 0x0000000400308947 */ /* 0x000fea0003800000 */
[----:B------:R-:W-:Y:S01]  /*17e0*/  BSSY.RECONVERGENT B3, `(.L_x_40) ;  /* 0x000004a000037945 */ /* 0x000fe20003800200 */
[----:B------:R-:W-:Y:S01]  /*17f0*/  IMAD.MOV.U32 R31, RZ, RZ, RZ ;  /* 0x000000ffff1f7224 */ /* 0x000fe200078e00ff */
[----:B------:R-:W-:-:S07]  /*1800*/  MOV R29, RZ ;  /* 0x000000ff001d7202 */ /* 0x000fce0000000f00 */
.L_x_41:
[----:B------:R-:W-:-:S05]  /*1810*/  IMAD R32, R31, 0x4, R2 ;  /* 0x000000041f207824 */ /* 0x000fca00078e0202 */
[----:B0-----:R-:W2:Y:S04]  /*1820*/  LDL.128 R4, [R32] ;  /* 0x0000000020047983 */ /* 0x001ea80000100c00 */
[----:B------:R-:W3:Y:S01]  /*1830*/  LDL.128 R8, [R32+0x10] ;  /* 0x0000100020087983 */ /* 0x000ee20000100c00 */
[----:B------:R-:W-:-:S03]  /*1840*/  VIADD R12, R31, 0x1 ;  /* 0x000000011f0c7836 */ /* 0x000fc60000000000 */
[----:B------:R-:W4:Y:S02]  /*1850*/  LDL.128 R16, [R32+0x30] ;  /* 0x0000300020107983 */ /* 0x000f240000100c00 */
[----:B--2---:R-:W-:Y:S02]  /*1860*/  ISETP.NE.AND P2, PT, R5, R12, PT ;  /* 0x0000000c0500720c */ /* 0x004fe40003f45270 */
[----:B------:R-:W2:Y:S01]  /*1870*/  LDL.128 R12, [R32+0x20] ;  /* 0x00002000200c7983 */ /* 0x000ea20000100c00 */
[----:B------:R-:W-:Y:S02]  /*1880*/  ISETP.NE.AND P1, PT, R4, R31, PT ;  /* 0x0000001f0400720c */ /* 0x000fe40003f25270 */
[----:B------:R-:W-:-:S04]  /*1890*/  IADD3 R5, PT, PT, R31, 0x2, RZ ;  /* 0x000000021f057810 */ /* 0x000fc80007ffe0ff */
[----:B------:R-:W-:Y:S01]  /*18a0*/  ISETP.NE.AND P3, PT, R6, R5, PT ;  /* 0x000000050600720c */ /* 0x000fe20003f65270 */
[C---:B------:R-:W-:Y:S02]  /*18b0*/  VIADD R5, R31.reuse, 0x4 ;  /* 0x000000041f057836 */ /* 0x040fe40000000000 */
[----:B------:R-:W-:Y:S02]  /*18c0*/  VIADD R6, R31, 0x3 ;  /* 0x000000031f067836 */ /* 0x000fe40000000000 */
[----:B------:R-:W-:Y:S01]  /*18d0*/  VIADD R4, R29, 0x1 ;  /* 0x000000011d047836 */ /* 0x000fe20000000000 */
[----:B---3--:R-:W-:Y:S01]  /*18e0*/  ISETP.NE.AND P5, PT, R8, R5, PT ;  /* 0x000000050800720c */ /* 0x008fe20003fa5270 */
[----:B------:R-:W-:Y:S01]  /*18f0*/  VIADD R5, R31, 0x6 ;  /* 0x000000061f057836 */ /* 0x000fe20000000000 */
[----:B------:R-:W-:Y:S02]  /*1900*/  @P1 IADD3 R4, PT, PT, R29, RZ, RZ ;  /* 0x000000ff1d041210 */ /* 0x000fe40007ffe0ff */
[----:B------:R-:W-:-:S02]  /*1910*/  ISETP.NE.AND P4, PT, R7, R6, PT ;  /* 0x000000060700720c */ /* 0x000fc40003f85270 */
[----:B------:R-:W-:Y:S01]  /*1920*/  ISETP.NE.AND P0, PT, R10, R5, PT ;  /* 0x000000050a00720c */ /* 0x000fe20003f05270 */
[----:B------:R-:W-:Y:S02]  /*1930*/  VIADD R5, R4, 0x1 ;  /* 0x0000000104057836 */ /* 0x000fe40000000000 */
[----:B------:R-:W-:Y:S01]  /*1940*/  @P2 IMAD.MOV R5, RZ, RZ, R4 ;  /* 0x000000ffff052224 */ /* 0x000fe200078e0204 */
[----:B------:R-:W-:-:S04]  /*1950*/  IADD3 R6, PT, PT, R31, 0x5, RZ ;  /* 0x000000051f067810 */ /* 0x000fc80007ffe0ff */
[----:B------:R-:W-:Y:S01]  /*1960*/  IADD3 R4, PT, PT, R5, 0x1, RZ ;  /* 0x0000000105047810 */ /* 0x000fe20007ffe0ff */
[----:B------:R-:W-:Y:S01]  /*1970*/  @P3 IMAD.MOV R4, RZ, RZ, R5 ;  /* 0x000000ffff043224 */ /* 0x000fe200078e0205 */
[----:B------:R-:W-:-:S03]  /*1980*/  ISETP.NE.AND P6, PT, R9, R6, PT ;  /* 0x000000060900720c */ /* 0x000fc60003fc5270 */
[C---:B------:R-:W-:Y:S01]  /*1990*/  VIADD R5, R4.reuse, 0x1 ;  /* 0x0000000104057836 */ /* 0x040fe20000000000 */
[----:B------:R-:W-:-:S05]  /*19a0*/  @P4 IADD3 R5, PT, PT, R4, RZ, RZ ;  /* 0x000000ff04054210 */ /* 0x000fca0007ffe0ff */
[----:B------:R-:W-:Y:S02]  /*19b0*/  VIADD R4, R5, 0x1 ;  /* 0x0000000105047836 */ /* 0x000fe40000000000 */
[----:B------:R-:W-:-:S05]  /*19c0*/  @P5 IMAD.MOV R4, RZ, RZ, R5 ;  /* 0x000000ffff045224 */ /* 0x000fca00078e0205 */
[----:B------:R-:W-:Y:S01]  /*19d0*/  IADD3 R5, PT, PT, R4, 0x1, RZ ;  /* 0x0000000104057810 */ /* 0x000fe20007ffe0ff */
[----:B------:R-:W-:Y:S02]  /*19e0*/  @P6 IMAD.MOV R5, RZ, RZ, R4 ;  /* 0x000000ffff056224 */ /* 0x000fe400078e0204 */
[----:B------:R-:W-:-:S05]  /*19f0*/  VIADD R4, R31, 0x7 ;  /* 0x000000071f047836 */ /* 0x000fca0000000000 */
[----:B------:R-:W-:Y:S02]  /*1a00*/  ISETP.NE.AND P1, PT, R11, R4, PT ;  /* 0x000000040b00720c */ /* 0x000fe40003f25270 */
[----:B------:R-:W-:Y:S01]  /*1a10*/  IADD3 R4, PT, PT, R5, 0x1, RZ ;  /* 0x0000000105047810 */ /* 0x000fe20007ffe0ff */
[----:B------:R-:W-:Y:S02]  /*1a20*/  @P0 IMAD.MOV R4, RZ, RZ, R5 ;  /* 0x000000ffff040224 */ /* 0x000fe400078e0205 */
[----:B------:R-:W-:-:S03]  /*1a30*/  VIADD R5, R31, 0x8 ;  /* 0x000000081f057836 */ /* 0x000fc60000000000 */
[----:B------:R-:W-:-:S05]  /*1a40*/  IADD3 R6, PT, PT, R4, 0x1, RZ ;  /* 0x0000000104067810 */ /* 0x000fca0007ffe0ff */
[----:B------:R-:W-:Y:S02]  /*1a50*/  @P1 IMAD.MOV R6, RZ, RZ, R4 ;  /* 0x000000ffff061224 */ /* 0x000fe400078e0204 */
[----:B------:R-:W-:-:S03]  /*1a60*/  VIADD R4, R31, 0x9 ;  /* 0x000000091f047836 */ /* 0x000fc60000000000 */
[----:B------:R-:W-:Y:S02]  /*1a70*/  IADD3 R7, PT, PT, R6, 0x1, RZ ;  /* 0x0000000106077810 */ /* 0x000fe40007ffe0ff */
[----:B--2---:R-:W-:Y:S01]  /*1a80*/  ISETP.NE.AND P0, PT, R12, R5, PT ;  /* 0x000000050c00720c */ /* 0x004fe20003f05270 */
[----:B------:R-:W-:Y:S01]  /*1a90*/  VIADD R5, R31, 0xa ;  /* 0x0000000a1f057836 */ /* 0x000fe20000000000 */
[----:B------:R-:W-:Y:S01]  /*1aa0*/  ISETP.NE.AND P1, PT, R13, R4, PT ;  /* 0x000000040d00720c */ /* 0x000fe20003f25270 */
[----:B------:R-:W-:-:S10]  /*1ab0*/  VIADD R4, R31, 0xb ;  /* 0x0000000b1f047836 */ /* 0x000fd40000000000 */
[----:B------:R-:W-:Y:S01]  /*1ac0*/  @P0 IMAD.MOV R7, RZ, RZ, R6 ;  /* 0x000000ffff070224 */ /* 0x000fe200078e0206 */
[----:B------:R-:W-:Y:S01]  /*1ad0*/  ISETP.NE.AND P0, PT, R14, R5, PT ;  /* 0x000000050e00720c */ /* 0x000fe20003f05270 */
[----:B------:R-:W-:-:S03]  /*1ae0*/  VIADD R5, R31, 0xc ;  /* 0x0000000c1f057836 */ /* 0x000fc60000000000 */
[----:B------:R-:W-:Y:S01]  /*1af0*/  IADD3 R6, PT, PT, R7, 0x1, RZ ;  /* 0x0000000107067810 */ /* 0x000fe20007ffe0ff */
[----:B------:R-:W-:Y:S01]  /*1b00*/  @P1 IMAD.MOV R6, RZ, RZ, R7 ;  /* 0x000000ffff061224 */ /* 0x000fe200078e0207 */
[----:B------:R-:W-:-:S04]  /*1b10*/  ISETP.NE.AND P1, PT, R15, R4, PT ;  /* 0x000000040f00720c */ /* 0x000fc80003f25270 */
[----:B------:R-:W-:-:S03]  /*1b20*/  IADD3 R7, PT, PT, R6, 0x1, RZ ;  /* 0x0000000106077810 */ /* 0x000fc60007ffe0ff */
[----:B------:R-:W-:Y:S01]  /*1b30*/  @P0 IMAD.MOV R7, RZ, RZ, R6 ;  /* 0x000000ffff070224 */ /* 0x000fe200078e0206 */
[----:B----4-:R-:W-:Y:S01]  /*1b40*/  ISETP.NE.AND P0, PT, R16, R5, PT ;  /* 0x000000051000720c */ /* 0x010fe20003f05270 */
[----:B------:R-:W-:-:S03]  /*1b50*/  VIADD R4, R31, 0xd ;  /* 0x0000000d1f047836 */ /* 0x000fc60000000000 */
[----:B------:R-:W-:Y:S01]  /*1b60*/  IADD3 R6, PT, PT, R7, 0x1, RZ ;  /* 0x0000000107067810 */ /* 0x000fe20007ffe0ff */
[----:B------:R-:W-:Y:S01]  /*1b70*/  @P1 IMAD.MOV R6, RZ, RZ, R7 ;  /* 0x000000ffff061224 */ /* 0x000fe200078e0207 */
[----:B------:R-:W-:Y:S01]  /*1b80*/  ISETP.NE.AND P1, PT, R17, R4, PT ;  /* 0x000000041100720c */ /* 0x000fe20003f25270 */
[----:B------:R-:W-:-:S03]  /*1b90*/  VIADD R5, R31, 0xe ;  /* 0x0000000e1f057836 */ /* 0x000fc60000000000 */
[----:B------:R-:W-:-:S03]  /*1ba0*/  IADD3 R7, PT, PT, R6, 0x1, RZ ;  /* 0x0000000106077810 */ /* 0x000fc60007ffe0ff */
[----:B------:R-:W-:Y:S01]  /*1bb0*/  @P0 IMAD.MOV R7, RZ, RZ, R6 ;  /* 0x000000ffff070224 */ /* 0x000fe200078e0206 */
[----:B------:R-:W-:Y:S01]  /*1bc0*/  ISETP.NE.AND P0, PT, R18, R5, PT ;  /* 0x000000051200720c */ /* 0x000fe20003f05270 */
[----:B------:R-:W-:-:S03]  /*1bd0*/  VIADD R4, R31, 0xf ;  /* 0x0000000f1f047836 */ /* 0x000fc60000000000 */
[----:B------:R-:W-:Y:S01]  /*1be0*/  IADD3 R5, PT, PT, R7, 0x1, RZ ;  /* 0x0000000107057810 */ /* 0x000fe20007ffe0ff */
[----:B------:R-:W-:Y:S02]  /*1bf0*/  @P1 IMAD.MOV R5, RZ, RZ, R7 ;  /* 0x000000ffff051224 */ /* 0x000fe400078e0207 */
[----:B------:R-:W-:Y:S01]  /*1c00*/  VIADD R31, R31, 0x10 ;  /* 0x000000101f1f7836 */ /* 0x000fe20000000000 */
[----:B------:R-:W-:Y:S02]  /*1c10*/  ISETP.NE.AND P1, PT, R19, R4, PT ;  /* 0x000000041300720c */ /* 0x000fe40003f25270 */
[----:B------:R-:W-:-:S03]  /*1c20*/  IADD3 R4, PT, PT, R5, 0x1, RZ ;  /* 0x0000000105047810 */ /* 0x000fc60007ffe0ff */
[----:B------:R-:W-:Y:S01]  /*1c30*/  @P0 IMAD.MOV R4, RZ, RZ, R5 ;  /* 0x000000ffff040224 */ /* 0x000fe200078e0205 */
[----:B------:R-:W-:-:S04]  /*1c40*/  ISETP.NE.AND P0, PT, R31, R27, PT ;  /* 0x0000001b1f00720c */ /* 0x000fc80003f05270 */
[----:B------:R-:W-:-:S03]  /*1c50*/  IADD3 R29, PT, PT, R4, 0x1, RZ ;  /* 0x00000001041d7810 */ /* 0x000fc60007ffe0ff */
[----:B------:R-:W-:-:S06]  /*1c60*/  @P1 IMAD.MOV R29, RZ, RZ, R4 ;  /* 0x000000ffff1d1224 */ /* 0x000fcc00078e0204 */
[----:B------:R-:W-:Y:S05]  /*1c70*/  @P0 BRA `(.L_x_41) ;  /* 0xfffffff800e40947 */ /* 0x000fea000383ffff */
[----:B------:R-:W-:Y:S05]  /*1c80*/  BSYNC.RECONVERGENT B3 ;  /* 0x0000000000037941 */ /* 0x000fea0003800200 */
.L_x_40:
[----:B------:R-:W-:-:S07]  /*1c90*/  IMAD.MOV.U32 R13, RZ, RZ, R27 ;  /* 0x000000ffff0d7224 */ /* 0x000fce00078e001b */
.L_x_39:
[----:B------:R-:W-:Y:S05]  /*1ca0*/  BSYNC.RECONVERGENT B2 ;  /* 0x0000000000027941 */ /* 0x000fea0003800200 */
.L_x_38:
[----:B------:R-:W-:Y:S01]  /*1cb0*/  ISETP.NE.AND P0, PT, R30, RZ, PT ;  /* 0x000000ff1e00720c */ /* 0x000fe20003f05270 */
[----:B------:R-:W-:-:S12]  /*1cc0*/  BSSY.RECONVERGENT B2, `(.L_x_42) ;  /* 0x000005b000027945 */ /* 0x000fd80003800200 */
[----:B------:R-:W-:Y:S05]  /*1cd0*/  @!P0 BRA `(.L_x_43) ;  /* 0x0000000400648947 */ /* 0x000fea0003800000 */
[----:B------:R-:W-:Y:S01]  /*1ce0*/  IADD3 R30, PT, PT, R30, -0x1, RZ ;  /* 0xffffffff1e1e7810 */ /* 0x000fe20007ffe0ff */
[----:B------:R-:W-:Y:S03]  /*1cf0*/  BSSY.RECONVERGENT B3, `(.L_x_44) ;  /* 0x0000026000037945 */ /* 0x000fe60003800200 */
[----:B------:R-:W-:-:S13]  /*1d00*/  ISETP.GE.U32.AND P0, PT, R30, 0x7, PT ;  /* 0x000000071e00780c */ /* 0x000fda0003f06070 */
[----:B------:R-:W-:Y:S05]  /*1d10*/  @!P0 BRA `(.L_x_45) ;  /* 0x00000000008c8947 */ /* 0x000fea0003800000 */
[----:B------:R-:W-:-:S05]  /*1d20*/  IMAD R12, R13, 0x4, R2 ;  /* 0x000000040d0c7824 */ /* 0x000fca00078e0202 */
[----:B0-----:R-:W2:Y:S04]  /*1d30*/  LDL.128 R4, [R12] ;  /* 0x000000000c047983 */ /* 0x001ea80000100c00 */
[----:B------:R-:W3:Y:S01]  /*1d40*/  LDL.128 R8, [R12+0x10] ;  /* 0x000010000c087983 */ /* 0x000ee20000100c00 */
[----:B--2---:R-:W-:Y:S01]  /*1d50*/  ISETP.NE.AND P0, PT, R4, R13, PT ;  /* 0x0000000d0400720c */ /* 0x004fe20003f05270 */
[----:B------:R-:W-:-:S05]  /*1d60*/  VIADD R4, R13, 0x1 ;  /* 0x000000010d047836 */ /* 0x000fca0000000000 */
[----:B------:R-:W-:Y:S01]  /*1d70*/  ISETP.NE.AND P1, PT, R5, R4, PT ;  /* 0x000000040500720c */ /* 0x000fe20003f25270 */
[----:B------:R-:W-:Y:S01]  /*1d80*/  VIADD R5, R13, 0x2 ;  /* 0x000000020d057836 */ /* 0x000fe20000000000 */
[----:B------:R-:W-:-:S05]  /*1d90*/  IADD3 R4, PT, PT, R29, 0x1, RZ ;  /* 0x000000011d047810 */ /* 0x000fca0007ffe0ff */
[----:B------:R-:W-:Y:S01]  /*1da0*/  @P0 IMAD.MOV R4, RZ, RZ, R29 ;  /* 0x000000ffff040224 */ /* 0x000fe200078e021d */
[----:B------:R-:W-:Y:S01]  /*1db0*/  ISETP.NE.AND P0, PT, R6, R5, PT ;  /* 0x000000050600720c */ /* 0x000fe20003f05270 */
[----:B------:R-:W-:-:S03]  /*1dc0*/  VIADD R6, R13, 0x3 ;  /* 0x000000030d067836 */ /* 0x000fc60000000000 */
[----:B------:R-:W-:Y:S01]  /*1dd0*/  IADD3 R5, PT, PT, R4, 0x1, RZ ;  /* 0x0000000104057810 */ /* 0x000fe20007ffe0ff */
[----:B------:R-:W-:Y:S01]  /*1de0*/  @P1 IMAD.MOV R5, RZ, RZ, R4 ;  /* 0x000000ffff051224 */ /* 0x000fe200078e0204 */
[----:B------:R-:W-:Y:S01]  /*1df0*/  ISETP.NE.AND P1, PT, R7, R6, PT ;  /* 0x000000060700720c */ /* 0x000fe20003f25270 */
[C---:B------:R-:W-:Y:S02]  /*1e00*/  VIADD R7, R13.reuse, 0x4 ;  /* 0x000000040d077836 */ /* 0x040fe40000000000 */
[----:B------:R-:W-:Y:S01]  /*1e10*/  VIADD R4, R13, 0x5 ;  /* 0x000000050d047836 */ /* 0x000fe20000000000 */
[----:B------:R-:W-:-:S03]  /*1e20*/  IADD3 R6, PT, PT, R5, 0x1, RZ ;  /* 0x0000000105067810 */ /* 0x000fc60007ffe0ff */
[----:B------:R-:W-:Y:S01]  /*1e30*/  @P0 IMAD.MOV R6, RZ, RZ, R5 ;  /* 0x000000ffff060224 */ /* 0x000fe200078e0205 */
[----:B---3--:R-:W-:Y:S01]  /*1e40*/  ISETP.NE.AND P0, PT, R8, R7, PT ;  /* 0x000000070800720c */ /* 0x008fe20003f05270 */
[----:B------:R-:W-:-:S03]  /*1e50*/  VIADD R5, R13, 0x6 ;  /* 0x000000060d057836 */ /* 0x000fc60000000000 */
[----:B------:R-:W-:Y:S01]  /*1e60*/  IADD3 R7, PT, PT, R6, 0x1, RZ ;  /* 0x0000000106077810 */ /* 0x000fe20007ffe0ff */
[----:B------:R-:W-:Y:S01]  /*1e70*/  @P1 IMAD.MOV R7, RZ, RZ, R6 ;  /* 0x000000ffff071224 */ /* 0x000fe200078e0206 */
[----:B------:R-:W-:Y:S01]  /*1e80*/  ISETP.NE.AND P1, PT, R9, R4, PT ;  /* 0x000000040900720c */ /* 0x000fe20003f25270 */
[C---:B------:R-:W-:Y:S01]  /*1e90*/  VIADD R4, R13.reuse, 0x7 ;  /* 0x000000070d047836 */ /* 0x040fe20000000000 */
[----:B------:R-:W-:Y:S02]  /*1ea0*/  IADD3 R13, PT, PT, R13, 0x8, RZ ;  /* 0x000000080d0d7810 */ /* 0x000fe40007ffe0ff */
[----:B------:R-:W-:-:S03]  /*1eb0*/  IADD3 R6, PT, PT, R7, 0x1, RZ ;  /* 0x0000000107067810 */ /* 0x000fc60007ffe0ff */
[----:B------:R-:W-:Y:S01]  /*1ec0*/  @P0 IMAD.MOV R6, RZ, RZ, R7 ;  /* 0x000000ffff060224 */ /* 0x000fe200078e0207 */
[----:B------:R-:W-:-:S04]  /*1ed0*/  ISETP.NE.AND P0, PT, R10, R5, PT ;  /* 0x000000050a00720c */ /* 0x000fc80003f05270 */
[----:B------:R-:W-:Y:S01]  /*1ee0*/  IADD3 R5, PT, PT, R6, 0x1, RZ ;  /* 0x0000000106057810 */ /* 0x000fe20007ffe0ff */
[----:B------:R-:W-:Y:S01]  /*1ef0*/  @P1 IMAD.MOV R5, RZ, RZ, R6 ;  /* 0x000000ffff051224 */ /* 0x000fe200078e0206 */
[----:B------:R-:W-:-:S04]  /*1f00*/  ISETP.NE.AND P1, PT, R11, R4, PT ;  /* 0x000000040b00720c */ /* 0x000fc80003f25270 */
[----:B------:R-:W-:-:S03]  /*1f10*/  IADD3 R4, PT, PT, R5, 0x1, RZ ;  /* 0x0000000105047810 */ /* 0x000fc60007ffe0ff */
[----:B------:R-:W-:-:S04]  /*1f20*/  @P0 IMAD.MOV R4, RZ, RZ, R5 ;  /* 0x000000ffff040224 */ /* 0x000fc800078e0205 */
[----:B------:R-:W-:Y:S02]  /*1f30*/  VIADD R29, R4, 0x1 ;  /* 0x00000001041d7836 */ /* 0x000fe40000000000 */
[----:B------:R-:W-:-:S07]  /*1f40*/  @P1 IMAD.MOV R29, RZ, RZ, R4 ;  /* 0x000000ffff1d1224 */ /* 0x000fce00078e0204 */
.L_x_45:
[----:B------:R-:W-:Y:S05]  /*1f50*/  BSYNC.RECONVERGENT B3 ;  /* 0x0000000000037941 */ /* 0x000fea0003800200 */
.L_x_44:
[----:B------:R-:W-:-:S04]  /*1f60*/  LOP3.LUT R4, R24, 0x7, RZ, 0xc0, !PT ;  /* 0x0000000718047812 */ /* 0x000fc800078ec0ff */
        /* <DEDUP_REMOVED lines=8> */
[----:B------:R-:W-:-:S06]  /*1ff0*/  LEA R6, R13, R2, 0x2 ;  /* 0x000000020d067211 */ /* 0x000fcc00078e10ff */
[----:B0-----:R-:W2:Y:S01]  /*2000*/  LDL.128 R4, [R6] ;  /* 0x0000000006047983 */ /* 0x001ea20000100c00 */
[C---:B------:R-:W-:Y:S02]  /*2010*/  IADD3 R10, PT, PT, R13.reuse, 0x3, RZ ;  /* 0x000000030d0a7810 */ /* 0x040fe40007ffe0ff */
[----:B--2---:R-:W-:Y:S01]  /*2020*/  ISETP.NE.AND P0, PT, R4, R13, PT ;  /* 0x0000000d0400720c */ /* 0x004fe20003f05270 */
[----:B------:R-:W-:-:S05]  /*2030*/  VIADD R4, R13, 0x1 ;  /* 0x000000010d047836 */ /* 0x000fca0000000000 */
[----:B------:R-:W-:Y:S01]  /*2040*/  ISETP.NE.AND P1, PT, R5, R4, PT ;  /* 0x000000040500720c */ /* 0x000fe20003f25270 */
[----:B------:R-:W-:Y:S01]  /*2050*/  VIADD R4, R29, 0x1 ;  /* 0x000000011d047836 */ /* 0x000fe20000000000 */
[C---:B------:R-:W-:Y:S01]  /*2060*/  IADD3 R5, PT, PT, R13.reuse, 0x2, RZ ;  /* 0x000000020d057810 */ /* 0x040fe20007ffe0ff */
[----:B------:R-:W-:-:S04]  /*2070*/  VIADD R13, R13, 0x4 ;  /* 0x000000040d0d7836 */ /* 0x000fc80000000000 */
[----:B------:R-:W-:Y:S01]  /*2080*/  @P0 IMAD.MOV R4, RZ, RZ, R29 ;  /* 0x000000ffff040224 */ /* 0x000fe200078e021d */
[----:B------:R-:W-:-:S03]  /*2090*/  ISETP.NE.AND P0, PT, R6, R5, PT ;  /* 0x000000050600720c */ /* 0x000fc60003f05270 */
[----:B------:R-:W-:Y:S02]  /*20a0*/  VIADD R5, R4, 0x1 ;  /* 0x0000000104057836 */ /* 0x000fe40000000000 */
[----:B------:R-:W-:Y:S01]  /*20b0*/  @P1 IMAD.MOV R5, RZ, RZ, R4 ;  /* 0x000000ffff051224 */ /* 0x000fe200078e0204 */
[----:B------:R-:W-:-:S03]  /*20c0*/  ISETP.NE.AND P1, PT, R7, R10, PT ;  /* 0x0000000a0700720c */ /* 0x000fc60003f25270 */
[----:B------:R-:W-:-:S04]  /*20d0*/  VIADD R4, R5, 0x1 ;  /* 0x0000000105047836 */ /* 0x000fc80000000000 */
[----:B------:R-:W-:-:S05]  /*20e0*/  @P0 IADD3 R4, PT, PT, R5, RZ, RZ ;  /* 0x000000ff05040210 */ /* 0x000fca0007ffe0ff */
[C---:B------:R-:W-:Y:S01]  /*20f0*/  VIADD R29, R4.reuse, 0x1 ;  /* 0x00000001041d7836 */ /* 0x040fe20000000000 */
[----:B------:R-:W-:-:S07]  /*2100*/  @P1 IADD3 R29, PT, PT, R4, RZ, RZ ;  /* 0x000000ff041d1210 */ /* 0x000fce0007ffe0ff */
.L_x_47:
[----:B------:R-:W-:Y:S05]  /*2110*/  BSYNC.RECONVERGENT B3 ;  /* 0x0000000000037941 */ /* 0x000fea0003800200 */
.L_x_46:
[----:B------:R-:W-:Y:S05]  /*2120*/  @!P2 BRA `(.L_x_43) ;  /* 0x000000000050a947 */ /* 0x000fea0003800000 */
[----:B------:R-:W-:-:S05]  /*2130*/  IMAD R6, R13, 0x4, R2 ;  /* 0x000000040d067824 */ /* 0x000fca00078e0202 */
[----:B0-----:R-:W2:Y:S01]  /*2140*/  LDL.64 R4, [R6] ;  /* 0x0000000006047983 */ /* 0x001ea20000100a00 */
[----:B------:R-:W-:Y:S02]  /*2150*/  ISETP.NE.AND P1, PT, R8, 0x1, PT ;  /* 0x000000010800780c */ /* 0x000fe40003f25270 */
[----:B--2---:R-:W-:Y:S01]  /*2160*/  ISETP.NE.AND P0, PT, R4, R13, PT ;  /* 0x0000000d0400720c */ /* 0x004fe20003f05270 */
[----:B------:R-:W-:-:S12]  /*2170*/  VIADD R4, R29, 0x1 ;  /* 0x000000011d047836 */ /* 0x000fd80000000000 */
[----:B------:R-:W-:-:S05]  /*2180*/  @P0 IADD3 R4, PT, PT, R29, RZ, RZ ;  /* 0x000000ff1d040210 */ /* 0x000fca0007ffe0ff */
[----:B------:R-:W-:Y:S01]  /*2190*/  IMAD.MOV.U32 R29, RZ, RZ, R4 ;  /* 0x000000ffff1d7224 */ /* 0x000fe200078e0004 */
[----:B------:R-:W-:Y:S06]  /*21a0*/  @!P1 BRA `(.L_x_43) ;  /* 0x0000000000309947 */ /* 0x000fec0003800000 */
[----:B------:R-:W2:Y:S01]  /*21b0*/  LDL R6, [R6+0x8] ;  /* 0x0000080006067983 */ /* 0x000ea20000100800 */
[----:B------:R-:W-:Y:S01]  /*21c0*/  ISETP.NE.AND P1, PT, R8, 0x2, PT ;  /* 0x000000020800780c */ /* 0x000fe20003f25270 */
[----:B------:R-:W-:-:S05]  /*21d0*/  VIADD R4, R13, 0x1 ;  /* 0x000000010d047836 */ /* 0x000fca0000000000 */
[----:B------:R-:W-:Y:S01]  /*21e0*/  ISETP.NE.AND P0, PT, R5, R4, PT ;  /* 0x000000040500720c */ /* 0x000fe20003f05270 */
[----:B------:R-:W-:-:S06]  /*21f0*/  VIADD R4, R29, 0x1 ;  /* 0x000000011d047836 */ /* 0x000fcc0000000000 */
[----:B------:R-:W-:-:S06]  /*2200*/  @P1 IADD3 R5, PT, PT, R13, 0x2, RZ ;  /* 0x000000020d051810 */ /* 0x000fcc0007ffe0ff */
[----:B------:R-:W-:-:S05]  /*2210*/  @P0 IMAD.MOV R4, RZ, RZ, R29 ;  /* 0x000000ffff040224 */ /* 0x000fca00078e021d */
[----:B------:R-:W-:-:S05]  /*2220*/  MOV R29, R4 ;  /* 0x00000004001d7202 */ /* 0x000fca0000000f00 */
[----:B------:R-:W-:Y:S01]  /*2230*/  @P1 VIADD R4, R29, 0x1 ;  /* 0x000000011d041836 */ /* 0x000fe20000000000 */
[----:B--2---:R-:W-:-:S13]  /*2240*/  ISETP.NE.AND P2, PT, R6, R5, P1 ;  /* 0x000000050600720c */ /* 0x004fda0000f45270 */
[----:B------:R-:W-:-:S05]  /*2250*/  @P2 IMAD.MOV R4, RZ, RZ, R29 ;  /* 0x000000ffff042224 */ /* 0x000fca00078e021d */
[----:B------:R-:W-:-:S07]  /*2260*/  @P1 MOV R29, R4 ;  /* 0x00000004001d1202 */ /* 0x000fce0000000f00 */
.L_x_43:
[----:B------:R-:W-:Y:S05]  /*2270*/  BSYNC.RECONVERGENT B2 ;  /* 0x0000000000027941 */ /* 0x000fea0003800200 */
.L_x_42:
[----:B------:R-:W-:-:S07]  /*2280*/  I2FP.F32.U32 R29, R29 ;  /* 0x0000001d001d7245 */ /* 0x000fce0000201000 */
.L_x_9:
[----:B------:R-:W-:Y:S05]  /*2290*/  BSYNC.RECONVERGENT B1 ;  /* 0x0000000000017941 */ /* 0x000fea0003800200 */
.L_x_8:
[----:B0-2---:R-:W0:Y:S01]  /*22a0*/  LDC.64 R4, c[0x0][0x3a8] ;  /* 0x0000ea00ff047b82 */ /* 0x005e220000000a00 */
[----:B-1----:R-:W-:Y:S02]  /*22b0*/  IMAD R7, R25, 0x30, RZ ;  /* 0x0000003019077824 */ /* 0x002fe400078e02ff */
[----:B------:R-:W-:Y:S02]  /*22c0*/  IMAD.SHL.U32 R9, R20, 0x10, RZ ;  /* 0x0000001014097824 */ /* 0x000fe400078e00ff */
[----:B0-----:R-:W-:-:S04]  /*22d0*/  IMAD.WIDE R4, R7, 0x4, R4 ;  /* 0x0000000407047825 */ /* 0x001fc800078e0204 */
[----:B------:R-:W-:Y:S01]  /*22e0*/  IMAD.IADD R7, R9, 0x1, R28 ;  /* 0x0000000109077824 */ /* 0x000fe200078e021c */
[----:B------:R-:W-:-:S03]  /*22f0*/  IADD3 R28, PT, PT, R28, 0x1, RZ ;  /* 0x000000011c1c7810 */ /* 0x000fc60007ffe0ff */
[----:B------:R-:W-:Y:S01]  /*2300*/  IMAD.WIDE.U32 R6, R7, 0x4, R4 ;  /* 0x0000000407067825 */ /* 0x000fe200078e0004 */
[----:B------:R-:W-:-:S04]  /*2310*/  ISETP.NE.AND P0, PT, R28, 0x4, PT ;  /* 0x000000041c00780c */ /* 0x000fc80003f05270 */
[----:B------:R3:W-:Y:S04]  /*2320*/  STG.E desc[UR4][R6.64], R29 ;  /* 0x0000001d06007986 */ /* 0x0007e8000c101904 */
[----:B------:R3:W-:Y:S05]  /*2330*/  STG.E desc[UR4][R6.64+0x10], RZ ;  /* 0x000010ff06007986 */ /* 0x0007ea000c101904 */
[----:B------:R-:W-:Y:S05]  /*2340*/  @P0 BRA `(.L_x_48) ;  /* 0xffffffe400c80947 */ /* 0x000fea000383ffff */
[----:B---3--:R-:W-:Y:S01]  /*2350*/  IMAD.WIDE.U32 R28, R9, 0x4, R4 ;  /* 0x00000004091c7825 */ /* 0x008fe200078e0004 */
[----:B------:R-:W-:Y:S01]  /*2360*/  ISETP.GE.AND P0, PT, R26, 0x1, PT ;  /* 0x000000011a00780c */ /* 0x000fe20003f06270 */
[----:B------:R-:W-:Y:S02]  /*2370*/  BSSY.RECONVERGENT B1, `(.L_x_49) ;  /* 0x00000d1000017945 */ /* 0x000fe40003800200 */
[----:B------:R-:W-:Y:S02]  /*2380*/  HFMA2 R6, -RZ, RZ, 0, 0 ;  /* 0x00000000ff067431 */ /* 0x000fe400000001ff */
[----:B------:R-:W-:Y:S01]  /*2390*/  IMAD.MOV.U32 R17, RZ, RZ, RZ ;  /* 0x000000ffff117224 */ /* 0x000fe200078e00ff */
[----:B------:R0:W-:Y:S01]  /*23a0*/  STG.E desc[UR4][R28.64+0x20], RZ ;  /* 0x000020ff1c007986 */ /* 0x0001e2000c101904 */
[----:B------:R-:W-:-:S03]  /*23b0*/  IMAD.MOV.U32 R18, RZ, RZ, RZ ;  /* 0x000000ffff127224 */ /* 0x000fc600078e00ff */
[----:B------:R0:W-:Y:S04]  /*23c0*/  STG.E desc[UR4][R28.64+0x24], RZ ;  /* 0x000024ff1c007986 */ /* 0x0001e8000c101904 */
[----:B------:R0:W-:Y:S04]  /*23d0*/  STG.E desc[UR4][R28.64+0x28], RZ ;  /* 0x000028ff1c007986 */ /* 0x0001e8000c101904 */
[----:B------:R0:W-:Y:S01]  /*23e0*/  STG.E desc[UR4][R28.64+0x2c], RZ ;  /* 0x00002cff1c007986 */ /* 0x0001e2000c101904 */
[----:B------:R-:W-:Y:S05]  /*23f0*/  @!P0 BRA `(.L_x_50) ;  /* 0x0000000c00208947 */ /* 0x000fea0003800000 */
[----:B------:R-:W-:Y:S01]  /*2400*/  ISETP.GE.U32.AND P0, PT, R26, 0x8, PT ;  /* 0x000000081a00780c */ /* 0x000fe20003f06070 */
[----:B------:R-:W-:Y:S01]  /*2410*/  BSSY.RECONVERGENT B2, `(.L_x_51) ;  /* 0x000005b000027945 */ /* 0x000fe20003800200 */
[----:B------:R-:W-:Y:S02]  /*2420*/  CS2R R16, SRZ ;  /* 0x0000000000107805 */ /* 0x000fe4000001ff00 */
[----:B------:R-:W-:-:S09]  /*2430*/  CS2R R18, SRZ ;  /* 0x0000000000127805 */ /* 0x000fd2000001ff00 */
[----:B------:R-:W-:Y:S05]  /*2440*/  @!P0 BRA `(.L_x_52) ;  /* 0x00000004005c8947 */ /* 0x000fea0003800000 */
[----:B------:R-:W-:Y:S01]  /*2450*/  LOP3.LUT R16, R24, 0x78, RZ, 0xc0, !PT ;  /* 0x0000007818107812 */ /* 0x000fe200078ec0ff */
[----:B------:R-:W-:Y:S01]  /*2460*/  IMAD.MOV.U32 R27, RZ, RZ, RZ ;  /* 0x000000ffff1b7224 */ /* 0x000fe200078e00ff */
[----:B------:R-:W-:Y:S01]  /*2470*/  CS2R R18, SRZ ;  /* 0x0000000000127805 */ /* 0x000fe2000001ff00 */
[----:B------:R-:W-:-:S07]  /*2480*/  IMAD.MOV.U32 R17, RZ, RZ, RZ ;  /* 0x000000ffff117224 */ /* 0x000fce00078e00ff */
.L_x_53:
[----:B------:R-:W-:-:S05]  /*2490*/  IMAD R5, R27, 0x3, RZ ;  /* 0x000000031b057824 */ /* 0x000fca00078e02ff */
[----:B------:R-:W-:-:S05]  /*24a0*/  LEA R26, R5, R0, 0x2 ;  /* 0x00000000051a7211 */ /* 0x000fca00078e10ff */
[----:B------:R-:W2:Y:S04]  /*24b0*/  LDL.128 R4, [R26] ;  /* 0x000000001a047983 */ /* 0x000ea80000100c00 */
[----:B------:R-:W3:Y:S04]  /*24c0*/  LDL.128 R8, [R26+0x10] ;  /* 0x000010001a087983 */ /* 0x000ee80000100c00 */
[----:B------:R-:W4:Y:S01]  /*24d0*/  LDL.128 R12, [R26+0x20] ;  /* 0x000020001a0c7983 */ /* 0x000f220000100c00 */
[----:B--2--5:R-:W-:Y:S02]  /*24e0*/  FSETP.GT.AND P1, PT, R5, R22, PT ;  /* 0x000000160500720b */ /* 0x024fe40003f24000 */
[----:B------:R-:W-:-:S02]  /*24f0*/  FSETP.GT.AND P2, PT, R6, R21, PT ;  /* 0x000000150600720b */ /* 0x000fc40003f44000 */
[-C--:B------:R-:W-:Y:S02]  /*2500*/  FSETP.GT.AND P0, PT, R4, R23.reuse, PT ;  /* 0x000000170400720b */ /* 0x080fe40003f04000 */
[----:B------:R-:W-:Y:S02]  /*2510*/  FSETP.GT.AND P3, PT, R7, R23, PT ;  /* 0x000000170700720b */ /* 0x000fe40003f64000 */
[----:B---3--:R-:W-:Y:S02]  /*2520*/  FSETP.GT.AND P4, PT, R8, R22, PT ;  /* 0x000000160800720b */ /* 0x008fe40003f84000 */
[----:B------:R-:W-:Y:S01]  /*2530*/  FSETP.GT.AND P5, PT, R9, R21, PT ;  /* 0x000000150900720b */ /* 0x000fe20003fa4000 */
[----:B------:R-:W-:Y:S01]  /*2540*/  VIADD R6, R19, 0x1 ;  /* 0x0000000113067836 */ /* 0x000fe20000000000 */
[----:B------:R-:W-:Y:S01]  /*2550*/  IADD3 R5, PT, PT, R18, 0x1, RZ ;  /* 0x0000000112057810 */ /* 0x000fe20007ffe0ff */
[----:B------:R-:W-:Y:S02]  /*2560*/  VIADD R4, R17, 0x1 ;  /* 0x0000000111047836 */ /* 0x000fe40000000000 */
[----:B------:R-:W-:Y:S01]  /*2570*/  @!P1 IMAD.MOV R5, RZ, RZ, R18 ;  /* 0x000000ffff059224 */ /* 0x000fe200078e0212 */
[----:B------:R-:W-:Y:S01]  /*2580*/  @!P2 IADD3 R6, PT, PT, R19, RZ, RZ ;  /* 0x000000ff1306a210 */ /* 0x000fe20007ffe0ff */
[----:B------:R-:W-:Y:S01]  /*2590*/  @!P0 IMAD.MOV R4, RZ, RZ, R17 ;  /* 0x000000ffff048224 */ /* 0x000fe200078e0211 */
[----:B------:R-:W-:-:S02]  /*25a0*/  FSETP.GT.AND P2, PT, R10, R23, PT ;  /* 0x000000170a00720b */ /* 0x000fc40003f44000 */
[----:B------:R-:W-:Y:S01]  /*25b0*/  FSETP.GT.AND P1, PT, R11, R22, PT ;  /* 0x000000160b00720b */ /* 0x000fe20003f24000 */
[----:B------:R-:W-:Y:S01]  /*25c0*/  VIADD R8, R4, 0x1 ;  /* 0x0000000104087836 */ /* 0x000fe20000000000 */
[----:B------:R-:W-:Y:S01]  /*25d0*/  IADD3 R11, PT, PT, R5, 0x1, RZ ;  /* 0x00000001050b7810 */ /* 0x000fe20007ffe0ff */
[C---:B------:R-:W-:Y:S01]  /*25e0*/  VIADD R10, R6.reuse, 0x1 ;  /* 0x00000001060a7836 */ /* 0x040fe20000000000 */
[----:B------:R-:W-:Y:S01]  /*25f0*/  @!P5 IADD3 R10, PT, PT, R6, RZ, RZ ;  /* 0x000000ff060ad210 */ /* 0x000fe20007ffe0ff */
[----:B------:R-:W-:Y:S01]  /*2600*/  @!P3 IMAD.MOV R8, RZ, RZ, R4 ;  /* 0x000000ffff08b224 */ /* 0x000fe200078e0204 */
[----:B----4-:R-:W-:Y:S01]  /*2610*/  FSETP.GT.AND P0, PT, R12, R21, PT ;  /* 0x000000150c00720b */ /* 0x010fe20003f04000 */
[----:B------:R-:W-:Y:S01]  /*2620*/  @!P4 IMAD.MOV R11, RZ, RZ, R5 ;  /* 0x000000ffff0bc224 */ /* 0x000fe200078e0205 */
[----:B------:R-:W-:Y:S01]  /*2630*/  FSETP.GT.AND P3, PT, R13, R23, PT ;  /* 0x000000170d00720b */ /* 0x000fe20003f64000 */
[----:B------:R-:W2:Y:S01]  /*2640*/  LDL.128 R4, [R26+0x30] ;  /* 0x000030001a047983 */ /* 0x000ea20000100c00 */
[----:B------:R-:W-:-:S02]  /*2650*/  VIADD R9, R8, 0x1 ;  /* 0x0000000108097836 */ /* 0x000fc40000000000 */
[----:B------:R-:W-:Y:S01]  /*2660*/  @!P2 IMAD.MOV R9, RZ, RZ, R8 ;  /* 0x000000ffff09a224 */ /* 0x000fe200078e0208 */
[----:B------:R-:W-:Y:S01]  /*2670*/  FSETP.GT.AND P4, PT, R14, R22, PT ;  /* 0x000000160e00720b */ /* 0x000fe20003f84000 */
[----:B------:R-:W-:Y:S01]  /*2680*/  VIADD R12, R11, 0x1 ;  /* 0x000000010b0c7836 */ /* 0x000fe20000000000 */
[----:B------:R-:W-:Y:S01]  /*2690*/  FSETP.GT.AND P5, PT, R15, R21, PT ;  /* 0x000000150f00720b */ /* 0x000fe20003fa4000 */
[----:B------:R-:W-:Y:S01]  /*26a0*/  VIADD R19, R9, 0x1 ;  /* 0x0000000109137836 */ /* 0x000fe20000000000 */
[C---:B------:R-:W-:Y:S01]  /*26b0*/  IADD3 R13, PT, PT, R10.reuse, 0x1, RZ ;  /* 0x000000010a0d7810 */ /* 0x040fe20007ffe0ff */
[----:B------:R-:W-:Y:S01]  /*26c0*/  @!P1 IMAD.MOV R12, RZ, RZ, R11 ;  /* 0x000000ffff0c9224 */ /* 0x000fe200078e020b */
[----:B------:R-:W-:Y:S02]  /*26d0*/  @!P0 IADD3 R13, PT, PT, R10, RZ, RZ ;  /* 0x000000ff0a0d8210 */ /* 0x000fe40007ffe0ff */
[----:B------:R-:W-:Y:S02]  /*26e0*/  @!P3 IMAD.MOV R19, RZ, RZ, R9 ;  /* 0x000000ffff13b224 */ /* 0x000fe400078e0209 */
[----:B------:R-:W3:Y:S01]  /*26f0*/  LDL.128 R8, [R26+0x40] ;  /* 0x000040001a087983 */ /* 0x000ee20000100c00 */
[----:B------:R-:W-:Y:S01]  /*2700*/  VIADD R17, R12, 0x1 ;  /* 0x000000010c117836 */ /* 0x000fe20000000000 */
[----:B------:R-:W-:Y:S01]  /*2710*/  IADD3 R18, PT, PT, R13, 0x1, RZ ;  /* 0x000000010d127810 */ /* 0x000fe20007ffe0ff */
[----:B------:R-:W-:-:S02]  /*2720*/  @!P4 IMAD.MOV R17, RZ, RZ, R12 ;  /* 0x000000ffff11c224 */ /* 0x000fc400078e020c */
[----:B------:R-:W-:Y:S02]  /*2730*/  @!P5 IADD3 R18, PT, PT, R13, RZ, RZ ;  /* 0x000000ff0d12d210 */ /* 0x000fe40007ffe0ff */
[----:B------:R-:W4:Y:S01]  /*2740*/  LDL.128 R12, [R26+0x50] ;  /* 0x000050001a0c7983 */ /* 0x000f220000100c00 */
[----:B------:R-:W-:Y:S01]  /*2750*/  VIADD R27, R27, 0x8 ;  /* 0x000000081b1b7836 */ /* 0x000fe20000000000 */
[----:B--2---:R-:W-:Y:S02]  /*2760*/  FSETP.GT.AND P3, PT, R5, R22, PT ;  /* 0x000000160500720b */ /* 0x004fe40003f64000 */
[-C--:B------:R-:W-:Y:S02]  /*2770*/  FSETP.GT.AND P1, PT, R4, R23.reuse, PT ;  /* 0x000000170400720b */ /* 0x080fe40003f24000 */
[----:B------:R-:W-:Y:S02]  /*2780*/  FSETP.GT.AND P0, PT, R7, R23, PT ;  /* 0x000000170700720b */ /* 0x000fe40003f04000 */
[----:B------:R-:W-:-:S02]  /*2790*/  FSETP.GT.AND P4, PT, R6, R21, PT ;  /* 0x000000150600720b */ /* 0x000fc40003f84000 */
[----:B------:R-:W-:Y:S01]  /*27a0*/  IADD3 R5, PT, PT, R17, 0x1, RZ ;  /* 0x0000000111057810 */ /* 0x000fe20007ffe0ff */
[----:B------:R-:W-:-:S04]  /*27b0*/  VIADD R4, R19, 0x1 ;  /* 0x0000000113047836 */ /* 0x000fc80000000000 */
[----:B------:R-:W-:Y:S01]  /*27c0*/  @!P3 IMAD.MOV R5, RZ, RZ, R17 ;  /* 0x000000ffff05b224 */ /* 0x000fe200078e0211 */
[----:B---3--:R-:W-:Y:S01]  /*27d0*/  FSETP.GT.AND P3, PT, R10, R23, PT ;  /* 0x000000170a00720b */ /* 0x008fe20003f64000 */
[----:B------:R-:W-:Y:S01]  /*27e0*/  @!P1 IMAD.MOV R4, RZ, RZ, R19 ;  /* 0x000000ffff049224 */ /* 0x000fe200078e0213 */
[-C--:B------:R-:W-:Y:S02]  /*27f0*/  FSETP.GT.AND P1, PT, R8, R22.reuse, PT ;  /* 0x000000160800720b */ /* 0x080fe40003f24000 */
[----:B------:R-:W-:Y:S01]  /*2800*/  FSETP.GT.AND P2, PT, R9, R21, PT ;  /* 0x000000150900720b */ /* 0x000fe20003f44000 */
[----:B------:R-:W-:Y:S02]  /*2810*/  VIADD R7, R4, 0x1 ;  /* 0x0000000104077836 */ /* 0x000fe40000000000 */
[----:B------:R-:W-:Y:S02]  /*2820*/  @!P0 IMAD.MOV R7, RZ, RZ, R4 ;  /* 0x000000ffff078224 */ /* 0x000fe400078e0204 */
[C---:B------:R-:W-:Y:S01]  /*2830*/  VIADD R6, R18.reuse, 0x1 ;  /* 0x0000000112067836 */ /* 0x040fe20000000000 */
[----:B------:R-:W-:Y:S01]  /*2840*/  @!P4 IADD3 R6, PT, PT, R18, RZ, RZ ;  /* 0x000000ff1206c210 */ /* 0x000fe20007ffe0ff */
[----:B------:R-:W-:Y:S01]  /*2850*/  VIADD R4, R7, 0x1 ;  /* 0x0000000107047836 */ /* 0x000fe20000000000 */
[----:B------:R-:W-:-:S02]  /*2860*/  FSETP.GT.AND P5, PT, R11, R22, PT ;  /* 0x000000160b00720b */ /* 0x000fc40003fa4000 */
[----:B----4-:R-:W-:Y:S01]  /*2870*/  FSETP.GT.AND P4, PT, R12, R21, PT ;  /* 0x000000150c00720b */ /* 0x010fe20003f84000 */
[----:B------:R-:W-:Y:S01]  /*2880*/  @!P3 IMAD.MOV R4, RZ, RZ, R7 ;  /* 0x000000ffff04b224 */ /* 0x000fe200078e0207 */
[C---:B------:R-:W-:Y:S01]  /*2890*/  IADD3 R9, PT, PT, R6.reuse, 0x1, RZ ;  /* 0x0000000106097810 */ /* 0x040fe20007ffe0ff */
[----:B------:R-:W-:Y:S01]  /*28a0*/  VIADD R8, R5, 0x1 ;  /* 0x0000000105087836 */ /* 0x000fe20000000000 */
[----:B------:R-:W-:Y:S01]  /*28b0*/  ISETP.NE.AND P3, PT, R27, R16, PT ;  /* 0x000000101b00720c */ /* 0x000fe20003f65270 */
[----:B------:R-:W-:Y:S01]  /*28c0*/  @!P1 IMAD.MOV R8, RZ, RZ, R5 ;  /* 0x000000ffff089224 */ /* 0x000fe200078e0205 */
[----:B------:R-:W-:Y:S02]  /*28d0*/  @!P2 IADD3 R9, PT, PT, R6, RZ, RZ ;  /* 0x000000ff0609a210 */ /* 0x000fe40007ffe0ff */
[----:B------:R-:W-:Y:S02]  /*28e0*/  FSETP.GT.AND P0, PT, R13, R23, PT ;  /* 0x000000170d00720b */ /* 0x000fe40003f04000 */
[----:B------:R-:W-:-:S02]  /*28f0*/  FSETP.GT.AND P1, PT, R14, R22, PT ;  /* 0x000000160e00720b */ /* 0x000fc40003f24000 */
[----:B------:R-:W-:Y:S01]  /*2900*/  FSETP.GT.AND P2, PT, R15, R21, PT ;  /* 0x000000150f00720b */ /* 0x000fe20003f44000 */
[C---:B------:R-:W-:Y:S01]  /*2910*/  VIADD R5, R8.reuse, 0x1 ;  /* 0x0000000108057836 */ /* 0x040fe20000000000 */
[----:B------:R-:W-:Y:S01]  /*2920*/  IADD3 R6, PT, PT, R9, 0x1, RZ ;  /* 0x0000000109067810 */ /* 0x000fe20007ffe0ff */
[----:B------:R-:W-:Y:S01]  /*2930*/  @!P4 IMAD.MOV R6, RZ, RZ, R9 ;  /* 0x000000ffff06c224 */ /* 0x000fe200078e0209 */
[----:B------:R-:W-:Y:S01]  /*2940*/  @!P5 IADD3 R5, PT, PT, R8, RZ, RZ ;  /* 0x000000ff0805d210 */ /* 0x000fe20007ffe0ff */
[----:B------:R-:W-:Y:S02]  /*2950*/  VIADD R17, R4, 0x1 ;  /* 0x0000000104117836 */ /* 0x000fe40000000000 */
[----:B------:R-:W-:Y:S01]  /*2960*/  VIADD R19, R6, 0x1 ;  /* 0x0000000106137836 */ /* 0x000fe20000000000 */
[C---:B------:R-:W-:Y:S01]  /*2970*/  IADD3 R18, PT, PT, R5.reuse, 0x1, RZ ;  /* 0x0000000105127810 */ /* 0x040fe20007ffe0ff */
[----:B------:R-:W-:Y:S02]  /*2980*/  @!P0 IMAD.MOV R17, RZ, RZ, R4 ;  /* 0x000000ffff118224 */ /* 0x000fe400078e0204 */
[----:B------:R-:W-:-:S02]  /*2990*/  @!P1 IADD3 R18, PT, PT, R5, RZ, RZ ;  /* 0x000000ff05129210 */ /* 0x000fc40007ffe0ff */
[----:B------:R-:W-:Y:S01]  /*29a0*/  @!P2 IMAD.MOV R19, RZ, RZ, R6 ;  /* 0x000000ffff13a224 */ /* 0x000fe200078e0206 */
[----:B------:R-:W-:Y:S06]  /*29b0*/  @P3 BRA `(.L_x_53) ;  /* 0xfffffff800b43947 */ /* 0x000fec000383ffff */
.L_x_52:
[----:B------:R-:W-:Y:S05]  /*29c0*/  BSYNC.RECONVERGENT B2 ;  /* 0x0000000000027941 */ /* 0x000fea0003800200 */
.L_x_51:
[----:B------:R-:W-:Y:S01]  /*29d0*/  LOP3.LUT R4, R24, 0x7, RZ, 0xc0, !PT ;  /* 0x0000000718047812 */ /* 0x000fe200078ec0ff */
[----:B------:R-:W-:Y:S03]  /*29e0*/  BSSY.RECONVERGENT B2, `(.L_x_54) ;  /* 0x0000066000027945 */ /* 0x000fe60003800200 */
[----:B------:R-:W-:-:S13]  /*29f0*/  ISETP.NE.AND P0, PT, R4, RZ, PT ;  /* 0x000000ff0400720c */ /* 0x000fda0003f05270 */
[----:B------:R-:W-:Y:S05]  /*2a00*/  @!P0 BRA `(.L_x_55) ;  /* 0x00000004008c8947 */ /* 0x000fea0003800000 */
[----:B------:R-:W-:Y:S01]  /*2a10*/  ISETP.GE.U32.AND P0, PT, R4, 0x4, PT ;  /* 0x000000040400780c */ /* 0x000fe20003f06070 */
[----:B------:R-:W-:-:S12]  /*2a20*/  BSSY.RECONVERGENT B3, `(.L_x_56) ;  /* 0x000002f000037945 */ /* 0x000fd80003800200 */
[----:B------:R-:W-:Y:S05]  /*2a30*/  @!P0 BRA `(.L_x_57) ;  /* 0x0000000000b48947 */ /* 0x000fea0003800000 */
[----:B------:R-:W-:-:S04]  /*2a40*/  IMAD R5, R16, 0x3, RZ ;  /* 0x0000000310057824 */ /* 0x000fc800078e02ff */
[----:B------:R-:W-:-:S05]  /*2a50*/  IMAD R14, R5, 0x4, R0 ;  /* 0x00000004050e7824 */ /* 0x000fca00078e0200 */
[----:B------:R-:W2:Y:S04]  /*2a60*/  LDL.64 R12, [R14] ;  /* 0x000000000e0c7983 */ /* 0x000ea80000100a00 */
[----:B------:R-:W3:Y:S04]  /*2a70*/  LDL.64 R10, [R14+0x8] ;  /* 0x000008000e0a7983 */ /* 0x000ee80000100a00 */
[----:B------:R-:W4:Y:S04]  /*2a80*/  LDL.64 R8, [R14+0x10] ;  /* 0x000010000e087983 */ /* 0x000f280000100a00 */
[----:B------:R-:W4:Y:S04]  /*2a90*/  LDL.64 R6, [R14+0x18] ;  /* 0x000018000e067983 */ /* 0x000f280000100a00 */
[----:B------:R-:W4:Y:S01]  /*2aa0*/  LDL.64 R4, [R14+0x20] ;  /* 0x000020000e047983 */ /* 0x000f220000100a00 */
[----:B--2--5:R-:W-:-:S02]  /*2ab0*/  FSETP.GT.AND P3, PT, R12, R23, PT ;  /* 0x000000170c00720b */ /* 0x024fc40003f64000 */
[-C--:B------:R-:W-:Y:S02]  /*2ac0*/  FSETP.GT.AND P4, PT, R13, R22.reuse, PT ;  /* 0x000000160d00720b */ /* 0x080fe40003f84000 */
[----:B------:R-:W2:Y:S01]  /*2ad0*/  LDL.64 R12, [R14+0x28] ;  /* 0x000028000e0c7983 */ /* 0x000ea20000100a00 */
[----:B---3--:R-:W-:Y:S02]  /*2ae0*/  FSETP.GT.AND P5, PT, R10, R21, PT ;  /* 0x000000150a00720b */ /* 0x008fe40003fa4000 */
[----:B------:R-:W-:Y:S02]  /*2af0*/  FSETP.GT.AND P0, PT, R11, R23, PT ;  /* 0x000000170b00720b */ /* 0x000fe40003f04000 */
[-C--:B----4-:R-:W-:Y:S02]  /*2b00*/  FSETP.GT.AND P1, PT, R8, R22.reuse, PT ;  /* 0x000000160800720b */ /* 0x090fe40003f24000 */
[----:B------:R-:W-:Y:S01]  /*2b10*/  FSETP.GT.AND P2, PT, R9, R21, PT ;  /* 0x000000150900720b */ /* 0x000fe20003f44000 */
[----:B------:R-:W-:Y:S01]  /*2b20*/  VIADD R9, R18, 0x1 ;  /* 0x0000000112097836 */ /* 0x000fe20000000000 */
[----:B------:R-:W-:Y:S01]  /*2b30*/  IADD3 R8, PT, PT, R17, 0x1, RZ ;  /* 0x0000000111087810 */ /* 0x000fe20007ffe0ff */
[----:B------:R-:W-:Y:S01]  /*2b40*/  VIADD R10, R19, 0x1 ;  /* 0x00000001130a7836 */ /* 0x000fe20000000000 */
[----:B------:R-:W-:Y:S01]  /*2b50*/  @!P3 IADD3 R8, PT, PT, R17, RZ, RZ ;  /* 0x000000ff1108b210 */ /* 0x000fe20007ffe0ff */
[----:B------:R-:W-:Y:S01]  /*2b60*/  @!P4 IMAD.MOV R9, RZ, RZ, R18 ;  /* 0x000000ffff09c224 */ /* 0x000fe200078e0212 */
[----:B------:R-:W-:Y:S01]  /*2b70*/  FSETP.GT.AND P3, PT, R6, R23, PT ;  /* 0x000000170600720b */ /* 0x000fe20003f64000 */
[----:B------:R-:W-:Y:S01]  /*2b80*/  @!P5 IMAD.MOV R10, RZ, RZ, R19 ;  /* 0x000000ffff0ad224 */ /* 0x000fe200078e0213 */
[----:B------:R-:W-:-:S02]  /*2b90*/  FSETP.GT.AND P5, PT, R7, R22, PT ;  /* 0x000000160700720b */ /* 0x000fc40003fa4000 */
        /* <DEDUP_REMOVED lines=8> */
[C---:B------:R-:W-:Y:S01]  /*2c20*/  IADD3 R4, PT, PT, R6.reuse, 0x1, RZ ;  /* 0x0000000106047810 */ /* 0x040fe20007ffe0ff */
[----:B------:R-:W-:Y:S01]  /*2c30*/  VIADD R5, R7, 0x1 ;  /* 0x0000000107057836 */ /* 0x000fe20000000000 */
[----:B------:R-:W-:Y:S01]  /*2c40*/  @!P3 IADD3 R4, PT, PT, R6, RZ, RZ ;  /* 0x000000ff0604b210 */ /* 0x000fe20007ffe0ff */
[----:B------:R-:W-:-:S02]  /*2c50*/  VIADD R8, R11, 0x1 ;  /* 0x000000010b087836 */ /* 0x000fc40000000000 */
[----:B------:R-:W-:Y:S02]  /*2c60*/  @!P5 IMAD.MOV R5, RZ, RZ, R7 ;  /* 0x000000ffff05d224 */ /* 0x000fe400078e0207 */
[----:B------:R-:W-:Y:S01]  /*2c70*/  @!P4 IMAD.MOV R8, RZ, RZ, R11 ;  /* 0x000000ffff08c224 */ /* 0x000fe200078e020b */
[----:B------:R-:W-:Y:S01]  /*2c80*/  IADD3 R17, PT, PT, R4, 0x1, RZ ;  /* 0x0000000104117810 */ /* 0x000fe20007ffe0ff */
[----:B------:R-:W-:Y:S01]  /*2c90*/  VIADD R18, R5, 0x1 ;  /* 0x0000000105127836 */ /* 0x000fe20000000000 */
[----:B------:R-:W-:Y:S01]  /*2ca0*/  IADD3 R16, PT, PT, R16, 0x4, RZ ;  /* 0x0000000410107810 */ /* 0x000fe20007ffe0ff */
[----:B------:R-:W-:Y:S01]  /*2cb0*/  VIADD R19, R8, 0x1 ;  /* 0x0000000108137836 */ /* 0x000fe20000000000 */
[----:B------:R-:W-:Y:S02]  /*2cc0*/  @!P0 IADD3 R17, PT, PT, R4, RZ, RZ ;  /* 0x000000ff04118210 */ /* 0x000fe40007ffe0ff */
[----:B--2---:R-:W-:Y:S02]  /*2cd0*/  FSETP.GT.AND P1, PT, R12, R22, PT ;  /* 0x000000160c00720b */ /* 0x004fe40003f24000 */
[----:B------:R-:W-:-:S11]  /*2ce0*/  FSETP.GT.AND P2, PT, R13, R21, PT ;  /* 0x000000150d00720b */ /* 0x000fd60003f44000 */
[----:B------:R-:W-:Y:S02]  /*2cf0*/  @!P1 IMAD.MOV R18, RZ, RZ, R5 ;  /* 0x000000ffff129224 */ /* 0x000fe400078e0205 */
[----:B------:R-:W-:-:S07]  /*2d00*/  @!P2 IMAD.MOV R19, RZ, RZ, R8 ;  /* 0x000000ffff13a224 */ /* 0x000fce00078e0208 */
.L_x_57:
[----:B------:R-:W-:Y:S05]  /*2d10*/  BSYNC.RECONVERGENT B3 ;  /* 0x0000000000037941 */ /* 0x000fea0003800200 */
.L_x_56:
[----:B------:R-:W-:-:S04]  /*2d20*/  LOP3.LUT R4, R24, 0x3, RZ, 0xc0, !PT ;  /* 0x0000000318047812 */ /* 0x000fc800078ec0ff */
[----:B------:R-:W-:-:S13]  /*2d30*/  ISETP.NE.AND P0, PT, R4, RZ, PT ;  /* 0x000000ff0400720c */ /* 0x000fda0003f05270 */
[----:B------:R-:W-:Y:S05]  /*2d40*/  @!P0 BRA `(.L_x_55) ;  /* 0x0000000000bc8947 */ /* 0x000fea0003800000 */
[----:B------:R-:W-:Y:S01]  /*2d50*/  ISETP.NE.AND P1, PT, R4, 0x1, PT ;  /* 0x000000010400780c */ /* 0x000fe20003f25270 */
[----:B------:R-:W-:Y:S01]  /*2d60*/  BSSY.RECONVERGENT B3, `(.L_x_58) ;  /* 0x000001c000037945 */ /* 0x000fe20003800200 */
[----:B------:R-:W-:-:S04]  /*2d70*/  LOP3.LUT R24, R24, 0x1, RZ, 0xc0, !PT ;  /* 0x0000000118187812 */ /* 0x000fc800078ec0ff */
[----:B------:R-:W-:-:S07]  /*2d80*/  ISETP.NE.U32.AND P0, PT, R24, 0x1, PT ;  /* 0x000000011800780c */ /* 0x000fce0003f05070 */
[----:B------:R-:W-:Y:S06]  /*2d90*/  @!P1 BRA `(.L_x_59) ;  /* 0x0000000000609947 */ /* 0x000fec0003800000 */
[----:B------:R-:W-:-:S04]  /*2da0*/  IMAD R5, R16, 0x3, RZ ;  /* 0x0000000310057824 */ /* 0x000fc800078e02ff */
[----:B------:R-:W-:-:S05]  /*2db0*/  IMAD R10, R5, 0x4, R0 ;  /* 0x00000004050a7824 */ /* 0x000fca00078e0200 */
[----:B------:R-:W2:Y:S04]  /*2dc0*/  LDL.64 R4, [R10] ;  /* 0x000000000a047983 */ /* 0x000ea80000100a00 */
[----:B------:R-:W3:Y:S04]  /*2dd0*/  LDL.64 R6, [R10+0x8] ;  /* 0x000008000a067983 */ /* 0x000ee80000100a00 */
[----:B------:R-:W4:Y:S01]  /*2de0*/  LDL.64 R8, [R10+0x10] ;  /* 0x000010000a087983 */ /* 0x000f220000100a00 */
[----:B------:R-:W-:Y:S01]  /*2df0*/  VIADD R16, R16, 0x2 ;  /* 0x0000000210107836 */ /* 0x000fe20000000000 */
[----:B--2--5:R-:W-:Y:S01]  /*2e00*/  FSETP.GT.AND P1, PT, R4, R23, PT ;  /* 0x000000170400720b */ /* 0x024fe20003f24000 */
[----:B------:R-:W-:Y:S01]  /*2e10*/  VIADD R4, R17, 0x1 ;  /* 0x0000000111047836 */ /* 0x000fe20000000000 */
[----:B------:R-:W-:-:S02]  /*2e20*/  FSETP.GT.AND P2, PT, R5, R22, PT ;  /* 0x000000160500720b */ /* 0x000fc40003f44000 */
[----:B---3--:R-:W-:Y:S01]  /*2e30*/  FSETP.GT.AND P3, PT, R6, R21, PT ;  /* 0x000000150600720b */ /* 0x008fe20003f64000 */
[----:B------:R-:W-:Y:S01]  /*2e40*/  VIADD R6, R19, 0x1 ;  /* 0x0000000113067836 */ /* 0x000fe20000000000 */
[----:B------:R-:W-:Y:S02]  /*2e50*/  FSETP.GT.AND P4, PT, R7, R23, PT ;  /* 0x000000170700720b */ /* 0x000fe40003f84000 */
[----:B----4-:R-:W-:Y:S02]  /*2e60*/  FSETP.GT.AND P5, PT, R8, R22, PT ;  /* 0x000000160800720b */ /* 0x010fe40003fa4000 */
[----:B------:R-:W-:Y:S02]  /*2e70*/  FSETP.GT.AND P6, PT, R9, R21, PT ;  /* 0x000000150900720b */ /* 0x000fe40003fc4000 */
[C---:B------:R-:W-:Y:S01]  /*2e80*/  IADD3 R5, PT, PT, R18.reuse, 0x1, RZ ;  /* 0x0000000112057810 */ /* 0x040fe20007ffe0ff */
[----:B------:R-:W-:Y:S02]  /*2e90*/  @!P1 IMAD.MOV R4, RZ, RZ, R17 ;  /* 0x000000ffff049224 */ /* 0x000fe400078e0211 */
[----:B------:R-:W-:-:S02]  /*2ea0*/  @!P2 IADD3 R5, PT, PT, R18, RZ, RZ ;  /* 0x000000ff1205a210 */ /* 0x000fc40007ffe0ff */
[----:B------:R-:W-:Y:S02]  /*2eb0*/  @!P3 IMAD.MOV R6, RZ, RZ, R19 ;  /* 0x000000ffff06b224 */ /* 0x000fe400078e0213 */
[----:B------:R-:W-:Y:S01]  /*2ec0*/  VIADD R17, R4, 0x1 ;  /* 0x0000000104117836 */ /* 0x000fe20000000000 */
[C---:B------:R-:W-:Y:S01]  /*2ed0*/  IADD3 R18, PT, PT, R5.reuse, 0x1, RZ ;  /* 0x0000000105127810 */ /* 0x040fe20007ffe0ff */
[----:B------:R-:W-:Y:S01]  /*2ee0*/  VIADD R19, R6, 0x1 ;  /* 0x0000000106137836 */ /* 0x000fe20000000000 */
[----:B------:R-:W-:Y:S01]  /*2ef0*/  @!P5 IADD3 R18, PT, PT, R5, RZ, RZ ;  /* 0x000000ff0512d210 */ /* 0x000fe20007ffe0ff */
[----:B------:R-:W-:Y:S02]  /*2f00*/  @!P4 IMAD.MOV R17, RZ, RZ, R4 ;  /* 0x000000ffff11c224 */ /* 0x000fe400078e0204 */
[----:B------:R-:W-:-:S07]  /*2f10*/  @!P6 IMAD.MOV R19, RZ, RZ, R6 ;  /* 0x000000ffff13e224 */ /* 0x000fce00078e0206 */
.L_x_59:
[----:B------:R-:W-:Y:S05]  /*2f20*/  BSYNC.RECONVERGENT B3 ;  /* 0x0000000000037941 */ /* 0x000fea0003800200 */
.L_x_58:
[----:B------:R-:W-:Y:S05]  /*2f30*/  @P0 BRA `(.L_x_55) ;  /* 0x0000000000400947 */ /* 0x000fea0003800000 */
[----:B------:R-:W-:-:S05]  /*2f40*/  IMAD R5, R16, 0x3, RZ ;  /* 0x0000000310057824 */ /* 0x000fca00078e02ff */
[----:B------:R-:W-:-:S05]  /*2f50*/  LEA R6, R5, R0, 0x2 ;  /* 0x0000000005067211 */ /* 0x000fca00078e10ff */
[----:B------:R-:W2:Y:S04]  /*2f60*/  LDL.64 R4, [R6] ;  /* 0x0000000006047983 */ /* 0x000ea80000100a00 */
[----:B------:R-:W3:Y:S01]  /*2f70*/  LDL R8, [R6+0x8] ;  /* 0x0000080006087983 */ /* 0x000ee20000100800 */
[----:B------:R-:W-:Y:S02]  /*2f80*/  IADD3 R7, PT, PT, R19, 0x1, RZ ;  /* 0x0000000113077810 */ /* 0x000fe40007ffe0ff */
[----:B--2--5:R-:W-:Y:S01]  /*2f90*/  FSETP.GT.AND P0, PT, R4, R23, PT ;  /* 0x000000170400720b */ /* 0x024fe20003f04000 */
[----:B------:R-:W-:Y:S01]  /*2fa0*/  VIADD R4, R17, 0x1 ;  /* 0x0000000111047836 */ /* 0x000fe20000000000 */
[----:B------:R-:W-:Y:S01]  /*2fb0*/  FSETP.GT.AND P1, PT, R5, R22, PT ;  /* 0x000000160500720b */ /* 0x000fe20003f24000 */
[----:B------:R-:W-:Y:S01]  /*2fc0*/  VIADD R5, R18, 0x1 ;  /* 0x0000000112057836 */ /* 0x000fe20000000000 */
[----:B---3--:R-:W-:-:S09]  /*2fd0*/  FSETP.GT.AND P2, PT, R8, R21, PT ;  /* 0x000000150800720b */ /* 0x008fd20003f44000 */
[----:B------:R-:W-:Y:S02]  /*2fe0*/  @!P0 IMAD.MOV R4, RZ, RZ, R17 ;  /* 0x000000ffff048224 */ /* 0x000fe400078e0211 */
[----:B------:R-:W-:Y:S02]  /*2ff0*/  @!P1 IMAD.MOV R5, RZ, RZ, R18 ;  /* 0x000000ffff059224 */ /* 0x000fe400078e0212 */
[----:B------:R-:W-:Y:S01]  /*3000*/  @!P2 IADD3 R7, PT, PT, R19, RZ, RZ ;  /* 0x000000ff1307a210 */ /* 0x000fe20007ffe0ff */
[----:B------:R-:W-:Y:S02]  /*3010*/  IMAD.MOV.U32 R17, RZ, RZ, R4 ;  /* 0x000000ffff117224 */ /* 0x000fe400078e0004 */
[----:B------:R-:W-:Y:S01]  /*3020*/  IMAD.MOV.U32 R18, RZ, RZ, R5 ;  /* 0x000000ffff127224 */ /* 0x000fe200078e0005 */
[----:B------:R-:W-:-:S07]  /*3030*/  MOV R19, R7 ;  /* 0x0000000700137202 */ /* 0x000fce0000000f00 */
.L_x_55:
[----:B------:R-:W-:Y:S05]  /*3040*/  BSYNC.RECONVERGENT B2 ;  /* 0x0000000000027941 */ /* 0x000fea0003800200 */
.L_x_54:
[----:B------:R-:W-:Y:S02]  /*3050*/  I2FP.F32.U32 R17, R17 ;  /* 0x0000001100117245 */ /* 0x000fe40000201000 */
[----:B------:R-:W-:Y:S02]  /*3060*/  I2FP.F32.U32 R18, R18 ;  /* 0x0000001200127245 */ /* 0x000fe40000201000 */
[----:B------:R-:W-:-:S07]  /*3070*/  I2FP.F32.U32 R6, R19 ;  /* 0x0000001300067245 */ /* 0x000fce0000201000 */
.L_x_50:
[----:B------:R-:W-:Y:S05]  /*3080*/  BSYNC.RECONVERGENT B1 ;  /* 0x0000000000017941 */ /* 0x000fea0003800200 */
.L_x_49:
[----:B------:R-:W-:Y:S01]  /*3090*/  I2FP.F32.S32 R4, R3 ;  /* 0x0000000300047245 */ /* 0x000fe20000201400 */
[----:B------:R-:W-:Y:S03]  /*30a0*/  BSSY.RECONVERGENT B1, `(.L_x_60) ;  /* 0x000000d000017945 */ /* 0x000fe60003800200 */
[----:B------:R-:W1:Y:S08]  /*30b0*/  MUFU.RCP R3, R4 ;  /* 0x0000000400037308 */ /* 0x000e700000001000 */
[----:B------:R-:W2:Y:S01]  /*30c0*/  FCHK P0, R17, R4 ;  /* 0x0000000411007302 */ /* 0x000ea20000000000 */
[----:B-1----:R-:W-:-:S04]  /*30d0*/  FFMA R8, -R4, R3, 1 ;  /* 0x3f80000004087423 */ /* 0x002fc80000000103 */
[----:B------:R-:W-:-:S04]  /*30e0*/  FFMA R3, R3, R8, R3 ;  /* 0x0000000803037223 */ /* 0x000fc80000000003 */
[----:B------:R-:W-:-:S04]  /*30f0*/  FFMA R8, R3, R17, RZ ;  /* 0x0000001103087223 */ /* 0x000fc800000000ff */
[----:B------:R-:W-:-:S04]  /*3100*/  FFMA R5, -R4, R8, R17 ;  /* 0x0000000804057223 */ /* 0x000fc80000000111 */
[----:B------:R-:W-:Y:S01]  /*3110*/  FFMA R5, R3, R5, R8 ;  /* 0x0000000503057223 */ /* 0x000fe20000000008 */
[----:B--2---:R-:W-:Y:S06]  /*3120*/  @!P0 BRA `(.L_x_61) ;  /* 0x0000000000108947 */ /* 0x004fec0003800000 */
[----:B------:R-:W-:Y:S01]  /*3130*/  IMAD.MOV.U32 R3, RZ, RZ, R17 ;  /* 0x000000ffff037224 */ /* 0x000fe200078e0011 */
[----:B------:R-:W-:-:S07]  /*3140*/  MOV R8, 0x3160 ;  /* 0x0000316000087802 */ /* 0x000fce0000000f00 */
[----:B0----5:R-:W-:Y:S05]  /*3150*/  CALL.REL.NOINC `($__internal_1_$__cuda_sm3x_div_rn_noftz_f32_slowpath) ;  /* 0x0000000000fc7944 */ /* 0x021fea0003c00000 */
[----:B------:R-:W-:-:S07]  /*3160*/  IMAD.MOV.U32 R5, RZ, RZ, R3 ;  /* 0x000000ffff057224 */ /* 0x000fce00078e0003 */
.L_x_61:
[----:B------:R-:W-:Y:S05]  /*3170*/  BSYNC.RECONVERGENT B1 ;  /* 0x0000000000017941 */ /* 0x000fea0003800200 */
.L_x_60:
[----:B------:R-:W1:Y:S01]  /*3180*/  MUFU.RCP R3, R4 ;  /* 0x0000000400037308 */ /* 0x000e620000001000 */
[----:B------:R2:W-:Y:S01]  /*3190*/  STG.E desc[UR4][R28.64+0x30], R5 ;  /* 0x000030051c007986 */ /* 0x0005e2000c101904 */
[----:B------:R-:W-:Y:S06]  /*31a0*/  BSSY.RECONVERGENT B1, `(.L_x_62) ;  /* 0x000000c000017945 */ /* 0x000fec0003800200 */
[----:B------:R-:W3:Y:S01]  /*31b0*/  FCHK P0, R18, R4 ;  /* 0x0000000412007302 */ /* 0x000ee20000000000 */
[----:B-1----:R-:W-:-:S04]  /*31c0*/  FFMA R8, -R4, R3, 1 ;  /* 0x3f80000004087423 */ /* 0x002fc80000000103 */
[----:B------:R-:W-:-:S04]  /*31d0*/  FFMA R3, R3, R8, R3 ;  /* 0x0000000803037223 */ /* 0x000fc80000000003 */
[----:B------:R-:W-:-:S04]  /*31e0*/  FFMA R7, R3, R18, RZ ;  /* 0x0000001203077223 */ /* 0x000fc800000000ff */
[----:B------:R-:W-:-:S04]  /*31f0*/  FFMA R8, -R4, R7, R18 ;  /* 0x0000000704087223 */ /* 0x000fc80000000112 */
[----:B------:R-:W-:Y:S01]  /*3200*/  FFMA R7, R3, R8, R7 ;  /* 0x0000000803077223 */ /* 0x000fe20000000007 */
[----:B--23--:R-:W-:Y:S06]  /*3210*/  @!P0 BRA `(.L_x_63) ;  /* 0x0000000000108947 */ /* 0x00cfec0003800000 */
[----:B------:R-:W-:Y:S02]  /*3220*/  MOV R3, R18 ;  /* 0x0000001200037202 */ /* 0x000fe40000000f00 */
[----:B------:R-:W-:-:S07]  /*3230*/  MOV R8, 0x3250 ;  /* 0x0000325000087802 */ /* 0x000fce0000000f00 */
[----:B0----5:R-:W-:Y:S05]  /*3240*/  CALL.REL.NOINC `($__internal_1_$__cuda_sm3x_div_rn_noftz_f32_slowpath) ;  /* 0x0000000000c07944 */ /* 0x021fea0003c00000 */
[----:B------:R-:W-:-:S07]  /*3250*/  IMAD.MOV.U32 R7, RZ, RZ, R3 ;  /* 0x000000ffff077224 */ /* 0x000fce00078e0003 */
.L_x_63:
[----:B------:R-:W-:Y:S05]  /*3260*/  BSYNC.RECONVERGENT B1 ;  /* 0x0000000000017941 */ /* 0x000fea0003800200 */
.L_x_62:
        /* <DEDUP_REMOVED lines=10> */
[----:B------:R-:W-:Y:S01]  /*3310*/  IMAD.MOV.U32 R3, RZ, RZ, R6 ;  /* 0x000000ffff037224 */ /* 0x000fe200078e0006 */
[----:B------:R-:W-:-:S07]  /*3320*/  MOV R8, 0x3340 ;  /* 0x0000334000087802 */ /* 0x000fce0000000f00 */
[----:B0----5:R-:W-:Y:S05]  /*3330*/  CALL.REL.NOINC `($__internal_1_$__cuda_sm3x_div_rn_noftz_f32_slowpath) ;  /* 0x0000000000847944 */ /* 0x021fea0003c00000 */
.L_x_65:
[----:B------:R-:W-:Y:S05]  /*3340*/  BSYNC.RECONVERGENT B1 ;  /* 0x0000000000017941 */ /* 0x000fea0003800200 */
.L_x_64:
[----:B------:R1:W-:Y:S04]  /*3350*/  STG.E desc[UR4][R28.64+0x38], R3 ;  /* 0x000038031c007986 */ /* 0x0003e8000c101904 */
[----:B------:R1:W-:Y:S02]  /*3360*/  STG.E desc[UR4][R28.64+0x3c], RZ ;  /* 0x00003cff1c007986 */ /* 0x0003e4000c101904 */
.L_x_2:
[----:B------:R-:W-:Y:S05]  /*3370*/  BSYNC.RECONVERGENT B0 ;  /* 0x0000000000007941 */ /* 0x000fea0003800200 */
.L_x_0:
[----:B------:R-:W2:Y:S01]  /*3380*/  LDCU UR6, c[0x0][0x3b4] ;  /* 0x00007680ff0677ac */ /* 0x000ea20008000800 */
[----:B------:R-:W-:-:S04]  /*3390*/  IADD3 R20, PT, PT, R20, 0x1, RZ ;  /* 0x0000000114147810 */ /* 0x000fc80007ffe0ff */
[----:B--2---:R-:W-:-:S13]  /*33a0*/  ISETP.NE.AND P0, PT, R20, UR6, PT ;  /* 0x0000000614007c0c */ /* 0x004fda000bf05270 */
[----:B------:R-:W-:Y:S05]  /*33b0*/  @P0 BRA `(.L_x_66) ;  /* 0xffffffcc00740947 */ /* 0x000fea000383ffff */
[----:B------:R-:W-:Y:S05]  /*33c0*/  EXIT ;  /* 0x000000000000794d */ /* 0x000fea0003800000 */
        .weak           $__internal_0_$__cuda_sm20_sqrt_rn_f32_slowpath
        .type           $__internal_0_$__cuda_sm20_sqrt_rn_f32_slowpath,@function
        .size           $__internal_0_$__cuda_sm20_sqrt_rn_f32_slowpath,($__internal_1_$__cuda_sm3x_div_rn_noftz_f32_slowpath - $__internal_0_$__cuda_sm20_sqrt_rn_f32_slowpath)
$__internal_0_$__cuda_sm20_sqrt_rn_f32_slowpath:
[----:B------:R-:W-:-:S13]  /*33d0*/  LOP3.LUT P0, RZ, R15, 0x7fffffff, RZ, 0xc0, !PT ;  /* 0x7fffffff0fff7812 */ /* 0x000fda000780c0ff */
[----:B------:R-:W-:Y:S01]  /*33e0*/  @!P0 IMAD.MOV.U32 R5, RZ, RZ, R15 ;  /* 0x000000ffff058224 */ /* 0x000fe200078e000f */
[----:B------:R-:W-:Y:S06]  /*33f0*/  @!P0 BRA `(.L_x_67) ;  /* 0x0000000000448947 */ /* 0x000fec0003800000 */
[----:B------:R-:W-:Y:S01]  /*3400*/  FSETP.GEU.FTZ.AND P0, PT, R15, RZ, PT ;  /* 0x000000ff0f00720b */ /* 0x000fe20003f1e000 */
[----:B------:R-:W-:-:S12]  /*3410*/  IMAD.MOV.U32 R4, RZ, RZ, R15 ;  /* 0x000000ffff047224 */ /* 0x000fd800078e000f */
[----:B------:R-:W-:Y:S01]  /*3420*/  @!P0 MOV R5, 0x7fffffff ;  /* 0x7fffffff00058802 */ /* 0x000fe20000000f00 */
[----:B------:R-:W-:Y:S06]  /*3430*/  @!P0 BRA `(.L_x_67) ;  /* 0x0000000000348947 */ /* 0x000fec0003800000 */
[----:B------:R-:W-:-:S13]  /*3440*/  FSETP.GTU.FTZ.AND P0, PT, |R4|, +INF , PT ;  /* 0x7f8000000400780b */ /* 0x000fda0003f1c200 */
[----:B------:R-:W-:Y:S01]  /*3450*/  @P0 FADD.FTZ R5, R4, 1 ;  /* 0x3f80000004050421 */ /* 0x000fe20000010000 */
[----:B------:R-:W-:Y:S06]  /*3460*/  @P0 BRA `(.L_x_67) ;  /* 0x0000000000280947 */ /* 0x000fec0003800000 */
[----:B------:R-:W-:-:S13]  /*3470*/  FSETP.NEU.FTZ.AND P0, PT, |R4|, +INF , PT ;  /* 0x7f8000000400780b */ /* 0x000fda0003f1d200 */
[----:B------:R-:W-:-:S04]  /*3480*/  @P0 FFMA R13, R4, 1.84467440737095516160e+19, RZ ;  /* 0x5f800000040d0823 */ /* 0x000fc800000000ff */
[----:B------:R-:W0:Y:S02]  /*3490*/  @P0 MUFU.RSQ R14, R13 ;  /* 0x0000000d000e0308 */ /* 0x000e240000001400 */
[----:B0-----:R-:W-:Y:S01]  /*34a0*/  @P0 FMUL.FTZ R16, R13, R14 ;  /* 0x0000000e0d100220 */ /* 0x001fe20000410000 */
[----:B------:R-:W-:-:S03]  /*34b0*/  @P0 FMUL.FTZ R14, R14, 0.5 ;  /* 0x3f0000000e0e0820 */ /* 0x000fc60000410000 */
[----:B------:R-:W-:-:S04]  /*34c0*/  @P0 FADD.FTZ R5, -R16, -RZ ;  /* 0x800000ff10050221 */ /* 0x000fc80000010100 */
[----:B------:R-:W-:-:S04]  /*34d0*/  @P0 FFMA R5, R16, R5, R13 ;  /* 0x0000000510050223 */ /* 0x000fc8000000000d */
[----:B------:R-:W-:Y:S01]  /*34e0*/  @P0 FFMA R14, R5, R14, R16 ;  /* 0x0000000e050e0223 */ /* 0x000fe20000000010 */
[----:B------:R-:W-:-:S03]  /*34f0*/  @!P0 IMAD.MOV.U32 R5, RZ, RZ, R4 ;  /* 0x000000ffff058224 */ /* 0x000fc600078e0004 */
[----:B------:R-:W-:-:S07]  /*3500*/  @P0 FMUL.FTZ R5, R14, 2.3283064365386962891e-10 ;  /* 0x2f8000000e050820 */ /* 0x000fce0000410000 */
.L_x_67:
[----:B------:R-:W-:Y:S01]  /*3510*/  IMAD.MOV.U32 R13, RZ, RZ, R5 ;  /* 0x000000ffff0d7224 */ /* 0x000fe200078e0005 */
[----:B------:R-:W-:Y:S01]  /*3520*/  MOV R4, R6 ;  /* 0x0000000600047202 */ /* 0x000fe20000000f00 */
[----:B------:R-:W-:-:S04]  /*3530*/  IMAD.MOV.U32 R5, RZ, RZ, 0x0 ;  /* 0x00000000ff057424 */ /* 0x000fc800078e00ff */
[----:B------:R-:W-:Y:S05]  /*3540*/  RET.REL.NODEC R4 `(simple_tda_kernel) ;  /* 0xffffffc804ac7950 */ /* 0x000fea0003c3ffff */
        .weak           $__internal_1_$__cuda_sm3x_div_rn_noftz_f32_slowpath
        .type           $__internal_1_$__cuda_sm3x_div_rn_noftz_f32_slowpath,@function
        .size           $__internal_1_$__cuda_sm3x_div_rn_noftz_f32_slowpath,(.L_x_382 - $__internal_1_$__cuda_sm3x_div_rn_noftz_f32_slowpath)
$__internal_1_$__cuda_sm3x_div_rn_noftz_f32_slowpath:
[--C-:B------:R-:W-:Y:S01]  /*3550*/  SHF.R.U32.HI R5, RZ, 0x17, R4.reuse ;  /* 0x00000017ff057819 */ /* 0x100fe20000011604 */
[----:B------:R-:W-:Y:S01]  /*3560*/  BSSY.RECONVERGENT B2, `(.L_x_68) ;  /* 0x0000063000027945 */ /* 0x000fe20003800200 */
[----:B------:R-:W-:Y:S01]  /*3570*/  SHF.R.U32.HI R7, RZ, 0x17, R3 ;  /* 0x00000017ff077819 */ /* 0x000fe20000011603 */
[----:B------:R-:W-:Y:S01]  /*3580*/  IMAD.MOV.U32 R10, RZ, RZ, R4 ;  /* 0x000000ffff0a7224 */ /* 0x000fe200078e0004 */
[----:B------:R-:W-:Y:S02]  /*3590*/  LOP3.LUT R5, R5, 0xff, RZ, 0xc0, !PT ;  /* 0x000000ff05057812 */ /* 0x000fe400078ec0ff */
[----:B------:R-:W-:-:S03]  /*35a0*/  LOP3.LUT R14, R7, 0xff, RZ, 0xc0, !PT ;  /* 0x000000ff070e7812 */ /* 0x000fc600078ec0ff */
[----:B------:R-:W-:Y:S01]  /*35b0*/  VIADD R11, R5, 0xffffffff ;  /* 0xffffffff050b7836 */ /* 0x000fe20000000000 */
[----:B------:R-:W-:-:S04]  /*35c0*/  IADD3 R9, PT, PT, R14, -0x1, RZ ;  /* 0xffffffff0e097810 */ /* 0x000fc80007ffe0ff */
[----:B------:R-:W-:-:S04]  /*35d0*/  ISETP.GT.U32.AND P0, PT, R11, 0xfd, PT ;  /* 0x000000fd0b00780c */ /* 0x000fc80003f04070 */
[----:B------:R-:W-:-:S13]  /*35e0*/  ISETP.GT.U32.OR P0, PT, R9, 0xfd, P0 ;  /* 0x000000fd0900780c */ /* 0x000fda0000704470 */
[----:B------:R-:W-:Y:S01]  /*35f0*/  @!P0 IMAD.MOV.U32 R7, RZ, RZ, RZ ;  /* 0x000000ffff078224 */ /* 0x000fe200078e00ff */
[----:B------:R-:W-:Y:S06]  /*3600*/  @!P0 BRA `(.L_x_69) ;  /* 0x00000000005c8947 */ /* 0x000fec0003800000 */
[----:B------:R-:W-:Y:S02]  /*3610*/  FSETP.GTU.FTZ.AND P0, PT, |R3|, +INF , PT ;  /* 0x7f8000000300780b */ /* 0x000fe40003f1c200 */
[----:B------:R-:W-:-:S04]  /*3620*/  FSETP.GTU.FTZ.AND P1, PT, |R4|, +INF , PT ;  /* 0x7f8000000400780b */ /* 0x000fc80003f3c200 */
[----:B------:R-:W-:-:S13]  /*3630*/  PLOP3.LUT P0, PT, P0, P1, PT, 0xf8, 0x8f ;  /* 0x00000000008f781c */ /* 0x000fda0000703f70 */
[----:B------:R-:W-:Y:S05]  /*3640*/  @P0 BRA `(.L_x_70) ;  /* 0x00000004004c0947 */ /* 0x000fea0003800000 */
[----:B------:R-:W-:-:S13]  /*3650*/  LOP3.LUT P0, RZ, R10, 0x7fffffff, R3, 0xc8, !PT ;  /* 0x7fffffff0aff7812 */ /* 0x000fda000780c803 */
[----:B------:R-:W-:Y:S05]  /*3660*/  @!P0 BRA `(.L_x_71) ;  /* 0x00000004003c8947 */ /* 0x000fea0003800000 */
[C---:B------:R-:W-:Y:S02]  /*3670*/  FSETP.NEU.FTZ.AND P0, PT, |R3|.reuse, +INF , PT ;  /* 0x7f8000000300780b */ /* 0x040fe40003f1d200 */
[----:B------:R-:W-:Y:S02]  /*3680*/  FSETP.NEU.FTZ.AND P2, PT, |R4|, +INF , PT ;  /* 0x7f8000000400780b */ /* 0x000fe40003f5d200 */
[----:B------:R-:W-:-:S11]  /*3690*/  FSETP.NEU.FTZ.AND P1, PT, |R3|, +INF , PT ;  /* 0x7f8000000300780b */ /* 0x000fd60003f3d200 */
[----:B------:R-:W-:Y:S05]  /*36a0*/  @!P2 BRA !P0, `(.L_x_71) ;  /* 0x00000004002ca947 */ /* 0x000fea0004000000 */
[----:B------:R-:W-:-:S04]  /*36b0*/  LOP3.LUT P0, RZ, R3, 0x7fffffff, RZ, 0xc0, !PT ;  /* 0x7fffffff03ff7812 */ /* 0x000fc8000780c0ff */
[----:B------:R-:W-:-:S13]  /*36c0*/  PLOP3.LUT P0, PT, P2, P0, PT, 0x2f, 0xf2 ;  /* 0x0000000000f2781c */ /* 0x000fda0001700577 */
[----:B------:R-:W-:Y:S05]  /*36d0*/  @P0 BRA `(.L_x_72) ;  /* 0x0000000400180947 */ /* 0x000fea0003800000 */
[----:B------:R-:W-:-:S04]  /*36e0*/  LOP3.LUT P0, RZ, R10, 0x7fffffff, RZ, 0xc0, !PT ;  /* 0x7fffffff0aff7812 */ /* 0x000fc8000780c0ff */
[----:B------:R-:W-:-:S13]  /*36f0*/  PLOP3.LUT P0, PT, P1, P0, PT, 0x2f, 0xf2 ;  /* 0x0000000000f2781c */ /* 0x000fda0000f00577 */
[----:B------:R-:W-:Y:S05]  /*3700*/  @P0 BRA `(.L_x_73) ;  /* 0x0000000400000947 */ /* 0x000fea0003800000 */
[----:B------:R-:W-:Y:S02]  /*3710*/  ISETP.GE.AND P0, PT, R9, RZ, PT ;  /* 0x000000ff0900720c */ /* 0x000fe40003f06270 */
[----:B------:R-:W-:-:S11]  /*3720*/  ISETP.GE.AND P1, PT, R11, RZ, PT ;  /* 0x000000ff0b00720c */ /* 0x000fd60003f26270 */
[----:B------:R-:W-:Y:S01]  /*3730*/  @P0 MOV R7, RZ ;  /* 0x000000ff00070202 */ /* 0x000fe20000000f00 */
[----:B------:R-:W-:Y:S02]  /*3740*/  @!P0 IMAD.MOV.U32 R7, RZ, RZ, -0x40 ;  /* 0xffffffc0ff078424 */ /* 0x000fe400078e00ff */
[----:B------:R-:W-:Y:S01]  /*3750*/  @!P0 FFMA R3, R3, 1.84467440737095516160e+19, RZ ;  /* 0x5f80000003038823 */ /* 0x000fe200000000ff */
[----:B------:R-:W-:Y:S02]  /*3760*/  @!P1 FFMA R10, R4, 1.84467440737095516160e+19, RZ ;  /* 0x5f800000040a9823 */ /* 0x000fe400000000ff */
[----:B------:R-:W-:-:S07]  /*3770*/  @!P1 IADD3 R7, PT, PT, R7, 0x40, RZ ;  /* 0x0000004007079810 */ /* 0x000fce0007ffe0ff */
.L_x_69:
[----:B------:R-:W-:Y:S01]  /*3780*/  LEA R9, R5, 0xc0800000, 0x17 ;  /* 0xc080000005097811 */ /* 0x000fe200078eb8ff */
[----:B------:R-:W-:Y:S01]  /*3790*/  BSSY.RECONVERGENT B3, `(.L_x_74) ;  /* 0x0000036000037945 */ /* 0x000fe20003800200 */
[----:B------:R-:W-:-:S03]  /*37a0*/  IADD3 R14, PT, PT, R14, -0x7f, RZ ;  /* 0xffffff810e0e7810 */ /* 0x000fc60007ffe0ff */
[----:B------:R-:W-:Y:S02]  /*37b0*/  IMAD.IADD R11, R10, 0x1, -R9 ;  /* 0x000000010a0b7824 */ /* 0x000fe400078e0a09 */
[C---:B------:R-:W-:Y:S01]  /*37c0*/  IMAD R3, R14.reuse, -0x800000, R3 ;  /* 0xff8000000e037824 */ /* 0x040fe200078e0203 */
[----:B------:R-:W-:Y:S01]  /*37d0*/  IADD3 R14, PT, PT, R14, 0x7f, -R5 ;  /* 0x0000007f0e0e7810 */ /* 0x000fe20007ffe805 */
[----:B------:R-:W0:Y:S01]  /*37e0*/  MUFU.RCP R10, R11 ;  /* 0x0000000b000a7308 */ /* 0x000e220000001000 */
[----:B------:R-:W-:-:S03]  /*37f0*/  FADD.FTZ R12, -R11, -RZ ;  /* 0x800000ff0b0c7221 */ /* 0x000fc60000010100 */
[----:B------:R-:W-:Y:S02]  /*3800*/  IMAD.IADD R14, R14, 0x1, R7 ;  /* 0x000000010e0e7824 */ /* 0x000fe400078e0207 */
[----:B0-----:R-:W-:-:S04]  /*3810*/  FFMA R9, R10, R12, 1 ;  /* 0x3f8000000a097423 */ /* 0x001fc8000000000c */
[----:B------:R-:W-:-:S04]  /*3820*/  FFMA R10, R10, R9, R10 ;  /* 0x000000090a0a7223 */ /* 0x000fc8000000000a */
[----:B------:R-:W-:-:S04]  /*3830*/  FFMA R9, R3, R10, RZ ;  /* 0x0000000a03097223 */ /* 0x000fc800000000ff */
[----:B------:R-:W-:-:S04]  /*3840*/  FFMA R13, R12, R9, R3 ;  /* 0x000000090c0d7223 */ /* 0x000fc80000000003 */
[----:B------:R-:W-:-:S04]  /*3850*/  FFMA R9, R10, R13, R9 ;  /* 0x0000000d0a097223 */ /* 0x000fc80000000009 */
[----:B------:R-:W-:-:S04]  /*3860*/  FFMA R12, R12, R9, R3 ;  /* 0x000000090c0c7223 */ /* 0x000fc80000000003 */
[----:B------:R-:W-:-:S05]  /*3870*/  FFMA R3, R10, R12, R9 ;  /* 0x0000000c0a037223 */ /* 0x000fca0000000009 */
[----:B------:R-:W-:-:S04]  /*3880*/  SHF.R.U32.HI R5, RZ, 0x17, R3 ;  /* 0x00000017ff057819 */ /* 0x000fc80000011603 */
[----:B------:R-:W-:-:S04]  /*3890*/  LOP3.LUT R5, R5, 0xff, RZ, 0xc0, !PT ;  /* 0x000000ff05057812 */ /* 0x000fc800078ec0ff */
[----:B------:R-:W-:-:S05]  /*38a0*/  IADD3 R11, PT, PT, R5, R14, RZ ;  /* 0x0000000e050b7210 */ /* 0x000fca0007ffe0ff */
[----:B------:R-:W-:-:S05]  /*38b0*/  VIADD R5, R11, 0xffffffff ;  /* 0xffffffff0b057836 */ /* 0x000fca0000000000 */
[----:B------:R-:W-:-:S13]  /*38c0*/  ISETP.GE.U32.AND P0, PT, R5, 0xfe, PT ;  /* 0x000000fe0500780c */ /* 0x000fda0003f06070 */
[----:B------:R-:W-:Y:S05]  /*38d0*/  @!P0 BRA `(.L_x_75) ;  /* 0x0000000000808947 */ /* 0x000fea0003800000 */
[----:B------:R-:W-:-:S13]  /*38e0*/  ISETP.GT.AND P0, PT, R11, 0xfe, PT ;  /* 0x000000fe0b00780c */ /* 0x000fda0003f04270 */
[----:B------:R-:W-:Y:S05]  /*38f0*/  @P0 BRA `(.L_x_76) ;  /* 0x00000000006c0947 */ /* 0x000fea0003800000 */
[----:B------:R-:W-:-:S13]  /*3900*/  ISETP.GE.AND P0, PT, R11, 0x1, PT ;  /* 0x000000010b00780c */ /* 0x000fda0003f06270 */
[----:B------:R-:W-:Y:S05]  /*3910*/  @P0 BRA `(.L_x_77) ;  /* 0x0000000000740947 */ /* 0x000fea0003800000 */
[----:B------:R-:W-:Y:S02]  /*3920*/  ISETP.GE.AND P0, PT, R11, -0x18, PT ;  /* 0xffffffe80b00780c */ /* 0x000fe40003f06270 */
[----:B------:R-:W-:-:S11]  /*3930*/  LOP3.LUT R3, R3, 0x80000000, RZ, 0xc0, !PT ;  /* 0x8000000003037812 */ /* 0x000fd600078ec0ff */
[----:B------:R-:W-:Y:S05]  /*3940*/  @!P0 BRA `(.L_x_77) ;  /* 0x0000000000688947 */ /* 0x000fea0003800000 */
[CCC-:B------:R-:W-:Y:S01]  /*3950*/  FFMA.RZ R5, R10.reuse, R12.reuse, R9.reuse ;  /* 0x0000000c0a057223 */ /* 0x1c0fe2000000c009 */
[C---:B------:R-:W-:Y:S02]  /*3960*/  ISETP.NE.AND P2, PT, R11.reuse, RZ, PT ;  /* 0x000000ff0b00720c */ /* 0x040fe40003f45270 */
[----:B------:R-:W-:Y:S02]  /*3970*/  ISETP.NE.AND P1, PT, R11, RZ, PT ;  /* 0x000000ff0b00720c */ /* 0x000fe40003f25270 */
[----:B------:R-:W-:Y:S01]  /*3980*/  LOP3.LUT R7, R5, 0x7fffff, RZ, 0xc0, !PT ;  /* 0x007fffff05077812 */ /* 0x000fe200078ec0ff */
[CCC-:B------:R-:W-:Y:S01]  /*3990*/  FFMA.RP R5, R10.reuse, R12.reuse, R9.reuse ;  /* 0x0000000c0a057223 */ /* 0x1c0fe20000008009 */
[----:B------:R-:W-:Y:S01]  /*39a0*/  FFMA.RM R10, R10, R12, R9 ;  /* 0x0000000c0a0a7223 */ /* 0x000fe20000004009 */
[----:B------:R-:W-:Y:S01]  /*39b0*/  IADD3 R12, PT, PT, R11, 0x20, RZ ;  /* 0x000000200b0c7810 */ /* 0x000fe20007ffe0ff */
[----:B------:R-:W-:Y:S01]  /*39c0*/  IMAD.MOV R9, RZ, RZ, -R11 ;  /* 0x000000ffff097224 */ /* 0x000fe200078e0a0b */
[----:B------:R-:W-:-:S02]  /*39d0*/  LOP3.LUT R7, R7, 0x800000, RZ, 0xfc, !PT ;  /* 0x0080000007077812 */ /* 0x000fc400078efcff */
[----:B------:R-:W-:Y:S02]  /*39e0*/  FSETP.NEU.FTZ.AND P0, PT, R5, R10, PT ;  /* 0x0000000a0500720b */ /* 0x000fe40003f1d000 */
[----:B------:R-:W-:Y:S02]  /*39f0*/  SHF.L.U32 R12, R7, R12, RZ ;  /* 0x0000000c070c7219 */ /* 0x000fe400000006ff */
[----:B------:R-:W-:Y:S02]  /*3a00*/  SEL R10, R9, RZ, P2 ;  /* 0x000000ff090a7207 */ /* 0x000fe40001000000 */
[----:B------:R-:W-:Y:S02]  /*3a10*/  ISETP.NE.AND P1, PT, R12, RZ, P1 ;  /* 0x000000ff0c00720c */ /* 0x000fe40000f25270 */
[----:B------:R-:W-:Y:S02]  /*3a20*/  SHF.R.U32.HI R10, RZ, R10, R7 ;  /* 0x0000000aff0a7219 */ /* 0x000fe40000011607 */
[----:B------:R-:W-:-:S02]  /*3a30*/  PLOP3.LUT P0, PT, P0, P1, PT, 0xf8, 0x8f ;  /* 0x00000000008f781c */ /* 0x000fc40000703f70 */
[----:B------:R-:W-:Y:S02]  /*3a40*/  SHF.R.U32.HI R12, RZ, 0x1, R10 ;  /* 0x00000001ff0c7819 */ /* 0x000fe4000001160a */
[----:B------:R-:W-:-:S04]  /*3a50*/  SEL R5, RZ, 0x1, !P0 ;  /* 0x00000001ff057807 */ /* 0x000fc80004000000 */
[----:B------:R-:W-:-:S04]  /*3a60*/  LOP3.LUT R5, R5, 0x1, R12, 0xf8, !PT ;  /* 0x0000000105057812 */ /* 0x000fc800078ef80c */
[----:B------:R-:W-:-:S04]  /*3a70*/  LOP3.LUT R5, R5, R10, RZ, 0xc0, !PT ;  /* 0x0000000a05057212 */ /* 0x000fc800078ec0ff */
[----:B------:R-:W-:-:S04]  /*3a80*/  IADD3 R12, PT, PT, R12, R5, RZ ;  /* 0x000000050c0c7210 */ /* 0x000fc80007ffe0ff */
[----:B------:R-:W-:Y:S01]  /*3a90*/  LOP3.LUT R3, R12, R3, RZ, 0xfc, !PT ;  /* 0x000000030c037212 */ /* 0x000fe200078efcff */
[----:B------:R-:W-:Y:S06]  /*3aa0*/  BRA `(.L_x_77) ;  /* 0x0000000000107947 */ /* 0x000fec0003800000 */
.L_x_76:
[----:B------:R-:W-:-:S04]  /*3ab0*/  LOP3.LUT R3, R3, 0x80000000, RZ, 0xc0, !PT ;  /* 0x8000000003037812 */ /* 0x000fc800078ec0ff */
[----:B------:R-:W-:Y:S01]  /*3ac0*/  LOP3.LUT R3, R3, 0x7f800000, RZ, 0xfc, !PT ;  /* 0x7f80000003037812 */ /* 0x000fe200078efcff */
[----:B------:R-:W-:Y:S06]  /*3ad0*/  BRA `(.L_x_77) ;  /* 0x0000000000047947 */ /* 0x000fec0003800000 */
.L_x_75:
[----:B------:R-:W-:-:S07]  /*3ae0*/  IMAD R3, R14, 0x800000, R3 ;  /* 0x008000000e037824 */ /* 0x000fce00078e0203 */
.L_x_77:
[----:B------:R-:W-:Y:S05]  /*3af0*/  BSYNC.RECONVERGENT B3 ;  /* 0x0000000000037941 */ /* 0x000fea0003800200 */
.L_x_74:
[----:B------:R-:W-:Y:S05]  /*3b00*/  BRA `(.L_x_78) ;  /* 0x0000000000207947 */ /* 0x000fea0003800000 */
.L_x_73:
[----:B------:R-:W-:-:S04]  /*3b10*/  LOP3.LUT R3, R10, 0x80000000, R3, 0x48, !PT ;  /* 0x800000000a037812 */ /* 0x000fc800078e4803 */
[----:B------:R-:W-:Y:S01]  /*3b20*/  LOP3.LUT R3, R3, 0x7f800000, RZ, 0xfc, !PT ;  /* 0x7f80000003037812 */ /* 0x000fe200078efcff */
[----:B------:R-:W-:Y:S06]  /*3b30*/  BRA `(.L_x_78) ;  /* 0x0000000000147947 */ /* 0x000fec0003800000 */
.L_x_72:
[----:B------:R-:W-:Y:S01]  /*3b40*/  LOP3.LUT R3, R10, 0x80000000, R3, 0x48, !PT ;  /* 0x800000000a037812 */ /* 0x000fe200078e4803 */
[----:B------:R-:W-:Y:S06]  /*3b50*/  BRA `(.L_x_78) ;  /* 0x00000000000c7947 */ /* 0x000fec0003800000 */
.L_x_71:
[----:B------:R-:W0:Y:S01]  /*3b60*/  MUFU.RSQ R3, -QNAN ;  /* 0xffc0000000037908 */ /* 0x000e220000001400 */
[----:B------:R-:W-:Y:S05]  /*3b70*/  BRA `(.L_x_78) ;  /* 0x0000000000047947 */ /* 0x000fea0003800000 */
.L_x_70:
[----:B------:R-:W-:-:S07]  /*3b80*/  FADD.FTZ R3, R3, R4 ;  /* 0x0000000403037221 */ /* 0x000fce0000010000 */
.L_x_78:
[----:B------:R-:W-:Y:S05]  /*3b90*/  BSYNC.RECONVERGENT B2 ;  /* 0x0000000000027941 */ /* 0x000fea0003800200 */
.L_x_68:
[----:B------:R-:W-:-:S04]  /*3ba0*/  HFMA2 R9, -RZ, RZ, 0, 0 ;  /* 0x00000000ff097431 */ /* 0x000fc800000001ff */
[----:B0-----:R-:W-:Y:S05]  /*3bb0*/  RET.REL.NODEC R8 `(simple_tda_kernel) ;  /* 0xffffffc408107950 */ /* 0x001fea0003c3ffff */
.L_x_79:
[----:B------:R-:W-:-:S00]  /*3bc0*/  BRA `(.L_x_79) ;  /* 0xfffffffc00fc7947 */ /* 0x000fc0000383ffff */
[----:B------:R-:W-:-:S00]  /*3bd0*/  NOP ;  /* 0x0000000000007918 */ /* 0x000fc00000000000 */
        /* <DEDUP_REMOVED lines=10> */
.L_x_382:


//--------------------- .text.hybrid_tda_kernel   --------------------------
	.section	.text.hybrid_tda_kernel,"ax",@progbits
	.align	128
        .global         hybrid_tda_kernel
        .type           hybrid_tda_kernel,@function
        .size           hybrid_tda_kernel,(.L_x_384 - hybrid_tda_kernel)
        .other          hybrid_tda_kernel,@"STO_CUDA_ENTRY STV_DEFAULT"
hybrid_tda_kernel:
.text.hybrid_tda_kernel:
[----:B------:R-:W-:Y:S01]  /*0000*/  LDC R1, c[0x0][0x37c] ;  /* 0x0000df00ff017b82 */ /* 0x000fe20000000800 */
[----:B------:R-:W0:Y:S07]  /*0010*/  S2R R8, SR_TID.X ;  /* 0x0000000000087919 */ /* 0x000e2e0000002100 */
[----:B------:R-:W0:Y:S01]  /*0020*/  S2UR UR4, SR_CTAID.X ;  /* 0x00000000000479c3 */ /* 0x000e220000002500 */
[----:B------:R-:W1:Y:S07]  /*0030*/  LDCU UR5, c[0x0][0x3b0] ;  /* 0x00007600ff0577ac */ /* 0x000e6e0008000800 */
[----:B------:R-:W0:Y:S02]  /*0040*/  LDC R27, c[0x0][0x360] ;  /* 0x0000d800ff1b7b82 */ /* 0x000e240000000800 */
[----:B0-----:R-:W-:-:S05]  /*0050*/  IMAD R27, R27, UR4, R8 ;  /* 0x000000041b1b7c24 */ /* 0x001fca000f8e0208 */
[----:B------:R-:W-:-:S04]  /*0060*/  SHF.R.U32.HI R27, RZ, 0x5, R27 ;  /* 0x00000005ff1b7819 */ /* 0x000fc8000001161b */
[----:B-1----:R-:W-:-:S13]  /*0070*/  ISETP.GE.U32.AND P0, PT, R27, UR5, PT ;  /* 0x000000051b007c0c */ /* 0x002fda000bf06070 */
[----:B------:R-:W-:Y:S05]  /*0080*/  @P0 EXIT ;  /* 0x000000000000094d */ /* 0x000fea0003800000 */
[----:B------:R-:W0:Y:S01]  /*0090*/  LDCU UR4, c[0x0][0x3b4] ;  /* 0x00007680ff0477ac */ /* 0x000e220008000800 */
[----:B------:R-:W1:Y:S01]  /*00a0*/  LDC.64 R4, c[0x0][0x3a0] ;  /* 0x0000e800ff047b82 */ /* 0x000e620000000a00 */
[----:B0-----:R-:W-:-:S13]  /*00b0*/  ISETP.NE.AND P0, PT, RZ, UR4, PT ;  /* 0x00000004ff007c0c */ /* 0x001fda000bf05270 */
[----:B------:R-:W-:Y:S05]  /*00c0*/  @!P0 EXIT ;  /* 0x000000000000894d */ /* 0x000fea0003800000 */
[----:B------:R-:W0:Y:S01]  /*00d0*/  S2R R6, SR_CgaCtaId ;  /* 0x0000000000067919 */ /* 0x000e220000008800 */
[----:B------:R-:W2:Y:S01]  /*00e0*/  LDC.64 R10, c[0x0][0x3b8] ;  /* 0x0000ee00ff0a7b82 */ /* 0x000ea20000000a00 */
[----:B------:R-:W3:Y:S01]  /*00f0*/  LDCU.64 UR4, c[0x0][0x358] ;  /* 0x00006b00ff0477ac */ /* 0x000ee20008000a00 */
[----:B------:R-:W-:-:S04]  /*0100*/  IMAD R3, R27, 0x3, RZ ;  /* 0x000000031b037824 */ /* 0x000fc800078e02ff */
[----:B-1----:R-:W-:Y:S02]  /*0110*/  IMAD.WIDE.U32 R4, R3, 0x4, R4 ;  /* 0x0000000403047825 */ /* 0x002fe400078e0004 */
[----:B------:R-:W1:Y:S08]  /*0120*/  LDC.64 R34, c[0x0][0x3a8] ;  /* 0x0000ea00ff227b82 */ /* 0x000e700000000a00 */
[----:B------:R-:W4:Y:S01]  /*0130*/  LDC.64 R12, c[0x0][0x3c0] ;  /* 0x0000f000ff0c7b82 */ /* 0x000f220000000a00 */
[----:B------:R-:W-:Y:S01]  /*0140*/  MOV R3, 0x400 ;  /* 0x0000040000037802 */ /* 0x000fe20000000f00 */
[----:B------:R-:W-:Y:S01]  /*0150*/  IMAD R7, R27, 0x30, RZ ;  /* 0x000000301b077824 */ /* 0x000fe200078e02ff */
[----:B------:R-:W-:Y:S01]  /*0160*/  SHF.R.U32.HI R23, RZ, 0x5, R8 ;  /* 0x00000005ff177819 */ /* 0x000fe20000011608 */
[----:B---3--:R-:W5:Y:S01]  /*0170*/  LDG.E.CONSTANT R22, desc[UR4][R4.64] ;  /* 0x0000000404167981 */ /* 0x008f62000c1e9900 */
[----:B------:R-:W-:-:S03]  /*0180*/  LOP3.LUT R25, R8, 0x1f, RZ, 0xc0, !PT ;  /* 0x0000001f08197812 */ /* 0x000fc600078ec0ff */
[----:B------:R-:W5:Y:S04]  /*0190*/  LDG.E.CONSTANT R0, desc[UR4][R4.64+0x4] ;  /* 0x0000040404007981 */ /* 0x000f68000c1e9900 */
[----:B------:R4:W5:Y:S01]  /*01a0*/  LDG.E.CONSTANT R2, desc[UR4][R4.64+0x8] ;  /* 0x0000080404027981 */ /* 0x000962000c1e9900 */
[----:B0-----:R-:W-:Y:S01]  /*01b0*/  LEA R6, R6, R3, 0x18 ;  /* 0x0000000306067211 */ /* 0x001fe200078ec0ff */
[----:B--2---:R-:W-:Y:S01]  /*01c0*/  FADD R3, R11, -R10 ;  /* 0x8000000a0b037221 */ /* 0x004fe20000000000 */
[----:B-1----:R-:W-:-:S04]  /*01d0*/  IMAD.WIDE.U32 R34, R7, 0x4, R34 ;  /* 0x0000000407227825 */ /* 0x002fc800078e0022 */
[----:B------:R-:W-:Y:S01]  /*01e0*/  IMAD R23, R23, 0x600, R6 ;  /* 0x0000060017177824 */ /* 0x000fe200078e0206 */
[----:B------:R-:W-:Y:S01]  /*01f0*/  FMNMX R7, RZ, R3, !PT ;  /* 0x00000003ff077209 */ /* 0x000fe20007800000 */
[----:B------:R-:W-:Y:S02]  /*0200*/  IMAD.MOV.U32 R6, RZ, RZ, RZ ;  /* 0x000000ffff067224 */ /* 0x000fe400078e00ff */
[----:B----4-:R-:W-:Y:S01]  /*0210*/  FADD R4, -R11, R12 ;  /* 0x0000000c0b047221 */ /* 0x010fe20000000100 */
[----:B------:R-:W-:-:S07]  /*0220*/  FADD R5, -R12, R13 ;  /* 0x0000000d0c057221 */ /* 0x000fce0000000100 */
.L_x_286:
[----:B0-----:R-:W0:Y:S01]  /*0230*/  LDC.64 R10, c[0x0][0x380] ;  /* 0x0000e000ff0a7b82 */ /* 0x001e220000000a00 */
[----:B------:R-:W1:Y:S02]  /*0240*/  LDCU UR6, c[0x0][0x3b4] ;  /* 0x00007680ff0677ac */ /* 0x000e640008000800 */
[----:B-1----:R-:W-:-:S04]  /*0250*/  IMAD R9, R27, UR6, R6 ;  /* 0x000000061b097c24 */ /* 0x002fc8000f8e0206 */
[----:B0-----:R-:W-:-:S05]  /*0260*/  IMAD.WIDE R10, R9, 0x4, R10 ;  /* 0x00000004090a7825 */ /* 0x001fca00078e020a */
[----:B------:R-:W2:Y:S04]  /*0270*/  LDG.E.CONSTANT R18, desc[UR4][R10.64] ;  /* 0x000000040a127981 */ /* 0x000ea8000c1e9900 */
[----:B------:R-:W2:Y:S01]  /*0280*/  LDG.E.CONSTANT R9, desc[UR4][R10.64+0x4] ;  /* 0x000004040a097981 */ /* 0x000ea2000c1e9900 */
[----:B------:R-:W-:Y:S01]  /*0290*/  BSSY B0, `(.L_x_80) ;  /* 0x00005f4000007945 */ /* 0x000fe20003800000 */
[----:B--2---:R-:W-:-:S05]  /*02a0*/  IMAD.IADD R8, R9, 0x1, -R18 ;  /* 0x0000000109087824 */ /* 0x004fca00078e0a12 */
[C---:B------:R-:W-:Y:S02]  /*02b0*/  ISETP.NE.AND P0, PT, R8.reuse, RZ, PT ;  /* 0x000000ff0800720c */ /* 0x040fe40003f05270 */
[----:B------:R-:W-:-:S11]  /*02c0*/  VIMNMX R9, PT, PT, R8, 0x40, PT ;  /* 0x0000004008097848 */ /* 0x000fd60003fe0100 */
[----:B---3--:R-:W-:Y:S05]  /*02d0*/  @P0 BRA `(.L_x_81) ;  /* 0x00000000004c0947 */ /* 0x008fea0003800000 */
        /* <DEDUP_REMOVED lines=19> */
.L_x_81:
[----:B------:R-:W-:Y:S01]  /*0410*/  ISETP.GT.AND P0, PT, R8, R25, PT ;  /* 0x000000190800720c */ /* 0x000fe20003f04270 */
[----:B------:R-:W-:-:S12]  /*0420*/  BSSY.RECONVERGENT B3, `(.L_x_83) ;  /* 0x0000042000037945 */ /* 0x000fd80003800200 */
[----:B------:R-:W-:Y:S05]  /*0430*/  @!P0 BRA `(.L_x_84) ;  /* 0x0000000400008947 */ /* 0x000fea0003800000 */
[----:B------:R-:W-:-:S07]  /*0440*/  IMAD.MOV.U32 R20, RZ, RZ, R25 ;  /* 0x000000ffff147224 */ /* 0x000fce00078e0019 */
.L_x_89:
[----:B------:R-:W0:Y:S01]  /*0450*/  LDC.64 R10, c[0x0][0x390] ;  /* 0x0000e400ff0a7b82 */ /* 0x000e220000000a00 */
[----:B------:R-:W-:-:S04]  /*0460*/  IMAD.IADD R19, R18, 0x1, R20 ;  /* 0x0000000112137824 */ /* 0x000fc800078e0214 */
[----:B------:R-:W-:-:S03]  /*0470*/  IMAD R17, R19, 0x3, RZ ;  /* 0x0000000313117824 */ /* 0x000fc600078e02ff */
[----:B------:R-:W1:Y:S01]  /*0480*/  LDC.64 R12, c[0x0][0x398] ;  /* 0x0000e600ff0c7b82 */ /* 0x000e620000000a00 */
[C---:B------:R-:W-:Y:S01]  /*0490*/  VIADD R21, R17.reuse, 0x2 ;  /* 0x0000000211157836 */ /* 0x040fe20000000000 */
[----:B------:R-:W-:Y:S01]  /*04a0*/  IADD3 R15, PT, PT, R17, 0x1, RZ ;  /* 0x00000001110f7810 */ /* 0x000fe20007ffe0ff */
[----:B0-----:R-:W-:-:S05]  /*04b0*/  IMAD.WIDE.U32 R10, R19, 0x2, R10 ;  /* 0x00000002130a7825 */ /* 0x001fca00078e000a */
[----:B------:R-:W2:Y:S01]  /*04c0*/  LDG.E.U16.CONSTANT R31, desc[UR4][R10.64] ;  /* 0x000000040a1f7981 */ /* 0x000ea2000c1e9500 */
[----:B-1----:R-:W-:-:S04]  /*04d0*/  IMAD.WIDE.U32 R16, R17, 0x4, R12 ;  /* 0x0000000411107825 */ /* 0x002fc800078e000c */
[--C-:B------:R-:W-:Y:S02]  /*04e0*/  IMAD.WIDE.U32 R14, R15, 0x4, R12.reuse ;  /* 0x000000040f0e7825 */ /* 0x100fe400078e000c */
[----:B------:R-:W3:Y:S02]  /*04f0*/  LDG.E.CONSTANT R16, desc[UR4][R16.64] ;  /* 0x0000000410107981 */ /* 0x000ee4000c1e9900 */
[----:B------:R-:W-:Y:S02]  /*0500*/  IMAD.WIDE.U32 R12, R21, 0x4, R12 ;  /* 0x00000004150c7825 */ /* 0x000fe400078e000c */
[----:B------:R-:W4:Y:S04]  /*0510*/  LDG.E.CONSTANT R14, desc[UR4][R14.64] ;  /* 0x000000040e0e7981 */ /* 0x000f28000c1e9900 */
[----:B------:R-:W4:Y:S01]  /*0520*/  LDG.E.CONSTANT R12, desc[UR4][R12.64] ;  /* 0x000000040c0c7981 */ /* 0x000f22000c1e9900 */
[----:B------:R-:W-:Y:S01]  /*0530*/  IMAD R19, R20, 0xc, R23 ;  /* 0x0000000c14137824 */ /* 0x000fe200078e0217 */
[----:B------:R-:W-:Y:S01]  /*0540*/  BSSY.RECONVERGENT B4, `(.L_x_85) ;  /* 0x000002a000047945 */ /* 0x000fe20003800200 */
[----:B--2---:R-:W-:-:S04]  /*0550*/  SHF.R.U32.HI R21, RZ, 0xa, R31 ;  /* 0x0000000aff157819 */ /* 0x004fc8000001161f */
[----:B------:R-:W-:Y:S01]  /*0560*/  LOP3.LUT R21, R21, 0x1f, RZ, 0xc0, !PT ;  /* 0x0000001f15157812 */ /* 0x000fe200078ec0ff */
[----:B---3--:R0:W-:Y:S04]  /*0570*/  STS [R19+0x200], R16 ;  /* 0x0002001013007388 */ /* 0x0081e80000000800 */
[----:B----4-:R0:W-:Y:S04]  /*0580*/  STS [R19+0x204], R14 ;  /* 0x0002040e13007388 */ /* 0x0101e80000000800 */
[----:B------:R0:W-:Y:S01]  /*0590*/  STS [R19+0x208], R12 ;  /* 0x0002080c13007388 */ /* 0x0001e20000000800 */
[----:B------:R-:W-:-:S02]  /*05a0*/  ISETP.NE.AND P0, PT, R21, 0x1f, PT ;  /* 0x0000001f1500780c */ /* 0x000fc40003f05270 */
[----:B------:R-:W-:-:S11]  /*05b0*/  LOP3.LUT R17, R31, 0x3ff, RZ, 0xc0, !PT ;  /* 0x000003ff1f117812 */ /* 0x000fd600078ec0ff */
[----:B0-----:R-:W-:Y:S05]  /*05c0*/  @!P0 BRA `(.L_x_86) ;  /* 0x00000000006c8947 */ /* 0x001fea0003800000 */
[----:B------:R-:W-:-:S13]  /*05d0*/  ISETP.NE.AND P0, PT, R21, RZ, PT ;  /* 0x000000ff1500720c */ /* 0x000fda0003f05270 */
[----:B------:R-:W-:Y:S05]  /*05e0*/  @P0 BRA `(.L_x_87) ;  /* 0x0000000000380947 */ /* 0x000fea0003800000 */
[----:B------:R-:W-:-:S13]  /*05f0*/  ISETP.NE.AND P3, PT, R17, RZ, PT ;  /* 0x000000ff1100720c */ /* 0x000fda0003f65270 */
[----:B------:R-:W-:-:S04]  /*0600*/  @!P3 PRMT R10, R31, 0x9910, RZ ;  /* 0x000099101f0ab816 */ /* 0x000fc800000000ff */
[----:B------:R-:W-:-:S04]  /*0610*/  @!P3 ISETP.GT.AND P0, PT, R10, -0x1, PT ;  /* 0xffffffff0a00b80c */ /* 0x000fc80003f04270 */
[----:B------:R-:W-:Y:S01]  /*0620*/  @!P3 FSEL R10, -RZ, RZ, !P0 ;  /* 0x000000ffff0ab208 */ /* 0x000fe20004000100 */
[----:B------:R-:W-:Y:S08]  /*0630*/  @!P3 BRA `(.L_x_88) ;  /* 0x000000000068b947 */ /* 0x000ff00003800000 */
[----:B------:R-:W0:Y:S01]  /*0640*/  I2F.U16 R10, R17 ;  /* 0x00000011000a7306 */ /* 0x000e220000101000 */
[----:B------:R-:W-:-:S04]  /*0650*/  PRMT R11, R31, 0x9910, RZ ;  /* 0x000099101f0b7816 */ /* 0x000fc800000000ff */
[----:B------:R-:W-:Y:S01]  /*0660*/  ISETP.GE.AND P0, PT, R11, RZ, PT ;  /* 0x000000ff0b00720c */ /* 0x000fe20003f06270 */
[----:B0-----:R-:W-:-:S04]  /*0670*/  FMUL R10, R10, 5.9604644775390625e-08 ;  /* 0x338000000a0a7820 */ /* 0x001fc80000400000 */
[----:B------:R-:W-:-:S04]  /*0680*/  FMUL R10, R10, 1 ;  /* 0x3f8000000a0a7820 */ /* 0x000fc80000400000 */
[----:B------:R-:W-:-:S04]  /*0690*/  FMUL R10, R10, 1 ;  /* 0x3f8000000a0a7820 */ /* 0x000fc80000400000 */
[----:B------:R-:W-:-:S05]  /*06a0*/  FMUL R10, R10, 1 ;  /* 0x3f8000000a0a7820 */ /* 0x000fca0000400000 */
[----:B------:R-:W-:Y:S01]  /*06b0*/  FSEL R10, -R10, R10, !P0 ;  /* 0x0000000a0a0a7208 */ /* 0x000fe20004000100 */
[----:B------:R-:W-:Y:S06]  /*06c0*/  BRA `(.L_x_88) ;  /* 0x0000000000447947 */ /* 0x000fec0003800000 */
.L_x_87:
[----:B------:R-:W-:Y:S02]  /*06d0*/  LOP3.LUT R11, R17, 0x400, RZ, 0xfc, !PT ;  /* 0x00000400110b7812 */ /* 0x000fe400078efcff */
[----:B------:R-:W-:Y:S02]  /*06e0*/  LEA R10, R21, 0x33000000, 0x17 ;  /* 0x33000000150a7811 */ /* 0x000fe400078eb8ff */
[----:B------:R-:W-:Y:S02]  /*06f0*/  PRMT R12, R31, 0x9910, RZ ;  /* 0x000099101f0c7816 */ /* 0x000fe400000000ff */
[----:B------:R-:W0:Y:S02]  /*0700*/  I2F.U16 R11, R11 ;  /* 0x0000000b000b7306 */ /* 0x000e240000101000 */
[----:B------:R-:W-:Y:S01]  /*0710*/  ISETP.GE.AND P0, PT, R12, RZ, PT ;  /* 0x000000ff0c00720c */ /* 0x000fe20003f06270 */
[----:B0-----:R-:W-:-:S04]  /*0720*/  FMUL R10, R11, R10 ;  /* 0x0000000a0b0a7220 */ /* 0x001fc80000400000 */
[----:B------:R-:W-:-:S04]  /*0730*/  FMUL R10, R10, 1 ;  /* 0x3f8000000a0a7820 */ /* 0x000fc80000400000 */
[----:B------:R-:W-:-:S04]  /*0740*/  FMUL R10, R10, 1 ;  /* 0x3f8000000a0a7820 */ /* 0x000fc80000400000 */
[----:B------:R-:W-:-:S05]  /*0750*/  FMUL R10, R10, 1 ;  /* 0x3f8000000a0a7820 */ /* 0x000fca0000400000 */
[----:B------:R-:W-:Y:S01]  /*0760*/  FSEL R10, -R10, R10, !P0 ;  /* 0x0000000a0a0a7208 */ /* 0x000fe20004000100 */
[----:B------:R-:W-:Y:S06]  /*0770*/  BRA `(.L_x_88) ;  /* 0x0000000000187947 */ /* 0x000fec0003800000 */
.L_x_86:
[----:B------:R-:W-:-:S13]  /*0780*/  ISETP.NE.AND P0, PT, R17, RZ, PT ;  /* 0x000000ff1100720c */ /* 0x000fda0003f05270 */
[----:B------:R-:W-:Y:S02]  /*0790*/  @!P0 PRMT R10, R31, 0x9910, RZ ;  /* 0x000099101f0a8816 */ /* 0x000fe400000000ff */
[----:B------:R-:W-:Y:S02]  /*07a0*/  @!P0 MOV R11, 0x7f800000 ;  /* 0x7f800000000b8802 */ /* 0x000fe40000000f00 */
[----:B------:R-:W-:Y:S01]  /*07b0*/  @!P0 ISETP.GT.AND P3, PT, R10, -0x1, PT ;  /* 0xffffffff0a00880c */ /* 0x000fe20003f64270 */
[----:B------:R-:W-:-:S03]  /*07c0*/  IMAD.MOV.U32 R10, RZ, RZ, 0x7fffffff ;  /* 0x7fffffffff0a7424 */ /* 0x000fc600078e00ff */
[----:B------:R-:W-:-:S09]  /*07d0*/  @!P0 FSEL R10, R11, -INF , P3 ;  /* 0xff8000000b0a8808 */ /* 0x000fd20001800000 */
.L_x_88:
[----:B------:R-:W-:Y:S05]  /*07e0*/  BSYNC.RECONVERGENT B4 ;  /* 0x0000000000047941 */ /* 0x000fea0003800200 */
.L_x_85:
[C---:B------:R-:W-:Y:S02]  /*07f0*/  IMAD R19, R20.reuse, -0x8, R19 ;  /* 0xfffffff814137824 */ /* 0x040fe400078e0213 */
[----:B------:R-:W-:-:S03]  /*0800*/  VIADD R20, R20, 0x20 ;  /* 0x0000002014147836 */ /* 0x000fc60000000000 */
[----:B------:R0:W-:Y:S02]  /*0810*/  STS [R19+0x500], R10 ;  /* 0x0005000a13007388 */ /* 0x0001e40000000800 */
[----:B------:R-:W-:-:S13]  /*0820*/  ISETP.GE.AND P0, PT, R20, R9, PT ;  /* 0x000000091400720c */ /* 0x000fda0003f06270 */
[----:B0-----:R-:W-:Y:S05]  /*0830*/  @!P0 BRA `(.L_x_89) ;  /* 0xfffffffc00048947 */ /* 0x001fea000383ffff */
.L_x_84:
[----:B------:R-:W-:Y:S05]  /*0840*/  BSYNC.RECONVERGENT B3 ;  /* 0x0000000000037941 */ /* 0x000fea0003800200 */
.L_x_83:
[----:B------:R-:W-:Y:S01]  /*0850*/  UMOV UR6, 0xffffffff ;  /* 0xffffffff00067882 */ /* 0x000fe20000000000 */
[----:B------:R-:W-:Y:S02]  /*0860*/  ISETP.GT.AND P0, PT, R8, R25, PT ;  /* 0x000000190800720c */ /* 0x000fe40003f04270 */
[----:B------:R-:W-:Y:S11]  /*0870*/  BRA.DIV UR6, `(.L_x_90) ;  /* 0x0000005a066c7947 */ /* 0x000ff6000b800000 */
[----:B------:R-:W-:Y:S01]  /*0880*/  NOP ;  /* 0x0000000000007918 */ /* 0x000fe20000000000 */
.L_x_289:
[----:B------:R-:W-:Y:S01]  /*0890*/  VIMNMX R10, PT, PT, R9, 0x1, !PT ;  /* 0x00000001090a7848 */ /* 0x000fe20007fe0100 */
[----:B------:R-:W-:Y:S01]  /*08a0*/  IMAD.MOV R20, RZ, RZ, -R9 ;  /* 0x000000ffff147224 */ /* 0x000fe200078e0a09 */
[----:B------:R-:W-:Y:S02]  /*08b0*/  BSSY.RECONVERGENT B3, `(.L_x_91) ;  /* 0x000002c000037945 */ /* 0x000fe40003800200 */
[C---:B------:R-:W-:Y:S02]  /*08c0*/  LOP3.LUT R11, R10.reuse, 0x3, RZ, 0xc0, !PT ;  /* 0x000000030a0b7812 */ /* 0x040fe400078ec0ff */
[----:B------:R-:W-:Y:S02]  /*08d0*/  I2FP.F32.S32 R20, R20 ;  /* 0x0000001400147245 */ /* 0x000fe40000201400 */
[----:B------:R-:W-:Y:S02]  /*08e0*/  LOP3.LUT R21, R10, 0x7, RZ, 0xc0, !PT ;  /* 0x000000070a157812 */ /* 0x000fe400078ec0ff */
[----:B------:R-:W-:Y:S01]  /*08f0*/  IADD3 R31, PT, PT, R11, -0x1, RZ ;  /* 0xffffffff0b1f7810 */ /* 0x000fe20007ffe0ff */
[----:B------:R-:W-:Y:S06]  /*0900*/  @!P0 BRA `(.L_x_92) ;  /* 0x0000000000988947 */ /* 0x000fec0003800000 */
[----:B------:R-:W-:Y:S01]  /*0910*/  IMAD.IADD R12, R9, 0x1, -R25 ;  /* 0x00000001090c7824 */ /* 0x000fe200078e0a19 */
[----:B------:R-:W-:Y:S01]  /*0920*/  BSSY.RECONVERGENT B4, `(.L_x_93) ;  /* 0x0000016000047945 */ /* 0x000fe20003800200 */
[----:B------:R-:W-:-:S03]  /*0930*/  PLOP3.LUT P0, PT, PT, PT, PT, 0x80, 0x8 ;  /* 0x000000000008781c */ /* 0x000fc60003f0f070 */
[----:B------:R-:W-:Y:S01]  /*0940*/  ISETP.GT.AND P3, PT, R12, 0x60, PT ;  /* 0x000000600c00780c */ /* 0x000fe20003f64270 */
[----:B------:R-:W-:-:S12]  /*0950*/  IMAD.MOV.U32 R12, RZ, RZ, R25 ;  /* 0x000000ffff0c7224 */ /* 0x000fd800078e0019 */
[----:B------:R-:W-:Y:S05]  /*0960*/  @!P3 BRA `(.L_x_94) ;  /* 0x000000000044b947 */ /* 0x000fea0003800000 */
[----:B------:R-:W-:Y:S02]  /*0970*/  PLOP3.LUT P0, PT, PT, PT, PT, 0x8, 0x80 ;  /* 0x000000000080781c */ /* 0x000fe40003f0e170 */
[----:B------:R-:W-:-:S11]  /*0980*/  IADD3 R15, PT, PT, R9, -0x60, RZ ;  /* 0xffffffa0090f7810 */ /* 0x000fd60007ffe0ff */
.L_x_95:
[C---:B-1----:R-:W-:Y:S01]  /*0990*/  IMAD R13, R12.reuse, 0x4, R23 ;  /* 0x000000040c0d7824 */ /* 0x042fe200078e0217 */
[C---:B------:R-:W-:Y:S01]  /*09a0*/  IADD3 R16, PT, PT, R12.reuse, 0x40, RZ ;  /* 0x000000400c107810 */ /* 0x040fe20007ffe0ff */
[C---:B------:R-:W-:Y:S02]  /*09b0*/  VIADD R14, R12.reuse, 0x20 ;  /* 0x000000200c0e7836 */ /* 0x040fe40000000000 */
[C---:B------:R-:W-:Y:S01]  /*09c0*/  VIADD R18, R12.reuse, 0x60 ;  /* 0x000000600c127836 */ /* 0x040fe20000000000 */
[----:B------:R-:W-:Y:S04]  /*09d0*/  STS [R13+0x100], RZ ;  /* 0x000100ff0d007388 */ /* 0x000fe80000000800 */
[----:B------:R0:W-:Y:S04]  /*09e0*/  STS [R13], R12 ;  /* 0x0000000c0d007388 */ /* 0x0001e80000000800 */
[----:B------:R1:W-:Y:S04]  /*09f0*/  STS [R13+0x180], RZ ;  /* 0x000180ff0d007388 */ /* 0x0003e80000000800 */
[----:B------:R1:W-:Y:S01]  /*0a00*/  STS [R13+0x80], R14 ;  /* 0x0000800e0d007388 */ /* 0x0003e20000000800 */
[----:B0-----:R-:W-:-:S03]  /*0a10*/  VIADD R12, R12, 0x80 ;  /* 0x000000800c0c7836 */ /* 0x001fc60000000000 */
[----:B------:R1:W-:Y:S02]  /*0a20*/  STS [R13+0x100], R16 ;  /* 0x000100100d007388 */ /* 0x0003e40000000800 */
[----:B------:R-:W-:Y:S02]  /*0a30*/  ISETP.GE.AND P3, PT, R12, R15, PT ;  /* 0x0000000f0c00720c */ /* 0x000fe40003f66270 */
[----:B------:R1:W-:Y:S04]  /*0a40*/  STS [R13+0x200], RZ ;  /* 0x000200ff0d007388 */ /* 0x0003e80000000800 */
[----:B------:R1:W-:Y:S04]  /*0a50*/  STS [R13+0x280], RZ ;  /* 0x000280ff0d007388 */ /* 0x0003e80000000800 */
[----:B------:R1:W-:Y:S03]  /*0a60*/  STS [R13+0x180], R18 ;  /* 0x000180120d007388 */ /* 0x0003e60000000800 */
[----:B------:R-:W-:Y:S05]  /*0a70*/  @!P3 BRA `(.L_x_95) ;  /* 0xfffffffc00c4b947 */ /* 0x000fea000383ffff */
.L_x_94:
[----:B------:R-:W-:Y:S05]  /*0a80*/  BSYNC.RECONVERGENT B4 ;  /* 0x0000000000047941 */ /* 0x000fea0003800200 */
.L_x_93:
[----:B-1----:R-:W-:-:S04]  /*0a90*/  IADD3 R13, PT, PT, R9, -R12, RZ ;  /* 0x8000000c090d7210 */ /* 0x002fc80007ffe0ff */
[----:B------:R-:W-:-:S13]  /*0aa0*/  ISETP.GT.AND P3, PT, R13, 0x20, PT ;  /* 0x000000200d00780c */ /* 0x000fda0003f64270 */
[C---:B------:R-:W-:Y:S01]  /*0ab0*/  @P3 IMAD R15, R12.reuse, 0x4, R23 ;  /* 0x000000040c0f3824 */ /* 0x040fe200078e0217 */
[----:B------:R-:W-:Y:S01]  /*0ac0*/  @P3 PLOP3.LUT P0, PT, PT, PT, PT, 0x8, 0x80 ;  /* 0x000000000080381c */ /* 0x000fe20003f0e170 */
[----:B------:R-:W-:-:S03]  /*0ad0*/  @P3 VIADD R14, R12, 0x20 ;  /* 0x000000200c0e3836 */ /* 0x000fc60000000000 */
[----:B------:R0:W-:Y:S04]  /*0ae0*/  @P3 STS [R15], R12 ;  /* 0x0000000c0f003388 */ /* 0x0001e80000000800 */
[----:B------:R1:W-:Y:S04]  /*0af0*/  @P3 STS [R15+0x80], R14 ;  /* 0x0000800e0f003388 */ /* 0x0003e80000000800 */
[----:B------:R1:W-:Y:S01]  /*0b00*/  @P3 STS [R15+0x100], RZ ;  /* 0x000100ff0f003388 */ /* 0x0003e20000000800 */
[----:B0-----:R-:W-:-:S03]  /*0b10*/  @P3 IADD3 R12, PT, PT, R12, 0x40, RZ ;  /* 0x000000400c0c3810 */ /* 0x001fc60007ffe0ff */
[----:B------:R1:W-:Y:S01]  /*0b20*/  @P3 STS [R15+0x180], RZ ;  /* 0x000180ff0f003388 */ /* 0x0003e20000000800 */
[----:B------:R-:W-:-:S13]  /*0b30*/  ISETP.LT.OR P0, PT, R12, R9, P0 ;  /* 0x000000090c00720c */ /* 0x000fda0000701670 */
[----:B------:R-:W-:-:S05]  /*0b40*/  @P0 IMAD R13, R12, 0x4, R23 ;  /* 0x000000040c0d0824 */ /* 0x000fca00078e0217 */
[----:B------:R1:W-:Y:S04]  /*0b50*/  @P0 STS [R13], R12 ;  /* 0x0000000c0d000388 */ /* 0x0003e80000000800 */
[----:B------:R1:W-:Y:S02]  /*0b60*/  @P0 STS [R13+0x100], RZ ;  /* 0x000100ff0d000388 */ /* 0x0003e40000000800 */
.L_x_92:
[----:B------:R-:W-:Y:S05]  /*0b70*/  BSYNC.RECONVERGENT B3 ;  /* 0x0000000000037941 */ /* 0x000fea0003800200 */
.L_x_91:
[----:B------:R-:W-:Y:S01]  /*0b80*/  UMOV UR6, 0xffffffff ;  /* 0xffffffff00067882 */ /* 0x000fe20000000000 */
[----:B------:R-:W-:Y:S02]  /*0b90*/  ISETP.GT.AND P0, PT, R8, R25, PT ;  /* 0x000000190800720c */ /* 0x000fe40003f04270 */
[----:B------:R-:W-:Y:S11]  /*0ba0*/  BRA.DIV UR6, `(.L_x_96) ;  /* 0x0000005606bc7947 */ /* 0x000ff6000b800000 */
[----:B------:R-:W-:Y:S01]  /*0bb0*/  NOP ;  /* 0x0000000000007918 */ /* 0x000fe20000000000 */
.L_x_292:
[----:B------:R-:W-:Y:S04]  /*0bc0*/  BSSY.RECONVERGENT B3, `(.L_x_97) ;  /* 0x000002e000037945 */ /* 0x000fe80003800200 */
[----:B------:R-:W-:Y:S05]  /*0bd0*/  @!P0 BRA `(.L_x_98) ;  /* 0x0000000000b08947 */ /* 0x000fea0003800000 */
[----:B------:R-:W-:-:S07]  /*0be0*/  IMAD.MOV.U32 R16, RZ, RZ, R25 ;  /* 0x000000ffff107224 */ /* 0x000fce00078e0019 */
.L_x_107:
[----:B01----:R-:W-:Y:S01]  /*0bf0*/  IMAD R12, R16, 0xc, R23 ;  /* 0x0000000c100c7824 */ /* 0x003fe200078e0217 */
[----:B------:R-:W-:Y:S01]  /*0c00*/  BSSY.RECONVERGENT B4, `(.L_x_99) ;  /* 0x0000026000047945 */ /* 0x000fe20003800200 */
[----:B------:R-:W-:-:S03]  /*0c10*/  MOV R14, R16 ;  /* 0x00000010000e7202 */ /* 0x000fc60000000f00 */
[----:B------:R0:W1:Y:S04]  /*0c20*/  LDS R37, [R12+0x200] ;  /* 0x000200000c257984 */ /* 0x0000680000000800 */
[----:B--2---:R0:W2:Y:S04]  /*0c30*/  LDS R33, [R12+0x204] ;  /* 0x000204000c217984 */ /* 0x0040a80000000800 */
[----:B---3--:R0:W3:Y:S02]  /*0c40*/  LDS R38, [R12+0x208] ;  /* 0x000208000c267984 */ /* 0x0080e40000000800 */
.L_x_105:
[----:B------:R-:W-:-:S05]  /*0c50*/  VIADD R14, R14, 0x1 ;  /* 0x000000010e0e7836 */ /* 0x000fca0000000000 */
[----:B------:R-:W-:-:S13]  /*0c60*/  ISETP.GE.AND P0, PT, R14, R9, PT ;  /* 0x000000090e00720c */ /* 0x000fda0003f06270 */
[----:B------:R-:W-:Y:S05]  /*0c70*/  @P0 BRA `(.L_x_100) ;  /* 0x0000000000780947 */ /* 0x000fea0003800000 */
[----:B0-----:R-:W-:Y:S01]  /*0c80*/  IMAD R12, R14, 0xc, R23 ;  /* 0x0000000c0e0c7824 */ /* 0x001fe200078e0217 */
[----:B------:R-:W-:Y:S04]  /*0c90*/  BSSY.RECONVERGENT B5, `(.L_x_101) ;  /* 0x0000018000057945 */ /* 0x000fe80003800200 */
[----:B------:R-:W2:Y:S04]  /*0ca0*/  LDS R36, [R12+0x204] ;  /* 0x000204000c247984 */ /* 0x000ea80000000800 */
[----:B------:R-:W1:Y:S04]  /*0cb0*/  LDS R18, [R12+0x200] ;  /* 0x000200000c127984 */ /* 0x000e680000000800 */
[----:B------:R-:W3:Y:S01]  /*0cc0*/  LDS R13, [R12+0x208] ;  /* 0x000208000c0d7984 */ /* 0x000ee20000000800 */
[----:B--2---:R-:W-:Y:S01]  /*0cd0*/  FADD R36, R33, -R36 ;  /* 0x8000002421247221 */ /* 0x004fe20000000000 */
[----:B-1----:R-:W-:-:S03]  /*0ce0*/  FADD R18, R37, -R18 ;  /* 0x8000001225127221 */ /* 0x002fc60000000000 */
[----:B------:R-:W-:Y:S01]  /*0cf0*/  FMUL R15, R36, R36 ;  /* 0x00000024240f7220 */ /* 0x000fe20000400000 */
[----:B---3--:R-:W-:-:S03]  /*0d00*/  FADD R13, R38, -R13 ;  /* 0x8000000d260d7221 */ /* 0x008fc60000000000 */
[----:B------:R-:W-:-:S04]  /*0d10*/  FFMA R18, R18, R18, R15 ;  /* 0x0000001212127223 */ /* 0x000fc8000000000f */
[----:B------:R-:W-:-:S04]  /*0d20*/  FFMA R18, R13, R13, R18 ;  /* 0x0000000d0d127223 */ /* 0x000fc80000000012 */
[----:B------:R-:W-:Y:S01]  /*0d30*/  VIADD R13, R18, 0xf3000000 ;  /* 0xf3000000120d7836 */ /* 0x000fe20000000000 */
[----:B------:R0:W1:Y:S04]  /*0d40*/  MUFU.RSQ R15, R18 ;  /* 0x00000012000f7308 */ /* 0x0000680000001400 */
[----:B------:R-:W-:-:S13]  /*0d50*/  ISETP.GT.U32.AND P0, PT, R13, 0x727fffff, PT ;  /* 0x727fffff0d00780c */ /* 0x000fda0003f04070 */
[----:B01----:R-:W-:Y:S05]  /*0d60*/  @!P0 BRA `(.L_x_102) ;  /* 0x0000000000188947 */ /* 0x003fea0003800000 */
[----:B------:R-:W-:Y:S01]  /*0d70*/  BSSY.RECONVERGENT B6, `(.L_x_103) ;  /* 0x0000004000067945 */ /* 0x000fe20003800200 */
[----:B------:R-:W-:Y:S02]  /*0d80*/  MOV R12, R18 ;  /* 0x00000012000c7202 */ /* 0x000fe40000000f00 */
[----:B------:R-:W-:-:S07]  /*0d90*/  MOV R15, 0xdb0 ;  /* 0x00000db0000f7802 */ /* 0x000fce0000000f00 */
[----:B-----5:R-:W-:Y:S05]  /*0da0*/  CALL.REL.NOINC `($__internal_2_$__cuda_sm20_sqrt_rn_f32_slowpath) ;  /* 0x0000006400847944 */ /* 0x020fea0003c00000 */
[----:B------:R-:W-:Y:S05]  /*0db0*/  BSYNC.RECONVERGENT B6 ;  /* 0x0000000000067941 */ /* 0x000fea0003800200 */
.L_x_103:
[----:B------:R-:W-:Y:S05]  /*0dc0*/  BRA `(.L_x_104) ;  /* 0x0000000000107947 */ /* 0x000fea0003800000 */
.L_x_102:
[----:B------:R-:W-:Y:S01]  /*0dd0*/  FMUL.FTZ R17, R18, R15 ;  /* 0x0000000f12117220 */ /* 0x000fe20000410000 */
[----:B------:R-:W-:-:S03]  /*0de0*/  FMUL.FTZ R13, R15, 0.5 ;  /* 0x3f0000000f0d7820 */ /* 0x000fc60000410000 */
[----:B------:R-:W-:-:S04]  /*0df0*/  FFMA R12, -R17, R17, R18 ;  /* 0x00000011110c7223 */ /* 0x000fc80000000112 */
[----:B------:R-:W-:-:S07]  /*0e00*/  FFMA R17, R12, R13, R17 ;  /* 0x0000000d0c117223 */ /* 0x000fce0000000011 */
.L_x_104:
[----:B------:R-:W-:Y:S05]  /*0e10*/  BSYNC.RECONVERGENT B5 ;  /* 0x0000000000057941 */ /* 0x000fea0003800200 */
.L_x_101:
[----:B------:R-:W0:Y:S02]  /*0e20*/  LDCU UR6, c[0x0][0x3b8] ;  /* 0x00007700ff0677ac */ /* 0x000e240008000800 */
[----:B0-----:R-:W-:-:S13]  /*0e30*/  FSETP.GTU.AND P0, PT, R17, UR6, PT ;  /* 0x0000000611007c0b */ /* 0x001fda000bf0c000 */
[----:B------:R-:W-:Y:S05]  /*0e40*/  @P0 BRA `(.L_x_105) ;  /* 0xfffffffc00800947 */ /* 0x000fea000383ffff */
[----:B------:R-:W-:Y:S05]  /*0e50*/  BRA `(.L_x_106) ;  /* 0x0000002800d47947 */ /* 0x000fea0003800000 */
.L_x_100:
[----:B------:R-:W-:Y:S05]  /*0e60*/  BSYNC.RECONVERGENT B4 ;  /* 0x0000000000047941 */ /* 0x000fea0003800200 */
.L_x_99:
[----:B------:R-:W-:-:S05]  /*0e70*/  VIADD R16, R16, 0x20 ;  /* 0x0000002010107836 */ /* 0x000fca0000000000 */
[----:B------:R-:W-:-:S13]  /*0e80*/  ISETP.GE.AND P0, PT, R16, R9, PT ;  /* 0x000000091000720c */ /* 0x000fda0003f06270 */
[----:B------:R-:W-:Y:S05]  /*0e90*/  @!P0 BRA `(.L_x_107) ;  /* 0xfffffffc00548947 */ /* 0x000fea000383ffff */
.L_x_98:
[----:B------:R-:W-:Y:S05]  /*0ea0*/  BSYNC.RECONVERGENT B3 ;  /* 0x0000000000037941 */ /* 0x000fea0003800200 */
.L_x_97:
[----:B------:R-:W-:Y:S01]  /*0eb0*/  UMOV UR6, 0xffffffff ;  /* 0xffffffff00067882 */ /* 0x000fe20000000000 */
[----:B------:R-:W-:Y:S02]  /*0ec0*/  ISETP.GT.AND P0, PT, R8, R25, PT ;  /* 0x000000190800720c */ /* 0x000fe40003f04270 */
[----:B------:R-:W-:Y:S11]  /*0ed0*/  BRA.DIV UR6, `(.L_x_108) ;  /* 0x00000056060c7947 */ /* 0x000ff6000b800000 */
[----:B------:R-:W-:Y:S01]  /*0ee0*/  NOP ;  /* 0x0000000000007918 */ /* 0x000fe20000000000 */
.L_x_295:
[----:B------:R-:W-:Y:S04]  /*0ef0*/  BSSY.RECONVERGENT B3, `(.L_x_109) ;  /* 0x0000011000037945 */ /* 0x000fe80003800200 */
[----:B------:R-:W-:Y:S05]  /*0f00*/  @!P0 BRA `(.L_x_110) ;  /* 0x00000000003c8947 */ /* 0x000fea0003800000 */
[----:B01----:R-:W-:-:S07]  /*0f10*/  IMAD.MOV.U32 R12, RZ, RZ, R25 ;  /* 0x000000ffff0c7224 */ /* 0x003fce00078e0019 */
.L_x_113:
[----:B------:R-:W-:Y:S01]  /*0f20*/  BSSY.RECONVERGENT B4, `(.L_x_111) ;  /* 0x0000008000047945 */ /* 0x000fe20003800200 */
[----:B------:R-:W-:-:S07]  /*0f30*/  MOV R14, R12 ;  /* 0x0000000c000e7202 */ /* 0x000fce0000000f00 */
.L_x_112:
[----:B------:R-:W-:Y:S02]  /*0f40*/  IMAD R13, R14, 0x4, R23 ;  /* 0x000000040e0d7824 */ /* 0x000fe400078e0217 */
[----:B------:R-:W-:-:S04]  /*0f50*/  IMAD.MOV.U32 R16, RZ, RZ, R14 ;  /* 0x000000ffff107224 */ /* 0x000fc800078e000e */
[----:B------:R-:W0:Y:S02]  /*0f60*/  LDS R13, [R13] ;  /* 0x000000000d0d7984 */ /* 0x000e240000000800 */
[----:B0-----:R-:W-:Y:S02]  /*0f70*/  ISETP.NE.AND P0, PT, R13, R14, PT ;  /* 0x0000000e0d00720c */ /* 0x001fe40003f05270 */
[----:B------:R-:W-:-:S11]  /*0f80*/  MOV R14, R13 ;  /* 0x0000000d000e7202 */ /* 0x000fd60000000f00 */
[----:B------:R-:W-:Y:S05]  /*0f90*/  @P0 BRA `(.L_x_112) ;  /* 0xfffffffc00e80947 */ /* 0x000fea000383ffff */
[----:B------:R-:W-:Y:S05]  /*0fa0*/  BSYNC.RECONVERGENT B4 ;  /* 0x0000000000047941 */ /* 0x000fea0003800200 */
.L_x_111:
[C---:B------:R-:W-:Y:S02]  /*0fb0*/  IMAD R13, R12.reuse, 0x4, R23 ;  /* 0x000000040c0d7824 */ /* 0x040fe400078e0217 */
[----:B------:R-:W-:-:S03]  /*0fc0*/  VIADD R12, R12, 0x20 ;  /* 0x000000200c0c7836 */ /* 0x000fc60000000000 */
[----:B------:R4:W-:Y:S02]  /*0fd0*/  STS [R13], R16 ;  /* 0x000000100d007388 */ /* 0x0009e40000000800 */
[----:B------:R-:W-:-:S13]  /*0fe0*/  ISETP.GE.AND P0, PT, R12, R9, PT ;  /* 0x000000090c00720c */ /* 0x000fda0003f06270 */
[----:B----4-:R-:W-:Y:S05]  /*0ff0*/  @!P0 BRA `(.L_x_113) ;  /* 0xfffffffc00c88947 */ /* 0x010fea000383ffff */
.L_x_110:
[----:B------:R-:W-:Y:S05]  /*1000*/  BSYNC.RECONVERGENT B3 ;  /* 0x0000000000037941 */ /* 0x000fea0003800200 */
.L_x_109:
[----:B------:R-:W-:Y:S01]  /*1010*/  UMOV UR6, 0xffffffff ;  /* 0xffffffff00067882 */ /* 0x000fe20000000000 */
[----:B------:R-:W-:Y:S02]  /*1020*/  ISETP.NE.AND P2, PT, R25, RZ, PT ;  /* 0x000000ff1900720c */ /* 0x000fe40003f45270 */
[----:B------:R-:W-:Y:S11]  /*1030*/  BRA.DIV UR6, `(.L_x_114) ;  /* 0x0000005206d07947 */ /* 0x000ff6000b800000 */
[----:B------:R-:W-:Y:S01]  /*1040*/  NOP ;  /* 0x0000000000007918 */ /* 0x000fe20000000000 */
.L_x_298:
[----:B------:R-:W-:Y:S01]  /*1050*/  BSSY.RECONVERGENT B3, `(.L_x_115) ;  /* 0x000006c000037945 */ /* 0x000fe20003800200 */
[----:B------:R-:W-:Y:S02]  /*1060*/  HFMA2 R32, -RZ, RZ, 0, 0 ;  /* 0x00000000ff207431 */ /* 0x000fe400000001ff */
[----:B------:R-:W-:Y:S01]  /*1070*/  IMAD.MOV.U32 R30, RZ, RZ, RZ ;  /* 0x000000ffff1e7224 */ /* 0x000fe200078e00ff */
[----:B------:R-:W-:Y:S06]  /*1080*/  @P2 BRA `(.L_x_116) ;  /* 0x0000000400a02947 */ /* 0x000fec0003800000 */
[----:B------:R-:W-:Y:S01]  /*1090*/  ISETP.GE.AND P0, PT, R8, 0x1, PT ;  /* 0x000000010800780c */ /* 0x000fe20003f06270 */
[----:B------:R-:W-:Y:S01]  /*10a0*/  BSSY.RECONVERGENT B4, `(.L_x_117) ;  /* 0x0000064000047945 */ /* 0x000fe20003800200 */
[----:B------:R-:W-:-:S11]  /*10b0*/  IMAD.MOV.U32 R32, RZ, RZ, RZ ;  /* 0x000000ffff207224 */ /* 0x000fd600078e00ff */
[----:B------:R-:W-:Y:S05]  /*10c0*/  @!P0 BRA `(.L_x_118) ;  /* 0x0000000400848947 */ /* 0x000fea0003800000 */
[----:B------:R-:W-:Y:S01]  /*10d0*/  ISETP.GE.U32.AND P1, PT, R8, 0x8, PT ;  /* 0x000000080800780c */ /* 0x000fe20003f26070 */
[----:B------:R-:W-:Y:S01]  /*10e0*/  BSSY.RECONVERGENT B5, `(.L_x_119) ;  /* 0x000002c000057945 */ /* 0x000fe20003800200 */
[----:B------:R-:W-:Y:S01]  /*10f0*/  ISETP.NE.AND P0, PT, R21, RZ, PT ;  /* 0x000000ff1500720c */ /* 0x000fe20003f05270 */
[----:B------:R-:W-:Y:S01]  /*1100*/  IMAD.MOV.U32 R32, RZ, RZ, RZ ;  /* 0x000000ffff207224 */ /* 0x000fe200078e00ff */
[----:B------:R-:W-:-:S09]  /*1110*/  MOV R30, RZ ;  /* 0x000000ff001e7202 */ /* 0x000fd20000000f00 */
[----:B------:R-:W-:Y:S05]  /*1120*/  @!P1 BRA `(.L_x_120) ;  /* 0x00000000009c9947 */ /* 0x000fea0003800000 */
[----:B------:R-:W-:Y:S02]  /*1130*/  LOP3.LUT R30, R10, 0x78, RZ, 0xc0, !PT ;  /* 0x000000780a1e7812 */ /* 0x000fe400078ec0ff */
[----:B--2---:R-:W-:-:S07]  /*1140*/  CS2R R32, SRZ ;  /* 0x0000000000207805 */ /* 0x004fce000001ff00 */
.L_x_121:
[C---:B------:R-:W-:Y:S01]  /*1150*/  IMAD R36, R33.reuse, 0x4, R23 ;  /* 0x0000000421247824 */ /* 0x040fe200078e0217 */
[----:B------:R-:W-:-:S04]  /*1160*/  IADD3 R16, PT, PT, R33, 0x1, RZ ;  /* 0x0000000121107810 */ /* 0x000fc80007ffe0ff */
[----:B01----:R-:W0:Y:S02]  /*1170*/  LDS.128 R12, [R36] ;  /* 0x00000000240c7984 */ /* 0x003e240000000c00 */
[----:B0-----:R-:W-:Y:S02]  /*1180*/  ISETP.NE.AND P3, PT, R13, R16, PT ;  /* 0x000000100d00720c */ /* 0x001fe40003f65270 */
[----:B------:R-:W0:Y:S01]  /*1190*/  LDS.128 R16, [R36+0x10] ;  /* 0x0000100024107984 */ /* 0x000e220000000c00 */
[----:B------:R-:W-:Y:S01]  /*11a0*/  ISETP.NE.AND P1, PT, R12, R33, PT ;  /* 0x000000210c00720c */ /* 0x000fe20003f25270 */
[----:B------:R-:W-:Y:S01]  /*11b0*/  VIADD R12, R32, 0x1 ;  /* 0x00000001200c7836 */ /* 0x000fe20000000000 */
[----:B------:R-:W-:-:S11]  /*11c0*/  IADD3 R13, PT, PT, R33, 0x2, RZ ;  /* 0x00000002210d7810 */ /* 0x000fd60007ffe0ff */
[----:B------:R-:W-:Y:S01]  /*11d0*/  @P1 IMAD.MOV R12, RZ, RZ, R32 ;  /* 0x000000ffff0c1224 */ /* 0x000fe200078e0220 */
[----:B------:R-:W-:-:S03]  /*11e0*/  ISETP.NE.AND P1, PT, R14, R13, PT ;  /* 0x0000000d0e00720c */ /* 0x000fc60003f25270 */
[----:B------:R-:W-:Y:S02]  /*11f0*/  VIADD R13, R12, 0x1 ;  /* 0x000000010c0d7836 */ /* 0x000fe40000000000 */
[----:B------:R-:W-:Y:S01]  /*1200*/  @P3 IMAD.MOV R13, RZ, RZ, R12 ;  /* 0x000000ffff0d3224 */ /* 0x000fe200078e020c */
[----:B------:R-:W-:-:S04]  /*1210*/  IADD3 R12, PT, PT, R33, 0x3, RZ ;  /* 0x00000003210c7810 */ /* 0x000fc80007ffe0ff */
[----:B------:R-:W-:Y:S01]  /*1220*/  ISETP.NE.AND P3, PT, R15, R12, PT ;  /* 0x0000000c0f00720c */ /* 0x000fe20003f65270 */
[----:B------:R-:W-:Y:S02]  /*1230*/  VIADD R12, R13, 0x1 ;  /* 0x000000010d0c7836 */ /* 0x000fe40000000000 */
[----:B------:R-:W-:Y:S01]  /*1240*/  @P1 IMAD.MOV R12, RZ, RZ, R13 ;  /* 0x000000ffff0c1224 */ /* 0x000fe200078e020d */
[----:B------:R-:W-:-:S03]  /*1250*/  IADD3 R13, PT, PT, R33, 0x4, RZ ;  /* 0x00000004210d7810 */ /* 0x000fc60007ffe0ff */
[----:B------:R-:W-:-:S06]  /*1260*/  VIADD R14, R12, 0x1 ;  /* 0x000000010c0e7836 */ /* 0x000fcc0000000000 */
[----:B------:R-:W-:Y:S01]  /*1270*/  @P3 IMAD.MOV R14, RZ, RZ, R12 ;  /* 0x000000ffff0e3224 */ /* 0x000fe200078e020c */
[C---:B------:R-:W-:Y:S02]  /*1280*/  IADD3 R12, PT, PT, R33.reuse, 0x5, RZ ;  /* 0x00000005210c7810 */ /* 0x040fe40007ffe0ff */
[----:B0-----:R-:W-:Y:S01]  /*1290*/  ISETP.NE.AND P1, PT, R16, R13, PT ;  /* 0x0000000d1000720c */ /* 0x001fe20003f25270 */
[----:B------:R-:W-:Y:S01]  /*12a0*/  VIADD R13, R33, 0x6 ;  /* 0x00000006210d7836 */ /* 0x000fe20000000000 */
[----:B------:R-:W-:Y:S01]  /*12b0*/  ISETP.NE.AND P3, PT, R17, R12, PT ;  /* 0x0000000c1100720c */ /* 0x000fe20003f65270 */
[----:B------:R-:W-:Y:S02]  /*12c0*/  VIADD R15, R14, 0x1 ;  /* 0x000000010e0f7836 */ /* 0x000fe40000000000 */
[C---:B------:R-:W-:Y:S02]  /*12d0*/  VIADD R12, R33.reuse, 0x7 ;  /* 0x00000007210c7836 */ /* 0x040fe40000000000 */
[----:B------:R-:W-:-:S06]  /*12e0*/  VIADD R33, R33, 0x8 ;  /* 0x0000000821217836 */ /* 0x000fcc0000000000 */
[----:B------:R-:W-:Y:S02]  /*12f0*/  @P1 IADD3 R15, PT, PT, R14, RZ, RZ ;  /* 0x000000ff0e0f1210 */ /* 0x000fe40007ffe0ff */
[----:B------:R-:W-:-:S03]  /*1300*/  ISETP.NE.AND P1, PT, R18, R13, PT ;  /* 0x0000000d1200720c */ /* 0x000fc60003f25270 */
[C---:B------:R-:W-:Y:S01]  /*1310*/  VIADD R13, R15.reuse, 0x1 ;  /* 0x000000010f0d7836 */ /* 0x040fe20000000000 */
[----:B------:R-:W-:Y:S02]  /*1320*/  @P3 IADD3 R13, PT, PT, R15, RZ, RZ ;  /* 0x000000ff0f0d3210 */ /* 0x000fe40007ffe0ff */
[----:B------:R-:W-:-:S03]  /*1330*/  ISETP.NE.AND P3, PT, R19, R12, PT ;  /* 0x0000000c1300720c */ /* 0x000fc60003f65270 */
[----:B------:R-:W-:-:S04]  /*1340*/  VIADD R12, R13, 0x1 ;  /* 0x000000010d0c7836 */ /* 0x000fc80000000000 */
[----:B------:R-:W-:Y:S02]  /*1350*/  @P1 IADD3 R12, PT, PT, R13, RZ, RZ ;  /* 0x000000ff0d0c1210 */ /* 0x000fe40007ffe0ff */
[----:B------:R-:W-:-:S03]  /*1360*/  ISETP.NE.AND P1, PT, R33, R30, PT ;  /* 0x0000001e2100720c */ /* 0x000fc60003f25270 */
[----:B------:R-:W-:Y:S02]  /*1370*/  VIADD R32, R12, 0x1 ;  /* 0x000000010c207836 */ /* 0x000fe40000000000 */
[----:B------:R-:W-:-:S08]  /*1380*/  @P3 IMAD.MOV R32, RZ, RZ, R12 ;  /* 0x000000ffff203224 */ /* 0x000fd000078e020c */
[----:B------:R-:W-:Y:S05]  /*1390*/  @P1 BRA `(.L_x_121) ;  /* 0xfffffffc006c1947 */ /* 0x000fea000383ffff */
.L_x_120:
[----:B------:R-:W-:Y:S05]  /*13a0*/  BSYNC.RECONVERGENT B5 ;  /* 0x0000000000057941 */ /* 0x000fea0003800200 */
.L_x_119:
[----:B------:R-:W-:Y:S04]  /*13b0*/  BSSY.RECONVERGENT B5, `(.L_x_122) ;  /* 0x0000031000057945 */ /* 0x000fe80003800200 */
[----:B------:R-:W-:Y:S05]  /*13c0*/  @!P0 BRA `(.L_x_123) ;  /* 0x0000000000bc8947 */ /* 0x000fea0003800000 */
[----:B------:R-:W-:Y:S01]  /*13d0*/  ISETP.GE.U32.AND P0, PT, R21, 0x4, PT ;  /* 0x000000041500780c */ /* 0x000fe20003f06070 */
[----:B------:R-:W-:Y:S01]  /*13e0*/  BSSY.RECONVERGENT B6, `(.L_x_124) ;  /* 0x0000016000067945 */ /* 0x000fe20003800200 */
[----:B------:R-:W-:-:S11]  /*13f0*/  ISETP.NE.AND P3, PT, R11, RZ, PT ;  /* 0x000000ff0b00720c */ /* 0x000fd60003f65270 */
[----:B------:R-:W-:Y:S05]  /*1400*/  @!P0 BRA `(.L_x_125) ;  /* 0x00000000004c8947 */ /* 0x000fea0003800000 */
[----:B------:R-:W-:-:S05]  /*1410*/  LEA R16, R30, R23, 0x2 ;  /* 0x000000171e107211 */ /* 0x000fca00078e10ff */
[----:B01----:R-:W0:Y:S04]  /*1420*/  LDS.64 R12, [R16] ;  /* 0x00000000100c7984 */ /* 0x003e280000000a00 */
[----:B------:R-:W1:Y:S01]  /*1430*/  LDS.64 R14, [R16+0x8] ;  /* 0x00000800100e7984 */ /* 0x000e620000000a00 */
[----:B0-----:R-:W-:Y:S01]  /*1440*/  ISETP.NE.AND P0, PT, R12, R30, PT ;  /* 0x0000001e0c00720c */ /* 0x001fe20003f05270 */
[----:B------:R-:W-:-:S05]  /*1450*/  VIADD R12, R30, 0x1 ;  /* 0x000000011e0c7836 */ /* 0x000fca0000000000 */
[----:B------:R-:W-:Y:S01]  /*1460*/  ISETP.NE.AND P1, PT, R13, R12, PT ;  /* 0x0000000c0d00720c */ /* 0x000fe20003f25270 */
[----:B------:R-:W-:Y:S01]  /*1470*/  VIADD R12, R32, 0x1 ;  /* 0x00000001200c7836 */ /* 0x000fe20000000000 */
[----:B------:R-:W-:-:S05]  /*1480*/  IADD3 R13, PT, PT, R30, 0x2, RZ ;  /* 0x000000021e0d7810 */ /* 0x000fca0007ffe0ff */
[----:B------:R-:W-:Y:S01]  /*1490*/  @P0 IMAD.MOV R12, RZ, RZ, R32 ;  /* 0x000000ffff0c0224 */ /* 0x000fe200078e0220 */
[----:B-1----:R-:W-:Y:S02]  /*14a0*/  ISETP.NE.AND P0, PT, R14, R13, PT ;  /* 0x0000000d0e00720c */ /* 0x002fe40003f05270 */
[----:B------:R-:W-:Y:S01]  /*14b0*/  IADD3 R14, PT, PT, R30, 0x3, RZ ;  /* 0x000000031e0e7810 */ /* 0x000fe20007ffe0ff */
[----:B------:R-:W-:Y:S02]  /*14c0*/  VIADD R13, R12, 0x1 ;  /* 0x000000010c0d7836 */ /* 0x000fe40000000000 */
[----:B------:R-:W-:Y:S01]  /*14d0*/  @P1 IMAD.MOV R13, RZ, RZ, R12 ;  /* 0x000000ffff0d1224 */ /* 0x000fe200078e020c */
[----:B------:R-:W-:Y:S01]  /*14e0*/  ISETP.NE.AND P1, PT, R15, R14, PT ;  /* 0x0000000e0f00720c */ /* 0x000fe20003f25270 */
[----:B------:R-:W-:Y:S02]  /*14f0*/  VIADD R30, R30, 0x4 ;  /* 0x000000041e1e7836 */ /* 0x000fe40000000000 */
[----:B------:R-:W-:-:S04]  /*1500*/  VIADD R12, R13, 0x1 ;  /* 0x000000010d0c7836 */ /* 0x000fc80000000000 */
[----:B------:R-:W-:-:S05]  /*1510*/  @P0 IADD3 R12, PT, PT, R13, RZ, RZ ;  /* 0x000000ff0d0c0210 */ /* 0x000fca0007ffe0ff */
[C---:B------:R-:W-:Y:S01]  /*1520*/  VIADD R32, R12.reuse, 0x1 ;  /* 0x000000010c207836 */ /* 0x040fe20000000000 */
[----:B------:R-:W-:-:S07]  /*1530*/  @P1 IADD3 R32, PT, PT, R12, RZ, RZ ;  /* 0x000000ff0c201210 */ /* 0x000fce0007ffe0ff */
.L_x_125:
[----:B------:R-:W-:Y:S05]  /*1540*/  BSYNC.RECONVERGENT B6 ;  /* 0x0000000000067941 */ /* 0x000fea0003800200 */
.L_x_124:
[----:B------:R-:W-:Y:S05]  /*1550*/  @!P3 BRA `(.L_x_123) ;  /* 0x000000000058b947 */ /* 0x000fea0003800000 */
[----:B------:R-:W-:Y:S01]  /*1560*/  ISETP.NE.AND P0, PT, R31, RZ, PT ;  /* 0x000000ff1f00720c */ /* 0x000fe20003f05270 */
[----:B------:R-:W-:Y:S01]  /*1570*/  BSSY.RECONVERGENT B6, `(.L_x_126) ;  /* 0x000000e000067945 */ /* 0x000fe20003800200 */
[----:B01----:R-:W-:-:S04]  /*1580*/  LOP3.LUT R12, R10, 0x1, RZ, 0xc0, !PT ;  /* 0x000000010a0c7812 */ /* 0x003fc800078ec0ff */
[----:B------:R-:W-:-:S07]  /*1590*/  ISETP.NE.U32.AND P1, PT, R12, 0x1, PT ;  /* 0x000000010c00780c */ /* 0x000fce0003f25070 */
[----:B------:R-:W-:Y:S06]  /*15a0*/  @!P0 BRA `(.L_x_127) ;  /* 0x0000000000288947 */ /* 0x000fec0003800000 */
[----:B------:R-:W-:-:S06]  /*15b0*/  IMAD R13, R30, 0x4, R23 ;  /* 0x000000041e0d7824 */ /* 0x000fcc00078e0217 */
[----:B------:R-:W0:Y:S02]  /*15c0*/  LDS.64 R12, [R13] ;  /* 0x000000000d0c7984 */ /* 0x000e240000000a00 */
[----:B0-----:R-:W-:Y:S01]  /*15d0*/  ISETP.NE.AND P0, PT, R12, R30, PT ;  /* 0x0000001e0c00720c */ /* 0x001fe20003f05270 */
[C---:B------:R-:W-:Y:S01]  /*15e0*/  VIADD R12, R30.reuse, 0x1 ;  /* 0x000000011e0c7836 */ /* 0x040fe20000000000 */
[----:B------:R-:W-:-:S04]  /*15f0*/  IADD3 R30, PT, PT, R30, 0x2, RZ ;  /* 0x000000021e1e7810 */ /* 0x000fc80007ffe0ff */
[----:B------:R-:W-:Y:S02]  /*1600*/  ISETP.NE.AND P3, PT, R13, R12, PT ;  /* 0x0000000c0d00720c */ /* 0x000fe40003f65270 */
[----:B------:R-:W-:-:S05]  /*1610*/  IADD3 R12, PT, PT, R32, 0x1, RZ ;  /* 0x00000001200c7810 */ /* 0x000fca0007ffe0ff */
[----:B------:R-:W-:-:S04]  /*1620*/  @P0 IMAD.MOV R12, RZ, RZ, R32 ;  /* 0x000000ffff0c0224 */ /* 0x000fc800078e0220 */
[----:B------:R-:W-:Y:S02]  /*1630*/  VIADD R32, R12, 0x1 ;  /* 0x000000010c207836 */ /* 0x000fe40000000000 */
[----:B------:R-:W-:-:S07]  /*1640*/  @P3 IMAD.MOV R32, RZ, RZ, R12 ;  /* 0x000000ffff203224 */ /* 0x000fce00078e020c */
.L_x_127:
[----:B------:R-:W-:Y:S05]  /*1650*/  BSYNC.RECONVERGENT B6 ;  /* 0x0000000000067941 */ /* 0x000fea0003800200 */
.L_x_126:
[----:B------:R-:W-:-:S05]  /*1660*/  @!P1 IMAD R12, R30, 0x4, R23 ;  /* 0x000000041e0c9824 */ /* 0x000fca00078e0217 */
[----:B------:R-:W0:Y:S02]  /*1670*/  @!P1 LDS R13, [R12] ;  /* 0x000000000c0d9984 */ /* 0x000e240000000800 */
[----:B0-----:R-:W-:Y:S02]  /*1680*/  ISETP.NE.AND P0, PT, R13, R30, !P1 ;  /* 0x0000001e0d00720c */ /* 0x001fe40004f05270 */
[----:B------:R-:W-:-:S11]  /*1690*/  @!P1 IADD3 R13, PT, PT, R32, 0x1, RZ ;  /* 0x00000001200d9810 */ /* 0x000fd60007ffe0ff */
[----:B------:R-:W-:-:S04]  /*16a0*/  @P0 IMAD.MOV R13, RZ, RZ, R32 ;  /* 0x000000ffff0d0224 */ /* 0x000fc800078e0220 */
[----:B------:R-:W-:-:S07]  /*16b0*/  @!P1 IMAD.MOV.U32 R32, RZ, RZ, R13 ;  /* 0x000000ffff209224 */ /* 0x000fce00078e000d */
.L_x_123:
[----:B------:R-:W-:Y:S05]  /*16c0*/  BSYNC.RECONVERGENT B5 ;  /* 0x0000000000057941 */ /* 0x000fea0003800200 */
.L_x_122:
[----:B------:R-:W-:-:S07]  /*16d0*/  I2FP.F32.U32 R32, R32 ;  /* 0x0000002000207245 */ /* 0x000fce0000201000 */
.L_x_118:
[----:B------:R-:W-:Y:S05]  /*16e0*/  BSYNC.RECONVERGENT B4 ;  /* 0x0000000000047941 */ /* 0x000fea0003800200 */
.L_x_117:
[----:B------:R-:W-:-:S05]  /*16f0*/  FADD R30, R20, R32 ;  /* 0x00000020141e7221 */ /* 0x000fca0000000000 */
[----:B------:R-:W-:-:S07]  /*1700*/  FMNMX R30, RZ, R30, !PT ;  /* 0x0000001eff1e7209 */ /* 0x000fce0007800000 */
.L_x_116:
[----:B------:R-:W-:Y:S05]  /*1710*/  BSYNC.RECONVERGENT B3 ;  /* 0x0000000000037941 */ /* 0x000fea0003800200 */
.L_x_115:
[----:B------:R-:W-:Y:S01]  /*1720*/  UMOV UR6, 0xffffffff ;  /* 0xffffffff00067882 */ /* 0x000fe20000000000 */
[----:B------:R-:W-:Y:S02]  /*1730*/  ISETP.GT.AND P1, PT, R8, R25, PT ;  /* 0x000000190800720c */ /* 0x000fe40003f24270 */
[----:B------:R-:W-:Y:S11]  /*1740*/  BRA.DIV UR6, `(.L_x_128) ;  /* 0x0000004e06287947 */ /* 0x000ff6000b800000 */
[----:B------:R-:W4:Y:S01]  /*1750*/  SHFL.IDX PT, R32, R32, RZ, 0x1f ;  /* 0x00001fff20207589 */ /* 0x000f2200000e0000 */
[----:B------:R-:W-:-:S03]  /*1760*/  NOP ;  /* 0x0000000000007918 */ /* 0x000fc60000000000 */
[----:B------:R-:W0:Y:S02]  /*1770*/  SHFL.IDX PT, R30, R30, RZ, 0x1f ;  /* 0x00001fff1e1e7589 */ /* 0x000e2400000e0000 */
.L_x_303:
[----:B------:R-:W-:Y:S04]  /*1780*/  BSSY.RECONVERGENT B3, `(.L_x_129) ;  /* 0x0000028000037945 */ /* 0x000fe80003800200 */
[----:B------:R-:W-:Y:S05]  /*1790*/  @!P1 BRA `(.L_x_130) ;  /* 0x0000000000989947 */ /* 0x000fea0003800000 */
[----:B01----:R-:W-:Y:S01]  /*17a0*/  IADD3 R12, PT, PT, -R25, R9, RZ ;  /* 0x00000009190c7210 */ /* 0x003fe20007ffe1ff */
[----:B------:R-:W-:Y:S01]  /*17b0*/  BSSY.RECONVERGENT B4, `(.L_x_131) ;  /* 0x0000016000047945 */ /* 0x000fe20003800200 */
[----:B------:R-:W-:Y:S02]  /*17c0*/  PLOP3.LUT P0, PT, PT, PT, PT, 0x80, 0x8 ;  /* 0x000000000008781c */ /* 0x000fe40003f0f070 */
[----:B------:R-:W-:Y:S01]  /*17d0*/  ISETP.GT.AND P3, PT, R12, 0x60, PT ;  /* 0x000000600c00780c */ /* 0x000fe20003f64270 */
[----:B------:R-:W-:-:S12]  /*17e0*/  IMAD.MOV.U32 R12, RZ, RZ, R25 ;  /* 0x000000ffff0c7224 */ /* 0x000fd800078e0019 */
[----:B------:R-:W-:Y:S05]  /*17f0*/  @!P3 BRA `(.L_x_132) ;  /* 0x000000000044b947 */ /* 0x000fea0003800000 */
[----:B------:R-:W-:Y:S01]  /*1800*/  PLOP3.LUT P0, PT, PT, PT, PT, 0x8, 0x80 ;  /* 0x000000000080781c */ /* 0x000fe20003f0e170 */
[----:B------:R-:W-:-:S12]  /*1810*/  VIADD R15, R9, 0xffffffa0 ;  /* 0xffffffa0090f7836 */ /* 0x000fd80000000000 */
.L_x_133:
[C---:B-1----:R-:W-:Y:S01]  /*1820*/  LEA R13, R12.reuse, R23, 0x2 ;  /* 0x000000170c0d7211 */ /* 0x042fe200078e10ff */
[C---:B------:R-:W-:Y:S01]  /*1830*/  VIADD R14, R12.reuse, 0x20 ;  /* 0x000000200c0e7836 */ /* 0x040fe20000000000 */
[C---:B------:R-:W-:Y:S01]  /*1840*/  IADD3 R18, PT, PT, R12.reuse, 0x60, RZ ;  /* 0x000000600c127810 */ /* 0x040fe20007ffe0ff */
[C---:B------:R-:W-:Y:S02]  /*1850*/  VIADD R16, R12.reuse, 0x40 ;  /* 0x000000400c107836 */ /* 0x040fe40000000000 */
        /* <DEDUP_REMOVED lines=11> */
.L_x_132:
[----:B------:R-:W-:Y:S05]  /*1910*/  BSYNC.RECONVERGENT B4 ;  /* 0x0000000000047941 */ /* 0x000fea0003800200 */
.L_x_131:
[----:B-1----:R-:W-:-:S05]  /*1920*/  IMAD.IADD R13, R9, 0x1, -R12 ;  /* 0x00000001090d7824 */ /* 0x002fca00078e0a0c */
[----:B------:R-:W-:-:S13]  /*1930*/  ISETP.GT.AND P3, PT, R13, 0x20, PT ;  /* 0x000000200d00780c */ /* 0x000fda0003f64270 */
[C---:B------:R-:W-:Y:S01]  /*1940*/  @P3 LEA R15, R12.reuse, R23, 0x2 ;  /* 0x000000170c0f3211 */ /* 0x040fe200078e10ff */
[----:B------:R-:W-:Y:S01]  /*1950*/  @P3 VIADD R14, R12, 0x20 ;  /* 0x000000200c0e3836 */ /* 0x000fe20000000000 */
[----:B------:R-:W-:-:S03]  /*1960*/  @P3 PLOP3.LUT P0, PT, PT, PT, PT, 0x8, 0x80 ;  /* 0x000000000080381c */ /* 0x000fc60003f0e170 */
[----:B------:R0:W-:Y:S04]  /*1970*/  @P3 STS [R15], R12 ;  /* 0x0000000c0f003388 */ /* 0x0001e80000000800 */
[----:B------:R1:W-:Y:S04]  /*1980*/  @P3 STS [R15+0x80], R14 ;  /* 0x0000800e0f003388 */ /* 0x0003e80000000800 */
[----:B------:R1:W-:Y:S01]  /*1990*/  @P3 STS [R15+0x100], RZ ;  /* 0x000100ff0f003388 */ /* 0x0003e20000000800 */
[----:B0-----:R-:W-:-:S03]  /*19a0*/  @P3 VIADD R12, R12, 0x40 ;  /* 0x000000400c0c3836 */ /* 0x001fc60000000000 */
[----:B------:R1:W-:Y:S02]  /*19b0*/  @P3 STS [R15+0x180], RZ ;  /* 0x000180ff0f003388 */ /* 0x0003e40000000800 */
[----:B------:R-:W-:-:S13]  /*19c0*/  ISETP.LT.OR P0, PT, R12, R9, P0 ;  /* 0x000000090c00720c */ /* 0x000fda0000701670 */
[----:B------:R-:W-:-:S05]  /*19d0*/  @P0 LEA R13, R12, R23, 0x2 ;  /* 0x000000170c0d0211 */ /* 0x000fca00078e10ff */
[----:B------:R1:W-:Y:S04]  /*19e0*/  @P0 STS [R13], R12 ;  /* 0x0000000c0d000388 */ /* 0x0003e80000000800 */
[----:B------:R1:W-:Y:S02]  /*19f0*/  @P0 STS [R13+0x100], RZ ;  /* 0x000100ff0d000388 */ /* 0x0003e40000000800 */
.L_x_130:
[----:B------:R-:W-:Y:S05]  /*1a00*/  BSYNC.RECONVERGENT B3 ;  /* 0x0000000000037941 */ /* 0x000fea0003800200 */
.L_x_129:
[----:B------:R-:W-:-:S03]  /*1a10*/  UMOV UR6, 0xffffffff ;  /* 0xffffffff00067882 */ /* 0x000fc60000000000 */
[----:B------:R-:W-:Y:S05]  /*1a20*/  BRA.DIV UR6, `(.L_x_134) ;  /* 0x0000004a06c07947 */ /* 0x000fea000b800000 */
[----:B------:R-:W-:Y:S01]  /*1a30*/  NOP ;  /* 0x0000000000007918 */ /* 0x000fe20000000000 */
.L_x_306:
[----:B------:R-:W-:Y:S04]  /*1a40*/  BSSY.RECONVERGENT B3, `(.L_x_135) ;  /* 0x000002e000037945 */ /* 0x000fe80003800200 */
[----:B------:R-:W-:Y:S05]  /*1a50*/  @!P1 BRA `(.L_x_136) ;  /* 0x0000000000b09947 */ /* 0x000fea0003800000 */
[----:B------:R-:W-:-:S07]  /*1a60*/  IMAD.MOV.U32 R16, RZ, RZ, R25 ;  /* 0x000000ffff107224 */ /* 0x000fce00078e0019 */
.L_x_144:
[----:B01----:R-:W-:Y:S01]  /*1a70*/  IMAD R12, R16, 0xc, R23 ;  /* 0x0000000c100c7824 */ /* 0x003fe200078e0217 */
[----:B------:R-:W-:Y:S01]  /*1a80*/  BSSY.RECONVERGENT B4, `(.L_x_137) ;  /* 0x0000026000047945 */ /* 0x000fe20003800200 */
[----:B------:R-:W-:-:S03]  /*1a90*/  IMAD.MOV.U32 R14, RZ, RZ, R16 ;  /* 0x000000ffff0e7224 */ /* 0x000fc600078e0010 */
[----:B--2---:R0:W1:Y:S04]  /*1aa0*/  LDS R33, [R12+0x200] ;  /* 0x000200000c217984 */ /* 0x0040680000000800 */
[----:B------:R0:W2:Y:S04]  /*1ab0*/  LDS R37, [R12+0x204] ;  /* 0x000204000c257984 */ /* 0x0000a80000000800 */
[----:B---3--:R0:W3:Y:S02]  /*1ac0*/  LDS R38, [R12+0x208] ;  /* 0x000208000c267984 */ /* 0x0080e40000000800 */
.L_x_143:
[----:B------:R-:W-:-:S04]  /*1ad0*/  IADD3 R14, PT, PT, R14, 0x1, RZ ;  /* 0x000000010e0e7810 */ /* 0x000fc80007ffe0ff */
[----:B------:R-:W-:-:S13]  /*1ae0*/  ISETP.GE.AND P0, PT, R14, R9, PT ;  /* 0x000000090e00720c */ /* 0x000fda0003f06270 */
[----:B------:R-:W-:Y:S05]  /*1af0*/  @P0 BRA `(.L_x_138) ;  /* 0x0000000000780947 */ /* 0x000fea0003800000 */
[----:B------:R-:W-:Y:S01]  /*1b00*/  IMAD R17, R14, 0xc, R23 ;  /* 0x0000000c0e117824 */ /* 0x000fe200078e0217 */
[----:B------:R-:W-:Y:S04]  /*1b10*/  BSSY.RECONVERGENT B5, `(.L_x_139) ;  /* 0x0000018000057945 */ /* 0x000fe80003800200 */
[----:B------:R-:W2:Y:S04]  /*1b20*/  LDS R18, [R17+0x204] ;  /* 0x0002040011127984 */ /* 0x000ea80000000800 */
[----:B0-----:R-:W1:Y:S04]  /*1b30*/  LDS R12, [R17+0x200] ;  /* 0x00020000110c7984 */ /* 0x001e680000000800 */
        /* <DEDUP_REMOVED lines=12> */
[----:B------:R-:W-:Y:S01]  /*1c00*/  IMAD.MOV.U32 R12, RZ, RZ, R18 ;  /* 0x000000ffff0c7224 */ /* 0x000fe200078e0012 */
[----:B------:R-:W-:-:S07]  /*1c10*/  MOV R15, 0x1c30 ;  /* 0x00001c30000f7802 */ /* 0x000fce0000000f00 */
[----:B----45:R-:W-:Y:S05]  /*1c20*/  CALL.REL.NOINC `($__internal_2_$__cuda_sm20_sqrt_rn_f32_slowpath) ;  /* 0x0000005400e47944 */ /* 0x030fea0003c00000 */
[----:B------:R-:W-:Y:S05]  /*1c30*/  BSYNC.RECONVERGENT B6 ;  /* 0x0000000000067941 */ /* 0x000fea0003800200 */
.L_x_141:
[----:B------:R-:W-:Y:S05]  /*1c40*/  BRA `(.L_x_142) ;  /* 0x0000000000107947 */ /* 0x000fea0003800000 */
.L_x_140:
[----:B------:R-:W-:Y:S01]  /*1c50*/  FMUL.FTZ R17, R18, R13 ;  /* 0x0000000d12117220 */ /* 0x000fe20000410000 */
[----:B------:R-:W-:-:S03]  /*1c60*/  FMUL.FTZ R13, R13, 0.5 ;  /* 0x3f0000000d0d7820 */ /* 0x000fc60000410000 */
[----:B------:R-:W-:-:S04]  /*1c70*/  FFMA R12, -R17, R17, R18 ;  /* 0x00000011110c7223 */ /* 0x000fc80000000112 */
[----:B------:R-:W-:-:S07]  /*1c80*/  FFMA R17, R12, R13, R17 ;  /* 0x0000000d0c117223 */ /* 0x000fce0000000011 */
.L_x_142:
[----:B------:R-:W-:Y:S05]  /*1c90*/  BSYNC.RECONVERGENT B5 ;  /* 0x0000000000057941 */ /* 0x000fea0003800200 */
.L_x_139:
[----:B------:R-:W0:Y:S02]  /*1ca0*/  LDCU UR6, c[0x0][0x3bc] ;  /* 0x00007780ff0677ac */ /* 0x000e240008000800 */
[----:B0-----:R-:W-:-:S13]  /*1cb0*/  FSETP.GTU.AND P0, PT, R17, UR6, PT ;  /* 0x0000000611007c0b */ /* 0x001fda000bf0c000 */
[----:B------:R-:W-:Y:S05]  /*1cc0*/  @P0 BRA `(.L_x_143) ;  /* 0xfffffffc00800947 */ /* 0x000fea000383ffff */
[----:B------:R-:W-:Y:S05]  /*1cd0*/  BRA `(.L_x_106) ;  /* 0x0000001c00347947 */ /* 0x000fea0003800000 */
.L_x_138:
[----:B------:R-:W-:Y:S05]  /*1ce0*/  BSYNC.RECONVERGENT B4 ;  /* 0x0000000000047941 */ /* 0x000fea0003800200 */
.L_x_137:
[----:B------:R-:W-:-:S04]  /*1cf0*/  IADD3 R16, PT, PT, R16, 0x20, RZ ;  /* 0x0000002010107810 */ /* 0x000fc80007ffe0ff */
[----:B------:R-:W-:-:S13]  /*1d00*/  ISETP.GE.AND P0, PT, R16, R9, PT ;  /* 0x000000091000720c */ /* 0x000fda0003f06270 */
[----:B------:R-:W-:Y:S05]  /*1d10*/  @!P0 BRA `(.L_x_144) ;  /* 0xfffffffc00548947 */ /* 0x000fea000383ffff */
.L_x_136:
[----:B------:R-:W-:Y:S05]  /*1d20*/  BSYNC.RECONVERGENT B3 ;  /* 0x0000000000037941 */ /* 0x000fea0003800200 */
.L_x_135:
[----:B------:R-:W-:-:S03]  /*1d30*/  UMOV UR6, 0xffffffff ;  /* 0xffffffff00067882 */ /* 0x000fc60000000000 */
[----:B------:R-:W-:Y:S05]  /*1d40*/  BRA.DIV UR6, `(.L_x_145) ;  /* 0x0000004a06147947 */ /* 0x000fea000b800000 */
[----:B------:R-:W-:Y:S01]  /*1d50*/  NOP ;  /* 0x0000000000007918 */ /* 0x000fe20000000000 */
.L_x_309:
[----:B------:R-:W-:Y:S04]  /*1d60*/  BSSY.RECONVERGENT B3, `(.L_x_146) ;  /* 0x0000011000037945 */ /* 0x000fe80003800200 */
[----:B------:R-:W-:Y:S05]  /*1d70*/  @!P1 BRA `(.L_x_147) ;  /* 0x00000000003c9947 */ /* 0x000fea0003800000 */
[----:B01----:R-:W-:-:S07]  /*1d80*/  IMAD.MOV.U32 R12, RZ, RZ, R25 ;  /* 0x000000ffff0c7224 */ /* 0x003fce00078e0019 */
.L_x_150:
[----:B------:R-:W-:Y:S01]  /*1d90*/  BSSY.RECONVERGENT B4, `(.L_x_148) ;  /* 0x0000008000047945 */ /* 0x000fe20003800200 */
[----:B------:R-:W-:-:S07]  /*1da0*/  IMAD.MOV.U32 R14, RZ, RZ, R12 ;  /* 0x000000ffff0e7224 */ /* 0x000fce00078e000c */
.L_x_149:
[----:B------:R-:W-:Y:S01]  /*1db0*/  LEA R13, R14, R23, 0x2 ;  /* 0x000000170e0d7211 */ /* 0x000fe200078e10ff */
[----:B------:R-:W-:-:S05]  /*1dc0*/  IMAD.MOV.U32 R16, RZ, RZ, R14 ;  /* 0x000000ffff107224 */ /* 0x000fca00078e000e */
[----:B------:R-:W0:Y:S02]  /*1dd0*/  LDS R13, [R13] ;  /* 0x000000000d0d7984 */ /* 0x000e240000000800 */
[----:B0-----:R-:W-:Y:S01]  /*1de0*/  ISETP.NE.AND P0, PT, R13, R14, PT ;  /* 0x0000000e0d00720c */ /* 0x001fe20003f05270 */
[----:B------:R-:W-:-:S12]  /*1df0*/  IMAD.MOV.U32 R14, RZ, RZ, R13 ;  /* 0x000000ffff0e7224 */ /* 0x000fd800078e000d */
[----:B------:R-:W-:Y:S05]  /*1e00*/  @P0 BRA `(.L_x_149) ;  /* 0xfffffffc00e80947 */ /* 0x000fea000383ffff */
[----:B------:R-:W-:Y:S05]  /*1e10*/  BSYNC.RECONVERGENT B4 ;  /* 0x0000000000047941 */ /* 0x000fea0003800200 */
.L_x_148:
[C---:B------:R-:W-:Y:S01]  /*1e20*/  LEA R13, R12.reuse, R23, 0x2 ;  /* 0x000000170c0d7211 */ /* 0x040fe200078e10ff */
[----:B------:R-:W-:-:S04]  /*1e30*/  VIADD R12, R12, 0x20 ;  /* 0x000000200c0c7836 */ /* 0x000fc80000000000 */
[----:B------:R0:W-:Y:S01]  /*1e40*/  STS [R13], R16 ;  /* 0x000000100d007388 */ /* 0x0001e20000000800 */
[----:B------:R-:W-:-:S13]  /*1e50*/  ISETP.GE.AND P0, PT, R12, R9, PT ;  /* 0x000000090c00720c */ /* 0x000fda0003f06270 */
[----:B0-----:R-:W-:Y:S05]  /*1e60*/  @!P0 BRA `(.L_x_150) ;  /* 0xfffffffc00c88947 */ /* 0x001fea000383ffff */
.L_x_147:
[----:B------:R-:W-:Y:S05]  /*1e70*/  BSYNC.RECONVERGENT B3 ;  /* 0x0000000000037941 */ /* 0x000fea0003800200 */
.L_x_146:
[----:B------:R-:W-:-:S03]  /*1e80*/  UMOV UR6, 0xffffffff ;  /* 0xffffffff00067882 */ /* 0x000fc60000000000 */
[----:B------:R-:W-:Y:S05]  /*1e90*/  BRA.DIV UR6, `(.L_x_151) ;  /* 0x0000004606dc7947 */ /* 0x000fea000b800000 */
[----:B------:R-:W-:Y:S01]  /*1ea0*/  NOP ;  /* 0x0000000000007918 */ /* 0x000fe20000000000 */
.L_x_312:
        /* <DEDUP_REMOVED lines=12> */
[----:B-12---:R-:W-:-:S09]  /*1f70*/  MOV R33, RZ ;  /* 0x000000ff00217202 */ /* 0x006fd20000000f00 */
[----:B------:R-:W-:Y:S05]  /*1f80*/  @!P3 BRA `(.L_x_157) ;  /* 0x0000000000a0b947 */ /* 0x000fea0003800000 */
[----:B------:R-:W-:Y:S01]  /*1f90*/  LOP3.LUT R24, R10, 0x78, RZ, 0xc0, !PT ;  /* 0x000000780a187812 */ /* 0x000fe200078ec0ff */
[----:B------:R-:W-:Y:S02]  /*1fa0*/  IMAD.MOV.U32 R29, RZ, RZ, RZ ;  /* 0x000000ffff1d7224 */ /* 0x000fe400078e00ff */
[----:B------:R-:W-:-:S07]  /*1fb0*/  IMAD.MOV.U32 R33, RZ, RZ, RZ ;  /* 0x000000ffff217224 */ /* 0x000fce00078e00ff */
.L_x_158:
[C---:B------:R-:W-:Y:S01]  /*1fc0*/  LEA R36, R29.reuse, R23, 0x2 ;  /* 0x000000171d247211 */ /* 0x040fe200078e10ff */
[----:B------:R-:W-:-:S04]  /*1fd0*/  VIADD R16, R29, 0x1 ;  /* 0x000000011d107836 */ /* 0x000fc80000000000 */
[----:B0-----:R-:W0:Y:S02]  /*1fe0*/  LDS.128 R12, [R36] ;  /* 0x00000000240c7984 */ /* 0x001e240000000c00 */
[----:B0-----:R-:W-:Y:S01]  /*1ff0*/  ISETP.NE.AND P4, PT, R13, R16, PT ;  /* 0x000000100d00720c */ /* 0x001fe20003f85270 */
[----:B------:R-:W-:Y:S01]  /*2000*/  VIADD R13, R29, 0x2 ;  /* 0x000000021d0d7836 */ /* 0x000fe20000000000 */
[----:B------:R-:W0:Y:S01]  /*2010*/  LDS.128 R16, [R36+0x10] ;  /* 0x0000100024107984 */ /* 0x000e220000000c00 */
[----:B------:R-:W-:Y:S01]  /*2020*/  ISETP.NE.AND P3, PT, R12, R29, PT ;  /* 0x0000001d0c00720c */ /* 0x000fe20003f65270 */
[----:B------:R-:W-:-:S12]  /*2030*/  VIADD R12, R33, 0x1 ;  /* 0x00000001210c7836 */ /* 0x000fd80000000000 */
[----:B------:R-:W-:Y:S02]  /*2040*/  @P3 IADD3 R12, PT, PT, R33, RZ, RZ ;  /* 0x000000ff210c3210 */ /* 0x000fe40007ffe0ff */
[----:B------:R-:W-:-:S03]  /*2050*/  ISETP.NE.AND P3, PT, R14, R13, PT ;  /* 0x0000000d0e00720c */ /* 0x000fc60003f65270 */
[C---:B------:R-:W-:Y:S01]  /*2060*/  VIADD R13, R12.reuse, 0x1 ;  /* 0x000000010c0d7836 */ /* 0x040fe20000000000 */
[----:B------:R-:W-:Y:S01]  /*2070*/  @P4 IADD3 R13, PT, PT, R12, RZ, RZ ;  /* 0x000000ff0c0d4210 */ /* 0x000fe20007ffe0ff */
[----:B------:R-:W-:-:S05]  /*2080*/  VIADD R12, R29, 0x3 ;  /* 0x000000031d0c7836 */ /* 0x000fca0000000000 */
[----:B------:R-:W-:Y:S01]  /*2090*/  ISETP.NE.AND P4, PT, R15, R12, PT ;  /* 0x0000000c0f00720c */ /* 0x000fe20003f85270 */
[C---:B------:R-:W-:Y:S02]  /*20a0*/  VIADD R12, R13.reuse, 0x1 ;  /* 0x000000010d0c7836 */ /* 0x040fe40000000000 */
[----:B------:R-:W-:Y:S01]  /*20b0*/  @P3 IADD3 R12, PT, PT, R13, RZ, RZ ;  /* 0x000000ff0d0c3210 */ /* 0x000fe20007ffe0ff */
[----:B------:R-:W-:-:S04]  /*20c0*/  VIADD R13, R29, 0x4 ;  /* 0x000000041d0d7836 */ /* 0x000fc80000000000 */
[----:B------:R-:W-:-:S05]  /*20d0*/  VIADD R14, R12, 0x1 ;  /* 0x000000010c0e7836 */ /* 0x000fca0000000000 */
[----:B------:R-:W-:Y:S01]  /*20e0*/  @P4 IADD3 R14, PT, PT, R12, RZ, RZ ;  /* 0x000000ff0c0e4210 */ /* 0x000fe20007ffe0ff */
[C---:B------:R-:W-:Y:S01]  /*20f0*/  VIADD R12, R29.reuse, 0x5 ;  /* 0x000000051d0c7836 */ /* 0x040fe20000000000 */
[----:B0-----:R-:W-:Y:S02]  /*2100*/  ISETP.NE.AND P3, PT, R16, R13, PT ;  /* 0x0000000d1000720c */ /* 0x001fe40003f65270 */
[----:B------:R-:W-:Y:S01]  /*2110*/  IADD3 R13, PT, PT, R29, 0x6, RZ ;  /* 0x000000061d0d7810 */ /* 0x000fe20007ffe0ff */
[----:B------:R-:W-:Y:S01]  /*2120*/  VIADD R15, R14, 0x1 ;  /* 0x000000010e0f7836 */ /* 0x000fe20000000000 */
[----:B------:R-:W-:Y:S02]  /*2130*/  ISETP.NE.AND P4, PT, R17, R12, PT ;  /* 0x0000000c1100720c */ /* 0x000fe40003f85270 */
[C---:B------:R-:W-:Y:S02]  /*2140*/  IADD3 R12, PT, PT, R29.reuse, 0x7, RZ ;  /* 0x000000071d0c7810 */ /* 0x040fe40007ffe0ff */
[----:B------:R-:W-:-:S05]  /*2150*/  IADD3 R29, PT, PT, R29, 0x8, RZ ;  /* 0x000000081d1d7810 */ /* 0x000fca0007ffe0ff */
[----:B------:R-:W-:Y:S01]  /*2160*/  @P3 IMAD.MOV R15, RZ, RZ, R14 ;  /* 0x000000ffff0f3224 */ /* 0x000fe200078e020e */
[----:B------:R-:W-:-:S03]  /*2170*/  ISETP.NE.AND P3, PT, R18, R13, PT ;  /* 0x0000000d1200720c */ /* 0x000fc60003f65270 */
[----:B------:R-:W-:Y:S02]  /*2180*/  VIADD R13, R15, 0x1 ;  /* 0x000000010f0d7836 */ /* 0x000fe40000000000 */
[----:B------:R-:W-:Y:S01]  /*2190*/  @P4 IMAD.MOV R13, RZ, RZ, R15 ;  /* 0x000000ffff0d4224 */ /* 0x000fe200078e020f */
[----:B------:R-:W-:-:S03]  /*21a0*/  ISETP.NE.AND P4, PT, R19, R12, PT ;  /* 0x0000000c1300720c */ /* 0x000fc60003f85270 */
[----:B------:R-:W-:-:S04]  /*21b0*/  VIADD R12, R13, 0x1 ;  /* 0x000000010d0c7836 */ /* 0x000fc80000000000 */
[----:B------:R-:W-:Y:S01]  /*21c0*/  @P3 IMAD.MOV R12, RZ, RZ, R13 ;  /* 0x000000ffff0c3224 */ /* 0x000fe200078e020d */
[----:B------:R-:W-:-:S03]  /*21d0*/  ISETP.NE.AND P3, PT, R29, R24, PT ;  /* 0x000000181d00720c */ /* 0x000fc60003f65270 */
[C---:B------:R-:W-:Y:S02]  /*21e0*/  VIADD R33, R12.reuse, 0x1 ;  /* 0x000000010c217836 */ /* 0x040fe40000000000 */
[----:B------:R-:W-:-:S08]  /*21f0*/  @P4 IADD3 R33, PT, PT, R12, RZ, RZ ;  /* 0x000000ff0c214210 */ /* 0x000fd00007ffe0ff */
[----:B------:R-:W-:Y:S05]  /*2200*/  @P3 BRA `(.L_x_158) ;  /* 0xfffffffc006c3947 */ /* 0x000fea000383ffff */
.L_x_157:
[----:B------:R-:W-:Y:S05]  /*2210*/  BSYNC.RECONVERGENT B5 ;  /* 0x0000000000057941 */ /* 0x000fea0003800200 */
.L_x_156:
[----:B------:R-:W-:Y:S04]  /*2220*/  BSSY.RECONVERGENT B5, `(.L_x_159) ;  /* 0x0000031000057945 */ /* 0x000fe80003800200 */
[----:B------:R-:W-:Y:S05]  /*2230*/  @!P0 BRA `(.L_x_160) ;  /* 0x0000000000bc8947 */ /* 0x000fea0003800000 */
[----:B------:R-:W-:Y:S01]  /*2240*/  ISETP.GE.U32.AND P3, PT, R21, 0x4, PT ;  /* 0x000000041500780c */ /* 0x000fe20003f66070 */
[----:B------:R-:W-:Y:S01]  /*2250*/  BSSY.RECONVERGENT B6, `(.L_x_161) ;  /* 0x0000016000067945 */ /* 0x000fe20003800200 */
[----:B------:R-:W-:-:S11]  /*2260*/  ISETP.NE.AND P0, PT, R11, RZ, PT ;  /* 0x000000ff0b00720c */ /* 0x000fd60003f05270 */
[----:B------:R-:W-:Y:S05]  /*2270*/  @!P3 BRA `(.L_x_162) ;  /* 0x00000000004cb947 */ /* 0x000fea0003800000 */
[----:B------:R-:W-:-:S05]  /*2280*/  IMAD R16, R24, 0x4, R23 ;  /* 0x0000000418107824 */ /* 0x000fca00078e0217 */
[----:B0-----:R-:W0:Y:S04]  /*2290*/  LDS.64 R12, [R16] ;  /* 0x00000000100c7984 */ /* 0x001e280000000a00 */
[----:B------:R-:W1:Y:S01]  /*22a0*/  LDS.64 R14, [R16+0x8] ;  /* 0x00000800100e7984 */ /* 0x000e620000000a00 */
[----:B0-----:R-:W-:Y:S01]  /*22b0*/  ISETP.NE.AND P3, PT, R12, R24, PT ;  /* 0x000000180c00720c */ /* 0x001fe20003f65270 */
[----:B------:R-:W-:-:S05]  /*22c0*/  VIADD R12, R24, 0x1 ;  /* 0x00000001180c7836 */ /* 0x000fca0000000000 */
[----:B------:R-:W-:Y:S01]  /*22d0*/  ISETP.NE.AND P4, PT, R13, R12, PT ;  /* 0x0000000c0d00720c */ /* 0x000fe20003f85270 */
[----:B------:R-:W-:Y:S01]  /*22e0*/  VIADD R13, R24, 0x2 ;  /* 0x00000002180d7836 */ /* 0x000fe20000000000 */
[----:B------:R-:W-:-:S05]  /*22f0*/  IADD3 R12, PT, PT, R33, 0x1, RZ ;  /* 0x00000001210c7810 */ /* 0x000fca0007ffe0ff */
[----:B------:R-:W-:Y:S01]  /*2300*/  @P3 IMAD.MOV R12, RZ, RZ, R33 ;  /* 0x000000ffff0c3224 */ /* 0x000fe200078e0221 */
[----:B-1----:R-:W-:Y:S01]  /*2310*/  ISETP.NE.AND P3, PT, R14, R13, PT ;  /* 0x0000000d0e00720c */ /* 0x002fe20003f65270 */
[C---:B------:R-:W-:Y:S01]  /*2320*/  VIADD R14, R24.reuse, 0x3 ;  /* 0x00000003180e7836 */ /* 0x040fe20000000000 */
[----:B------:R-:W-:Y:S02]  /*2330*/  IADD3 R24, PT, PT, R24, 0x4, RZ ;  /* 0x0000000418187810 */ /* 0x000fe40007ffe0ff */
[----:B------:R-:W-:Y:S01]  /*2340*/  IADD3 R13, PT, PT, R12, 0x1, RZ ;  /* 0x000000010c0d7810 */ /* 0x000fe20007ffe0ff */
[----:B------:R-:W-:Y:S01]  /*2350*/  @P4 IMAD.MOV R13, RZ, RZ, R12 ;  /* 0x000000ffff0d4224 */ /* 0x000fe200078e020c */
[----:B------:R-:W-:-:S04]  /*2360*/  ISETP.NE.AND P4, PT, R15, R14, PT ;  /* 0x0000000e0f00720c */ /* 0x000fc80003f85270 */
[----:B------:R-:W-:-:S03]  /*2370*/  IADD3 R12, PT, PT, R13, 0x1, RZ ;  /* 0x000000010d0c7810 */ /* 0x000fc60007ffe0ff */
[----:B------:R-:W-:-:S04]  /*2380*/  @P3 IMAD.MOV R12, RZ, RZ, R13 ;  /* 0x000000ffff0c3224 */ /* 0x000fc800078e020d */
[----:B------:R-:W-:Y:S02]  /*2390*/  VIADD R33, R12, 0x1 ;  /* 0x000000010c217836 */ /* 0x000fe40000000000 */
[----:B------:R-:W-:-:S07]  /*23a0*/  @P4 IMAD.MOV R33, RZ, RZ, R12 ;  /* 0x000000ffff214224 */ /* 0x000fce00078e020c */
.L_x_162:
[----:B------:R-:W-:Y:S05]  /*23b0*/  BSYNC.RECONVERGENT B6 ;  /* 0x0000000000067941 */ /* 0x000fea0003800200 */
.L_x_161:
[----:B------:R-:W-:Y:S05]  /*23c0*/  @!P0 BRA `(.L_x_160) ;  /* 0x0000000000588947 */ /* 0x000fea0003800000 */
[----:B------:R-:W-:Y:S01]  /*23d0*/  ISETP.NE.AND P0, PT, R31, RZ, PT ;  /* 0x000000ff1f00720c */ /* 0x000fe20003f05270 */
[----:B------:R-:W-:Y:S01]  /*23e0*/  BSSY.RECONVERGENT B6, `(.L_x_163) ;  /* 0x000000e000067945 */ /* 0x000fe20003800200 */
[----:B0-----:R-:W-:-:S04]  /*23f0*/  LOP3.LUT R12, R10, 0x1, RZ, 0xc0, !PT ;  /* 0x000000010a0c7812 */ /* 0x001fc800078ec0ff */
[----:B------:R-:W-:-:S07]  /*2400*/  ISETP.NE.U32.AND P4, PT, R12, 0x1, PT ;  /* 0x000000010c00780c */ /* 0x000fce0003f85070 */
[----:B------:R-:W-:Y:S06]  /*2410*/  @!P0 BRA `(.L_x_164) ;  /* 0x0000000000288947 */ /* 0x000fec0003800000 */
[----:B------:R-:W-:-:S06]  /*2420*/  IMAD R13, R24, 0x4, R23 ;  /* 0x00000004180d7824 */ /* 0x000fcc00078e0217 */
[----:B------:R-:W0:Y:S02]  /*2430*/  LDS.64 R12, [R13] ;  /* 0x000000000d0c7984 */ /* 0x000e240000000a00 */
[----:B0-----:R-:W-:Y:S02]  /*2440*/  ISETP.NE.AND P0, PT, R12, R24, PT ;  /* 0x000000180c00720c */ /* 0x001fe40003f05270 */
[C---:B------:R-:W-:Y:S01]  /*2450*/  IADD3 R12, PT, PT, R24.reuse, 0x1, RZ ;  /* 0x00000001180c7810 */ /* 0x040fe20007ffe0ff */
[----:B------:R-:W-:-:S03]  /*2460*/  VIADD R24, R24, 0x2 ;  /* 0x0000000218187836 */ /* 0x000fc60000000000 */
[----:B------:R-:W-:Y:S01]  /*2470*/  ISETP.NE.AND P3, PT, R13, R12, PT ;  /* 0x0000000c0d00720c */ /* 0x000fe20003f65270 */
[----:B------:R-:W-:-:S06]  /*2480*/  VIADD R12, R33, 0x1 ;  /* 0x00000001210c7836 */ /* 0x000fcc0000000000 */
[----:B------:R-:W-:-:S05]  /*2490*/  @P0 IMAD.MOV R12, RZ, RZ, R33 ;  /* 0x000000ffff0c0224 */ /* 0x000fca00078e0221 */
[----:B------:R-:W-:Y:S01]  /*24a0*/  IADD3 R33, PT, PT, R12, 0x1, RZ ;  /* 0x000000010c217810 */ /* 0x000fe20007ffe0ff */
[----:B------:R-:W-:-:S07]  /*24b0*/  @P3 IMAD.MOV R33, RZ, RZ, R12 ;  /* 0x000000ffff213224 */ /* 0x000fce00078e020c */
.L_x_164:
[----:B------:R-:W-:Y:S05]  /*24c0*/  BSYNC.RECONVERGENT B6 ;  /* 0x0000000000067941 */ /* 0x000fea0003800200 */
.L_x_163:
[----:B------:R-:W-:-:S05]  /*24d0*/  @!P4 LEA R12, R24, R23, 0x2 ;  /* 0x00000017180cc211 */ /* 0x000fca00078e10ff */
[----:B------:R-:W0:Y:S02]  /*24e0*/  @!P4 LDS R13, [R12] ;  /* 0x000000000c0dc984 */ /* 0x000e240000000800 */
[----:B0-----:R-:W-:Y:S01]  /*24f0*/  ISETP.NE.AND P0, PT, R13, R24, !P4 ;  /* 0x000000180d00720c */ /* 0x001fe20006705270 */
[----:B------:R-:W-:-:S12]  /*2500*/  @!P4 VIADD R13, R33, 0x1 ;  /* 0x00000001210dc836 */ /* 0x000fd80000000000 */
[----:B------:R-:W-:-:S05]  /*2510*/  @P0 IMAD.MOV R13, RZ, RZ, R33 ;  /* 0x000000ffff0d0224 */ /* 0x000fca00078e0221 */
[----:B------:R-:W-:-:S07]  /*2520*/  @!P4 MOV R33, R13 ;  /* 0x0000000d0021c202 */ /* 0x000fce0000000f00 */
.L_x_160:
[----:B------:R-:W-:Y:S05]  /*2530*/  BSYNC.RECONVERGENT B5 ;  /* 0x0000000000057941 */ /* 0x000fea0003800200 */
.L_x_159:
[----:B------:R-:W-:-:S07]  /*2540*/  I2FP.F32.U32 R29, R33 ;  /* 0x00000021001d7245 */ /* 0x000fce0000201000 */
.L_x_155:
[----:B------:R-:W-:Y:S05]  /*2550*/  BSYNC.RECONVERGENT B4 ;  /* 0x0000000000047941 */ /* 0x000fea0003800200 */
.L_x_154:
[----:B------:R-:W-:-:S05]  /*2560*/  FADD R24, R20, R29 ;  /* 0x0000001d14187221 */ /* 0x000fca0000000000 */
[----:B------:R-:W-:-:S07]  /*2570*/  FMNMX R24, RZ, R24, !PT ;  /* 0x00000018ff187209 */ /* 0x000fce0007800000 */
.L_x_153:
[----:B------:R-:W-:Y:S05]  /*2580*/  BSYNC.RECONVERGENT B3 ;  /* 0x0000000000037941 */ /* 0x000fea0003800200 */
.L_x_152:
[----:B------:R-:W-:-:S03]  /*2590*/  UMOV UR6, 0xffffffff ;  /* 0xffffffff00067882 */ /* 0x000fc60000000000 */
[----:B------:R-:W-:Y:S05]  /*25a0*/  BRA.DIV UR6, `(.L_x_165) ;  /* 0x0000004206347947 */ /* 0x000fea000b800000 */
[----:B------:R-:W0:Y:S01]  /*25b0*/  SHFL.IDX PT, R29, R29, RZ, 0x1f ;  /* 0x00001fff1d1d7589 */ /* 0x000e2200000e0000 */
[----:B------:R-:W-:-:S03]  /*25c0*/  NOP ;  /* 0x0000000000007918 */ /* 0x000fc60000000000 */
[----:B------:R-:W0:Y:S02]  /*25d0*/  SHFL.IDX PT, R24, R24, RZ, 0x1f ;  /* 0x00001fff18187589 */ /* 0x000e2400000e0000 */
.L_x_317:
[----:B------:R-:W-:Y:S04]  /*25e0*/  BSSY.RECONVERGENT B3, `(.L_x_166) ;  /* 0x0000028000037945 */ /* 0x000fe80003800200 */
[----:B------:R-:W-:Y:S05]  /*25f0*/  @!P1 BRA `(.L_x_167) ;  /* 0x0000000000989947 */ /* 0x000fea0003800000 */
[----:B01----:R-:W-:Y:S01]  /*2600*/  IMAD.MOV.U32 R12, RZ, RZ, R25 ;  /* 0x000000ffff0c7224 */ /* 0x003fe200078e0019 */
[----:B------:R-:W-:Y:S01]  /*2610*/  BSSY.RECONVERGENT B4, `(.L_x_168) ;  /* 0x0000016000047945 */ /* 0x000fe20003800200 */
[----:B------:R-:W-:Y:S02]  /*2620*/  PLOP3.LUT P0, PT, PT, PT, PT, 0x80, 0x8 ;  /* 0x000000000008781c */ /* 0x000fe40003f0f070 */
[----:B------:R-:W-:-:S05]  /*2630*/  IMAD.IADD R13, R9, 0x1, -R12 ;  /* 0x00000001090d7824 */ /* 0x000fca00078e0a0c */
[----:B------:R-:W-:-:S13]  /*2640*/  ISETP.GT.AND P3, PT, R13, 0x60, PT ;  /* 0x000000600d00780c */ /* 0x000fda0003f64270 */
[----:B------:R-:W-:Y:S05]  /*2650*/  @!P3 BRA `(.L_x_169) ;  /* 0x000000000044b947 */ /* 0x000fea0003800000 */
[----:B------:R-:W-:Y:S02]  /*2660*/  PLOP3.LUT P0, PT, PT, PT, PT, 0x8, 0x80 ;  /* 0x000000000080781c */ /* 0x000fe40003f0e170 */
[----:B------:R-:W-:-:S11]  /*2670*/  IADD3 R15, PT, PT, R9, -0x60, RZ ;  /* 0xffffffa0090f7810 */ /* 0x000fd60007ffe0ff */
.L_x_170:
        /* <DEDUP_REMOVED lines=15> */
.L_x_169:
[----:B------:R-:W-:Y:S05]  /*2770*/  BSYNC.RECONVERGENT B4 ;  /* 0x0000000000047941 */ /* 0x000fea0003800200 */
.L_x_168:
        /* <DEDUP_REMOVED lines=14> */
.L_x_167:
[----:B------:R-:W-:Y:S05]  /*2860*/  BSYNC.RECONVERGENT B3 ;  /* 0x0000000000037941 */ /* 0x000fea0003800200 */
.L_x_166:
[----:B------:R-:W-:-:S03]  /*2870*/  UMOV UR6, 0xffffffff ;  /* 0xffffffff00067882 */ /* 0x000fc60000000000 */
[----:B------:R-:W-:Y:S05]  /*2880*/  BRA.DIV UR6, `(.L_x_171) ;  /* 0x0000003e06cc7947 */ /* 0x000fea000b800000 */
[----:B------:R-:W-:Y:S01]  /*2890*/  NOP ;  /* 0x0000000000007918 */ /* 0x000fe20000000000 */
.L_x_320:
[----:B------:R-:W-:Y:S04]  /*28a0*/  BSSY.RECONVERGENT B3, `(.L_x_172) ;  /* 0x000002e000037945 */ /* 0x000fe80003800200 */
[----:B------:R-:W-:Y:S05]  /*28b0*/  @!P1 BRA `(.L_x_173) ;  /* 0x0000000000b09947 */ /* 0x000fea0003800000 */
[----:B------:R-:W-:-:S07]  /*28c0*/  IMAD.MOV.U32 R16, RZ, RZ, R25 ;  /* 0x000000ffff107224 */ /* 0x000fce00078e0019 */
.L_x_181:
[----:B01----:R-:W-:Y:S01]  /*28d0*/  IMAD R12, R16, 0xc, R23 ;  /* 0x0000000c100c7824 */ /* 0x003fe200078e0217 */
[----:B------:R-:W-:Y:S01]  /*28e0*/  BSSY.RECONVERGENT B4, `(.L_x_174) ;  /* 0x0000026000047945 */ /* 0x000fe20003800200 */
[----:B------:R-:W-:-:S03]  /*28f0*/  MOV R14, R16 ;  /* 0x00000010000e7202 */ /* 0x000fc60000000f00 */
[----:B------:R0:W1:Y:S04]  /*2900*/  LDS R31, [R12+0x200] ;  /* 0x000200000c1f7984 */ /* 0x0000680000000800 */
[----:B--2---:R0:W2:Y:S04]  /*2910*/  LDS R33, [R12+0x204] ;  /* 0x000204000c217984 */ /* 0x0040a80000000800 */
[----:B------:R0:W0:Y:S02]  /*2920*/  LDS R37, [R12+0x208] ;  /* 0x000208000c257984 */ /* 0x0000240000000800 */
.L_x_180:
[----:B------:R-:W-:-:S05]  /*2930*/  VIADD R14, R14, 0x1 ;  /* 0x000000010e0e7836 */ /* 0x000fca0000000000 */
[----:B------:R-:W-:-:S13]  /*2940*/  ISETP.GE.AND P0, PT, R14, R9, PT ;  /* 0x000000090e00720c */ /* 0x000fda0003f06270 */
[----:B------:R-:W-:Y:S05]  /*2950*/  @P0 BRA `(.L_x_175) ;  /* 0x0000000000780947 */ /* 0x000fea0003800000 */
[----:B------:R-:W-:Y:S01]  /*2960*/  IMAD R15, R14, 0xc, R23 ;  /* 0x0000000c0e0f7824 */ /* 0x000fe200078e0217 */
[----:B------:R-:W-:Y:S04]  /*2970*/  BSSY.RECONVERGENT B5, `(.L_x_176) ;  /* 0x0000018000057945 */ /* 0x000fe80003800200 */
[----:B------:R-:W2:Y:S04]  /*2980*/  LDS R18, [R15+0x204] ;  /* 0x000204000f127984 */ /* 0x000ea80000000800 */
[----:B0-----:R-:W1:Y:S04]  /*2990*/  LDS R12, [R15+0x200] ;  /* 0x000200000f0c7984 */ /* 0x001e680000000800 */
[----:B------:R-:W0:Y:S01]  /*29a0*/  LDS R36, [R15+0x208] ;  /* 0x000208000f247984 */ /* 0x000e220000000800 */
[----:B--2---:R-:W-:Y:S01]  /*29b0*/  FADD R18, R33, -R18 ;  /* 0x8000001221127221 */ /* 0x004fe20000000000 */
[----:B-1----:R-:W-:-:S03]  /*29c0*/  FADD R12, R31, -R12 ;  /* 0x8000000c1f0c7221 */ /* 0x002fc60000000000 */
[----:B------:R-:W-:Y:S01]  /*29d0*/  FMUL R13, R18, R18 ;  /* 0x00000012120d7220 */ /* 0x000fe20000400000 */
[----:B0-----:R-:W-:-:S03]  /*29e0*/  FADD R36, R37, -R36 ;  /* 0x8000002425247221 */ /* 0x001fc60000000000 */
        /* <DEDUP_REMOVED lines=9> */
[----:B---345:R-:W-:Y:S05]  /*2a80*/  CALL.REL.NOINC `($__internal_2_$__cuda_sm20_sqrt_rn_f32_slowpath) ;  /* 0x00000048004c7944 */ /* 0x038fea0003c00000 */
[----:B------:R-:W-:Y:S05]  /*2a90*/  BSYNC.RECONVERGENT B6 ;  /* 0x0000000000067941 */ /* 0x000fea0003800200 */
.L_x_178:
[----:B------:R-:W-:Y:S05]  /*2aa0*/  BRA `(.L_x_179) ;  /* 0x0000000000107947 */ /* 0x000fea0003800000 */
.L_x_177:
[----:B------:R-:W-:Y:S01]  /*2ab0*/  FMUL.FTZ R17, R36, R13 ;  /* 0x0000000d24117220 */ /* 0x000fe20000410000 */
[----:B------:R-:W-:-:S03]  /*2ac0*/  FMUL.FTZ R13, R13, 0.5 ;  /* 0x3f0000000d0d7820 */ /* 0x000fc60000410000 */
[----:B------:R-:W-:-:S04]  /*2ad0*/  FFMA R12, -R17, R17, R36 ;  /* 0x00000011110c7223 */ /* 0x000fc80000000124 */
[----:B------:R-:W-:-:S07]  /*2ae0*/  FFMA R17, R12, R13, R17 ;  /* 0x0000000d0c117223 */ /* 0x000fce0000000011 */
.L_x_179:
[----:B------:R-:W-:Y:S05]  /*2af0*/  BSYNC.RECONVERGENT B5 ;  /* 0x0000000000057941 */ /* 0x000fea0003800200 */
.L_x_176:
[----:B------:R-:W0:Y:S02]  /*2b00*/  LDCU UR6, c[0x0][0x3c0] ;  /* 0x00007800ff0677ac */ /* 0x000e240008000800 */
[----:B0-----:R-:W-:-:S13]  /*2b10*/  FSETP.GTU.AND P0, PT, R17, UR6, PT ;  /* 0x0000000611007c0b */ /* 0x001fda000bf0c000 */
[----:B------:R-:W-:Y:S05]  /*2b20*/  @P0 BRA `(.L_x_180) ;  /* 0xfffffffc00800947 */ /* 0x000fea000383ffff */
[----:B------:R-:W-:Y:S05]  /*2b30*/  BRA `(.L_x_106) ;  /* 0x0000000c009c7947 */ /* 0x000fea0003800000 */
.L_x_175:
[----:B------:R-:W-:Y:S05]  /*2b40*/  BSYNC.RECONVERGENT B4 ;  /* 0x0000000000047941 */ /* 0x000fea0003800200 */
.L_x_174:
[----:B------:R-:W-:-:S05]  /*2b50*/  VIADD R16, R16, 0x20 ;  /* 0x0000002010107836 */ /* 0x000fca0000000000 */
[----:B------:R-:W-:-:S13]  /*2b60*/  ISETP.GE.AND P0, PT, R16, R9, PT ;  /* 0x000000091000720c */ /* 0x000fda0003f06270 */
[----:B------:R-:W-:Y:S05]  /*2b70*/  @!P0 BRA `(.L_x_181) ;  /* 0xfffffffc00548947 */ /* 0x000fea000383ffff */
.L_x_173:
[----:B------:R-:W-:Y:S05]  /*2b80*/  BSYNC.RECONVERGENT B3 ;  /* 0x0000000000037941 */ /* 0x000fea0003800200 */
.L_x_172:
[----:B------:R-:W-:-:S03]  /*2b90*/  UMOV UR6, 0xffffffff ;  /* 0xffffffff00067882 */ /* 0x000fc60000000000 */
[----:B------:R-:W-:Y:S05]  /*2ba0*/  BRA.DIV UR6, `(.L_x_182) ;  /* 0x0000003e06207947 */ /* 0x000fea000b800000 */
[----:B------:R-:W-:Y:S01]  /*2bb0*/  NOP ;  /* 0x0000000000007918 */ /* 0x000fe20000000000 */
.L_x_323:
[----:B------:R-:W-:Y:S04]  /*2bc0*/  BSSY.RECONVERGENT B1, `(.L_x_183) ;  /* 0x0000011000017945 */ /* 0x000fe80003800200 */
[----:B------:R-:W-:Y:S05]  /*2bd0*/  @!P1 BRA `(.L_x_184) ;  /* 0x00000000003c9947 */ /* 0x000fea0003800000 */
[----:B01----:R-:W-:-:S07]  /*2be0*/  IMAD.MOV.U32 R12, RZ, RZ, R25 ;  /* 0x000000ffff0c7224 */ /* 0x003fce00078e0019 */
.L_x_187:
[----:B------:R-:W-:Y:S01]  /*2bf0*/  BSSY.RECONVERGENT B3, `(.L_x_185) ;  /* 0x0000008000037945 */ /* 0x000fe20003800200 */
[----:B------:R-:W-:-:S07]  /*2c00*/  MOV R14, R12 ;  /* 0x0000000c000e7202 */ /* 0x000fce0000000f00 */
.L_x_186:
[----:B------:R-:W-:Y:S02]  /*2c10*/  IMAD R13, R14, 0x4, R23 ;  /* 0x000000040e0d7824 */ /* 0x000fe400078e0217 */
[----:B------:R-:W-:-:S04]  /*2c20*/  IMAD.MOV.U32 R16, RZ, RZ, R14 ;  /* 0x000000ffff107224 */ /* 0x000fc800078e000e */
[----:B------:R-:W0:Y:S02]  /*2c30*/  LDS R13, [R13] ;  /* 0x000000000d0d7984 */ /* 0x000e240000000800 */
[----:B0-----:R-:W-:Y:S02]  /*2c40*/  ISETP.NE.AND P0, PT, R13, R14, PT ;  /* 0x0000000e0d00720c */ /* 0x001fe40003f05270 */
[----:B------:R-:W-:-:S11]  /*2c50*/  MOV R14, R13 ;  /* 0x0000000d000e7202 */ /* 0x000fd60000000f00 */
[----:B------:R-:W-:Y:S05]  /*2c60*/  @P0 BRA `(.L_x_186) ;  /* 0xfffffffc00e80947 */ /* 0x000fea000383ffff */
[----:B------:R-:W-:Y:S05]  /*2c70*/  BSYNC.RECONVERGENT B3 ;  /* 0x0000000000037941 */ /* 0x000fea0003800200 */
.L_x_185:
[C---:B------:R-:W-:Y:S02]  /*2c80*/  IMAD R13, R12.reuse, 0x4, R23 ;  /* 0x000000040c0d7824 */ /* 0x040fe400078e0217 */
[----:B------:R-:W-:-:S03]  /*2c90*/  VIADD R12, R12, 0x20 ;  /* 0x000000200c0c7836 */ /* 0x000fc60000000000 */
[----:B------:R0:W-:Y:S02]  /*2ca0*/  STS [R13], R16 ;  /* 0x000000100d007388 */ /* 0x0001e40000000800 */
[----:B------:R-:W-:-:S13]  /*2cb0*/  ISETP.GE.AND P0, PT, R12, R9, PT ;  /* 0x000000090c00720c */ /* 0x000fda0003f06270 */
[----:B0-----:R-:W-:Y:S05]  /*2cc0*/  @!P0 BRA `(.L_x_187) ;  /* 0xfffffffc00c88947 */ /* 0x001fea000383ffff */
.L_x_184:
[----:B------:R-:W-:Y:S05]  /*2cd0*/  BSYNC.RECONVERGENT B1 ;  /* 0x0000000000017941 */ /* 0x000fea0003800200 */
.L_x_183:
[----:B------:R-:W-:-:S03]  /*2ce0*/  UMOV UR6, 0xffffffff ;  /* 0xffffffff00067882 */ /* 0x000fc60000000000 */
[----:B------:R-:W-:Y:S05]  /*2cf0*/  BRA.DIV UR6, `(.L_x_188) ;  /* 0x0000003a06e87947 */ /* 0x000fea000b800000 */
[----:B------:R-:W-:Y:S01]  /*2d00*/  NOP ;  /* 0x0000000000007918 */ /* 0x000fe20000000000 */
.L_x_326:
        /* <DEDUP_REMOVED lines=10> */
[----:B-1----:R-:W-:Y:S01]  /*2db0*/  MOV R31, RZ ;  /* 0x000000ff001f7202 */ /* 0x002fe20000000f00 */
[----:B------:R-:W-:-:S10]  /*2dc0*/  IMAD.MOV.U32 R26, RZ, RZ, RZ ;  /* 0x000000ffff1a7224 */ /* 0x000fd400078e00ff */
[----:B------:R-:W-:Y:S05]  /*2dd0*/  @!P0 BRA `(.L_x_194) ;  /* 0x0000000000a88947 */ /* 0x000fea0003800000 */
[----:B------:R-:W-:Y:S01]  /*2de0*/  HFMA2 R26, -RZ, RZ, 0, 0 ;  /* 0x00000000ff1a7431 */ /* 0x000fe200000001ff */
[----:B------:R-:W-:Y:S01]  /*2df0*/  BSSY.RECONVERGENT B5, `(.L_x_194) ;  /* 0x0000028000057945 */ /* 0x000fe20003800200 */
[----:B------:R-:W-:Y:S01]  /*2e00*/  IMAD.MOV.U32 R28, RZ, RZ, RZ ;  /* 0x000000ffff1c7224 */ /* 0x000fe200078e00ff */
[----:B------:R-:W-:-:S07]  /*2e10*/  LOP3.LUT R31, R10, 0x78, RZ, 0xc0, !PT ;  /* 0x000000780a1f7812 */ /* 0x000fce00078ec0ff */
.L_x_195:
[----:B--2---:R-:W-:-:S05]  /*2e20*/  IMAD R33, R28, 0x4, R23 ;  /* 0x000000041c217824 */ /* 0x004fca00078e0217 */
[----:B0-----:R-:W0:Y:S04]  /*2e30*/  LDS.128 R12, [R33] ;  /* 0x00000000210c7984 */ /* 0x001e280000000c00 */
[----:B------:R-:W1:Y:S01]  /*2e40*/  LDS.128 R16, [R33+0x10] ;  /* 0x0000100021107984 */ /* 0x000e620000000c00 */
[----:B0-----:R-:W-:Y:S01]  /*2e50*/  ISETP.NE.AND P0, PT, R12, R28, PT ;  /* 0x0000001c0c00720c */ /* 0x001fe20003f05270 */
[----:B------:R-:W-:-:S05]  /*2e60*/  VIADD R12, R28, 0x1 ;  /* 0x000000011c0c7836 */ /* 0x000fca0000000000 */
[----:B------:R-:W-:Y:S01]  /*2e70*/  ISETP.NE.AND P3, PT, R13, R12, PT ;  /* 0x0000000c0d00720c */ /* 0x000fe20003f65270 */
[----:B------:R-:W-:Y:S01]  /*2e80*/  VIADD R13, R28, 0x2 ;  /* 0x000000021c0d7836 */ /* 0x000fe20000000000 */
[----:B------:R-:W-:-:S05]  /*2e90*/  IADD3 R12, PT, PT, R26, 0x1, RZ ;  /* 0x000000011a0c7810 */ /* 0x000fca0007ffe0ff */
[----:B------:R-:W-:Y:S01]  /*2ea0*/  @P0 IMAD.MOV R12, RZ, RZ, R26 ;  /* 0x000000ffff0c0224 */ /* 0x000fe200078e021a */
[----:B------:R-:W-:-:S04]  /*2eb0*/  ISETP.NE.AND P0, PT, R14, R13, PT ;  /* 0x0000000d0e00720c */ /* 0x000fc80003f05270 */
[----:B------:R-:W-:Y:S01]  /*2ec0*/  IADD3 R13, PT, PT, R12, 0x1, RZ ;  /* 0x000000010c0d7810 */ /* 0x000fe20007ffe0ff */
[----:B------:R-:W-:Y:S02]  /*2ed0*/  @P3 IMAD.MOV R13, RZ, RZ, R12 ;  /* 0x000000ffff0d3224 */ /* 0x000fe400078e020c */
[----:B------:R-:W-:-:S03]  /*2ee0*/  VIADD R12, R28, 0x3 ;  /* 0x000000031c0c7836 */ /* 0x000fc60000000000 */
[----:B------:R-:W-:Y:S02]  /*2ef0*/  IADD3 R14, PT, PT, R13, 0x1, RZ ;  /* 0x000000010d0e7810 */ /* 0x000fe40007ffe0ff */
[----:B------:R-:W-:Y:S01]  /*2f00*/  ISETP.NE.AND P3, PT, R15, R12, PT ;  /* 0x0000000c0f00720c */ /* 0x000fe20003f65270 */
[----:B------:R-:W-:Y:S02]  /*2f10*/  @P0 IMAD.MOV R14, RZ, RZ, R13 ;  /* 0x000000ffff0e0224 */ /* 0x000fe400078e020d */
[C---:B------:R-:W-:Y:S02]  /*2f20*/  VIADD R13, R28.reuse, 0x4 ;  /* 0x000000041c0d7836 */ /* 0x040fe40000000000 */
[----:B------:R-:W-:Y:S01]  /*2f30*/  VIADD R12, R28, 0x5 ;  /* 0x000000051c0c7836 */ /* 0x000fe20000000000 */
[----:B------:R-:W-:Y:S02]  /*2f40*/  IADD3 R15, PT, PT, R14, 0x1, RZ ;  /* 0x000000010e0f7810 */ /* 0x000fe40007ffe0ff */
[----:B-1----:R-:W-:Y:S01]  /*2f50*/  ISETP.NE.AND P0, PT, R16, R13, PT ;  /* 0x0000000d1000720c */ /* 0x002fe20003f05270 */
[----:B------:R-:W-:-:S04]  /*2f60*/  VIADD R13, R28, 0x6 ;  /* 0x000000061c0d7836 */ /* 0x000fc80000000000 */
[----:B------:R-:W-:Y:S01]  /*2f70*/  @P3 IMAD.MOV R15, RZ, RZ, R14 ;  /* 0x000000ffff0f3224 */ /* 0x000fe200078e020e */
[----:B------:R-:W-:Y:S01]  /*2f80*/  ISETP.NE.AND P3, PT, R17, R12, PT ;  /* 0x0000000c1100720c */ /* 0x000fe20003f65270 */
[C---:B------:R-:W-:Y:S02]  /*2f90*/  VIADD R12, R28.reuse, 0x7 ;  /* 0x000000071c0c7836 */ /* 0x040fe40000000000 */
[----:B------:R-:W-:Y:S01]  /*2fa0*/  VIADD R28, R28, 0x8 ;  /* 0x000000081c1c7836 */ /* 0x000fe20000000000 */
[----:B------:R-:W-:-:S03]  /*2fb0*/  IADD3 R14, PT, PT, R15, 0x1, RZ ;  /* 0x000000010f0e7810 */ /* 0x000fc60007ffe0ff */
[----:B------:R-:W-:Y:S01]  /*2fc0*/  @P0 IMAD.MOV R14, RZ, RZ, R15 ;  /* 0x000000ffff0e0224 */ /* 0x000fe200078e020f */
[----:B------:R-:W-:-:S04]  /*2fd0*/  ISETP.NE.AND P0, PT, R18, R13, PT ;  /* 0x0000000d1200720c */ /* 0x000fc80003f05270 */
[----:B------:R-:W-:Y:S01]  /*2fe0*/  IADD3 R13, PT, PT, R14, 0x1, RZ ;  /* 0x000000010e0d7810 */ /* 0x000fe20007ffe0ff */
[----:B------:R-:W-:Y:S01]  /*2ff0*/  @P3 IMAD.MOV R13, RZ, RZ, R14 ;  /* 0x000000ffff0d3224 */ /* 0x000fe200078e020e */
[----:B------:R-:W-:-:S04]  /*3000*/  ISETP.NE.AND P3, PT, R19, R12, PT ;  /* 0x0000000c1300720c */ /* 0x000fc80003f65270 */
[----:B------:R-:W-:-:S03]  /*3010*/  IADD3 R12, PT, PT, R13, 0x1, RZ ;  /* 0x000000010d0c7810 */ /* 0x000fc60007ffe0ff */
[----:B------:R-:W-:Y:S01]  /*3020*/  @P0 IMAD.MOV R12, RZ, RZ, R13 ;  /* 0x000000ffff0c0224 */ /* 0x000fe200078e020d */
[----:B------:R-:W-:-:S04]  /*3030*/  ISETP.NE.AND P0, PT, R28, R31, PT ;  /* 0x0000001f1c00720c */ /* 0x000fc80003f05270 */
[----:B------:R-:W-:Y:S01]  /*3040*/  IADD3 R26, PT, PT, R12, 0x1, RZ ;  /* 0x000000010c1a7810 */ /* 0x000fe20007ffe0ff */
[----:B------:R-:W-:-:S08]  /*3050*/  @P3 IMAD.MOV R26, RZ, RZ, R12 ;  /* 0x000000ffff1a3224 */ /* 0x000fd000078e020c */
[----:B------:R-:W-:Y:S05]  /*3060*/  @P0 BRA `(.L_x_195) ;  /* 0xfffffffc006c0947 */ /* 0x000fea000383ffff */
[----:B------:R-:W-:Y:S05]  /*3070*/  BSYNC.RECONVERGENT B5 ;  /* 0x0000000000057941 */ /* 0x000fea0003800200 */
.L_x_194:
[----:B------:R-:W-:Y:S05]  /*3080*/  BSYNC.RECONVERGENT B4 ;  /* 0x0000000000047941 */ /* 0x000fea0003800200 */
.L_x_193:
[----:B------:R-:W-:Y:S01]  /*3090*/  ISETP.NE.AND P0, PT, R21, RZ, PT ;  /* 0x000000ff1500720c */ /* 0x000fe20003f05270 */
[----:B------:R-:W-:-:S12]  /*30a0*/  BSSY.RECONVERGENT B4, `(.L_x_196) ;  /* 0x0000031000047945 */ /* 0x000fd80003800200 */
        /* <DEDUP_REMOVED lines=8> */
[----:B0-----:R-:W-:Y:S02]  /*3130*/  ISETP.NE.AND P3, PT, R12, R31, PT ;  /* 0x0000001f0c00720c */ /* 0x001fe40003f65270 */
[----:B------:R-:W-:-:S04]  /*3140*/  IADD3 R12, PT, PT, R31, 0x1, RZ ;  /* 0x000000011f0c7810 */ /* 0x000fc80007ffe0ff */
[----:B------:R-:W-:Y:S01]  /*3150*/  ISETP.NE.AND P4, PT, R13, R12, PT ;  /* 0x0000000c0d00720c */ /* 0x000fe20003f85270 */
[----:B------:R-:W-:Y:S02]  /*3160*/  VIADD R13, R31, 0x2 ;  /* 0x000000021f0d7836 */ /* 0x000fe40000000000 */
[----:B------:R-:W-:-:S04]  /*3170*/  VIADD R12, R26, 0x1 ;  /* 0x000000011a0c7836 */ /* 0x000fc80000000000 */
[----:B------:R-:W-:Y:S02]  /*3180*/  @P3 IADD3 R12, PT, PT, R26, RZ, RZ ;  /* 0x000000ff1a0c3210 */ /* 0x000fe40007ffe0ff */
[----:B-1----:R-:W-:Y:S01]  /*3190*/  ISETP.NE.AND P3, PT, R14, R13, PT ;  /* 0x0000000d0e00720c */ /* 0x002fe20003f65270 */
[C---:B------:R-:W-:Y:S02]  /*31a0*/  VIADD R14, R31.reuse, 0x3 ;  /* 0x000000031f0e7836 */ /* 0x040fe40000000000 */
[C---:B------:R-:W-:Y:S01]  /*31b0*/  VIADD R13, R12.reuse, 0x1 ;  /* 0x000000010c0d7836 */ /* 0x040fe20000000000 */
[----:B------:R-:W-:Y:S01]  /*31c0*/  @P4 IADD3 R13, PT, PT, R12, RZ, RZ ;  /* 0x000000ff0c0d4210 */ /* 0x000fe20007ffe0ff */
[----:B------:R-:W-:Y:S01]  /*31d0*/  VIADD R31, R31, 0x4 ;  /* 0x000000041f1f7836 */ /* 0x000fe20000000000 */
[----:B------:R-:W-:-:S03]  /*31e0*/  ISETP.NE.AND P4, PT, R15, R14, PT ;  /* 0x0000000e0f00720c */ /* 0x000fc60003f85270 */
[----:B------:R-:W-:-:S04]  /*31f0*/  VIADD R12, R13, 0x1 ;  /* 0x000000010d0c7836 */ /* 0x000fc80000000000 */
[----:B------:R-:W-:-:S05]  /*3200*/  @P3 IMAD.MOV R12, RZ, RZ, R13 ;  /* 0x000000ffff0c3224 */ /* 0x000fca00078e020d */
[----:B------:R-:W-:Y:S01]  /*3210*/  IADD3 R26, PT, PT, R12, 0x1, RZ ;  /* 0x000000010c1a7810 */ /* 0x000fe20007ffe0ff */
[----:B------:R-:W-:-:S07]  /*3220*/  @P4 IMAD.MOV R26, RZ, RZ, R12 ;  /* 0x000000ffff1a4224 */ /* 0x000fce00078e020c */
.L_x_199:
[----:B------:R-:W-:Y:S05]  /*3230*/  BSYNC.RECONVERGENT B5 ;  /* 0x0000000000057941 */ /* 0x000fea0003800200 */
.L_x_198:
[----:B------:R-:W-:Y:S05]  /*3240*/  @!P0 BRA `(.L_x_197) ;  /* 0x0000000000588947 */ /* 0x000fea0003800000 */
[----:B------:R-:W-:Y:S01]  /*3250*/  ISETP.NE.AND P0, PT, R11, 0x1, PT ;  /* 0x000000010b00780c */ /* 0x000fe20003f05270 */
[----:B------:R-:W-:Y:S01]  /*3260*/  BSSY.RECONVERGENT B5, `(.L_x_200) ;  /* 0x000000e000057945 */ /* 0x000fe20003800200 */
[----:B0-----:R-:W-:-:S04]  /*3270*/  LOP3.LUT R12, R10, 0x1, RZ, 0xc0, !PT ;  /* 0x000000010a0c7812 */ /* 0x001fc800078ec0ff */
[----:B------:R-:W-:-:S07]  /*3280*/  ISETP.NE.U32.AND P4, PT, R12, 0x1, PT ;  /* 0x000000010c00780c */ /* 0x000fce0003f85070 */
[----:B------:R-:W-:Y:S06]  /*3290*/  @!P0 BRA `(.L_x_201) ;  /* 0x0000000000288947 */ /* 0x000fec0003800000 */
[----:B------:R-:W-:-:S06]  /*32a0*/  LEA R13, R31, R23, 0x2 ;  /* 0x000000171f0d7211 */ /* 0x000fcc00078e10ff */
[----:B------:R-:W0:Y:S02]  /*32b0*/  LDS.64 R12, [R13] ;  /* 0x000000000d0c7984 */ /* 0x000e240000000a00 */
[----:B0-----:R-:W-:Y:S01]  /*32c0*/  ISETP.NE.AND P0, PT, R12, R31, PT ;  /* 0x0000001f0c00720c */ /* 0x001fe20003f05270 */
[C---:B------:R-:W-:Y:S02]  /*32d0*/  VIADD R12, R31.reuse, 0x1 ;  /* 0x000000011f0c7836 */ /* 0x040fe40000000000 */
[----:B------:R-:W-:-:S03]  /*32e0*/  VIADD R31, R31, 0x2 ;  /* 0x000000021f1f7836 */ /* 0x000fc60000000000 */
[----:B------:R-:W-:Y:S01]  /*32f0*/  ISETP.NE.AND P3, PT, R13, R12, PT ;  /* 0x0000000c0d00720c */ /* 0x000fe20003f65270 */
[----:B------:R-:W-:-:S06]  /*3300*/  VIADD R12, R26, 0x1 ;  /* 0x000000011a0c7836 */ /* 0x000fcc0000000000 */
[----:B------:R-:W-:-:S05]  /*3310*/  @P0 IADD3 R12, PT, PT, R26, RZ, RZ ;  /* 0x000000ff1a0c0210 */ /* 0x000fca0007ffe0ff */
[C---:B------:R-:W-:Y:S01]  /*3320*/  VIADD R26, R12.reuse, 0x1 ;  /* 0x000000010c1a7836 */ /* 0x040fe20000000000 */
[----:B------:R-:W-:-:S07]  /*3330*/  @P3 IADD3 R26, PT, PT, R12, RZ, RZ ;  /* 0x000000ff0c1a3210 */ /* 0x000fce0007ffe0ff */
.L_x_201:
[----:B------:R-:W-:Y:S05]  /*3340*/  BSYNC.RECONVERGENT B5 ;  /* 0x0000000000057941 */ /* 0x000fea0003800200 */
.L_x_200:
[----:B------:R-:W-:Y:S02]  /*3350*/  @!P4 IMAD R12, R31, 0x4, R23 ;  /* 0x000000041f0cc824 */ /* 0x000fe400078e0217 */
[----:B------:R-:W-:-:S04]  /*3360*/  @!P4 VIADD R13, R26, 0x1 ;  /* 0x000000011a0dc836 */ /* 0x000fc80000000000 */
[----:B------:R-:W0:Y:S02]  /*3370*/  @!P4 LDS R12, [R12] ;  /* 0x000000000c0cc984 */ /* 0x000e240000000800 */
[----:B0-----:R-:W-:-:S13]  /*3380*/  ISETP.NE.AND P0, PT, R12, R31, !P4 ;  /* 0x0000001f0c00720c */ /* 0x001fda0006705270 */
[----:B------:R-:W-:-:S05]  /*3390*/  @P0 IADD3 R13, PT, PT, R26, RZ, RZ ;  /* 0x000000ff1a0d0210 */ /* 0x000fca0007ffe0ff */
[----:B------:R-:W-:-:S07]  /*33a0*/  @!P4 IMAD.MOV.U32 R26, RZ, RZ, R13 ;  /* 0x000000ffff1ac224 */ /* 0x000fce00078e000d */
.L_x_197:
[----:B------:R-:W-:Y:S05]  /*33b0*/  BSYNC.RECONVERGENT B4 ;  /* 0x0000000000047941 */ /* 0x000fea0003800200 */
.L_x_196:
[----:B------:R-:W-:-:S07]  /*33c0*/  I2FP.F32.U32 R26, R26 ;  /* 0x0000001a001a7245 */ /* 0x000fce0000201000 */
.L_x_192:
[----:B------:R-:W-:Y:S05]  /*33d0*/  BSYNC.RECONVERGENT B3 ;  /* 0x0000000000037941 */ /* 0x000fea0003800200 */
.L_x_191:
[----:B------:R-:W-:-:S05]  /*33e0*/  FADD R28, R20, R26 ;  /* 0x0000001a141c7221 */ /* 0x000fca0000000000 */
[----:B------:R-:W-:-:S07]  /*33f0*/  FMNMX R28, RZ, R28, !PT ;  /* 0x0000001cff1c7209 */ /* 0x000fce0007800000 */
.L_x_190:
[----:B------:R-:W-:Y:S05]  /*3400*/  BSYNC.RECONVERGENT B1 ;  /* 0x0000000000017941 */ /* 0x000fea0003800200 */
.L_x_189:
[----:B------:R-:W-:-:S03]  /*3410*/  UMOV UR6, 0xffffffff ;  /* 0xffffffff00067882 */ /* 0x000fc60000000000 */
[----:B------:R-:W-:Y:S05]  /*3420*/  BRA.DIV UR6, `(.L_x_202) ;  /* 0x0000003606387947 */ /* 0x000fea000b800000 */
[----:B------:R-:W0:Y:S01]  /*3430*/  SHFL.IDX PT, R26, R26, RZ, 0x1f ;  /* 0x00001fff1a1a7589 */ /* 0x000e2200000e0000 */
[----:B------:R-:W-:-:S03]  /*3440*/  NOP ;  /* 0x0000000000007918 */ /* 0x000fc60000000000 */
[----:B------:R-:W0:Y:S02]  /*3450*/  SHFL.IDX PT, R28, R28, RZ, 0x1f ;  /* 0x00001fff1c1c7589 */ /* 0x000e2400000e0000 */
.L_x_331:
[----:B------:R-:W-:Y:S04]  /*3460*/  BSSY.RECONVERGENT B1, `(.L_x_203) ;  /* 0x0000028000017945 */ /* 0x000fe80003800200 */
[----:B------:R-:W-:Y:S05]  /*3470*/  @!P1 BRA `(.L_x_204) ;  /* 0x0000000000989947 */ /* 0x000fea0003800000 */
[----:B01----:R-:W-:Y:S01]  /*3480*/  IMAD.MOV.U32 R12, RZ, RZ, R25 ;  /* 0x000000ffff0c7224 */ /* 0x003fe200078e0019 */
[----:B------:R-:W-:Y:S01]  /*3490*/  BSSY.RECONVERGENT B3, `(.L_x_205) ;  /* 0x0000016000037945 */ /* 0x000fe20003800200 */
[----:B------:R-:W-:-:S03]  /*34a0*/  PLOP3.LUT P0, PT, PT, PT, PT, 0x80, 0x8 ;  /* 0x000000000008781c */ /* 0x000fc60003f0f070 */
[----:B------:R-:W-:-:S04]  /*34b0*/  IADD3 R13, PT, PT, R9, -R12, RZ ;  /* 0x8000000c090d7210 */ /* 0x000fc80007ffe0ff */
[----:B------:R-:W-:-:S13]  /*34c0*/  ISETP.GT.AND P3, PT, R13, 0x60, PT ;  /* 0x000000600d00780c */ /* 0x000fda0003f64270 */
[----:B------:R-:W-:Y:S05]  /*34d0*/  @!P3 BRA `(.L_x_206) ;  /* 0x000000000044b947 */ /* 0x000fea0003800000 */
[----:B------:R-:W-:Y:S01]  /*34e0*/  PLOP3.LUT P0, PT, PT, PT, PT, 0x8, 0x80 ;  /* 0x000000000080781c */ /* 0x000fe20003f0e170 */
[----:B------:R-:W-:-:S12]  /*34f0*/  VIADD R15, R9, 0xffffffa0 ;  /* 0xffffffa0090f7836 */ /* 0x000fd80000000000 */
.L_x_207:
[C---:B------:R-:W-:Y:S01]  /*3500*/  IMAD R13, R12.reuse, 0x4, R23 ;  /* 0x000000040c0d7824 */ /* 0x040fe200078e0217 */
[C---:B------:R-:W-:Y:S01]  /*3510*/  IADD3 R14, PT, PT, R12.reuse, 0x20, RZ ;  /* 0x000000200c0e7810 */ /* 0x040fe20007ffe0ff */
[C---:B------:R-:W-:Y:S02]  /*3520*/  VIADD R16, R12.reuse, 0x40 ;  /* 0x000000400c107836 */ /* 0x040fe40000000000 */
[C---:B------:R-:W-:Y:S01]  /*3530*/  VIADD R18, R12.reuse, 0x60 ;  /* 0x000000600c127836 */ /* 0x040fe20000000000 */
[----:B------:R-:W-:Y:S04]  /*3540*/  STS [R13+0x100], RZ ;  /* 0x000100ff0d007388 */ /* 0x000fe80000000800 */
[----:B------:R-:W-:Y:S04]  /*3550*/  STS [R13+0x180], RZ ;  /* 0x000180ff0d007388 */ /* 0x000fe80000000800 */
[----:B------:R-:W-:Y:S04]  /*3560*/  STS [R13+0x80], R14 ;  /* 0x0000800e0d007388 */ /* 0x000fe80000000800 */
[----:B------:R-:W-:Y:S04]  /*3570*/  STS [R13+0x100], R16 ;  /* 0x000100100d007388 */ /* 0x000fe80000000800 */
[----:B------:R0:W-:Y:S04]  /*3580*/  STS [R13], R12 ;  /* 0x0000000c0d007388 */ /* 0x0001e80000000800 */
[----:B------:R1:W-:Y:S04]  /*3590*/  STS [R13+0x200], RZ ;  /* 0x000200ff0d007388 */ /* 0x0003e80000000800 */
[----:B------:R1:W-:Y:S01]  /*35a0*/  STS [R13+0x280], RZ ;  /* 0x000280ff0d007388 */ /* 0x0003e20000000800 */
[----:B0-----:R-:W-:-:S03]  /*35b0*/  IADD3 R12, PT, PT, R12, 0x80, RZ ;  /* 0x000000800c0c7810 */ /* 0x001fc60007ffe0ff */
[----:B------:R1:W-:Y:S01]  /*35c0*/  STS [R13+0x180], R18 ;  /* 0x000180120d007388 */ /* 0x0003e20000000800 */
[----:B------:R-:W-:-:S13]  /*35d0*/  ISETP.GE.AND P3, PT, R12, R15, PT ;  /* 0x0000000f0c00720c */ /* 0x000fda0003f66270 */
[----:B-1----:R-:W-:Y:S05]  /*35e0*/  @!P3 BRA `(.L_x_207) ;  /* 0xfffffffc00c4b947 */ /* 0x002fea000383ffff */
.L_x_206:
[----:B------:R-:W-:Y:S05]  /*35f0*/  BSYNC.RECONVERGENT B3 ;  /* 0x0000000000037941 */ /* 0x000fea0003800200 */
.L_x_205:
[----:B------:R-:W-:-:S05]  /*3600*/  IMAD.IADD R13, R9, 0x1, -R12 ;  /* 0x00000001090d7824 */ /* 0x000fca00078e0a0c */
[----:B------:R-:W-:-:S13]  /*3610*/  ISETP.GT.AND P3, PT, R13, 0x20, PT ;  /* 0x000000200d00780c */ /* 0x000fda0003f64270 */
[C---:B------:R-:W-:Y:S01]  /*3620*/  @P3 IMAD R15, R12.reuse, 0x4, R23 ;  /* 0x000000040c0f3824 */ /* 0x040fe200078e0217 */
[C---:B------:R-:W-:Y:S02]  /*3630*/  @P3 IADD3 R14, PT, PT, R12.reuse, 0x20, RZ ;  /* 0x000000200c0e3810 */ /* 0x040fe40007ffe0ff */
[----:B------:R-:W-:Y:S02]  /*3640*/  @P3 PLOP3.LUT P0, PT, PT, PT, PT, 0x8, 0x80 ;  /* 0x000000000080381c */ /* 0x000fe40003f0e170 */
[----:B------:R0:W-:Y:S04]  /*3650*/  @P3 STS [R15], R12 ;  /* 0x0000000c0f003388 */ /* 0x0001e80000000800 */
[----:B------:R1:W-:Y:S04]  /*3660*/  @P3 STS [R15+0x80], R14 ;  /* 0x0000800e0f003388 */ /* 0x0003e80000000800 */
[----:B------:R1:W-:Y:S01]  /*3670*/  @P3 STS [R15+0x100], RZ ;  /* 0x000100ff0f003388 */ /* 0x0003e20000000800 */
[----:B0-----:R-:W-:-:S03]  /*3680*/  @P3 VIADD R12, R12, 0x40 ;  /* 0x000000400c0c3836 */ /* 0x001fc60000000000 */
[----:B------:R1:W-:Y:S02]  /*3690*/  @P3 STS [R15+0x180], RZ ;  /* 0x000180ff0f003388 */ /* 0x0003e40000000800 */
[----:B------:R-:W-:-:S13]  /*36a0*/  ISETP.LT.OR P0, PT, R12, R9, P0 ;  /* 0x000000090c00720c */ /* 0x000fda0000701670 */
[----:B------:R-:W-:-:S05]  /*36b0*/  @P0 IMAD R13, R12, 0x4, R23 ;  /* 0x000000040c0d0824 */ /* 0x000fca00078e0217 */
[----:B------:R1:W-:Y:S04]  /*36c0*/  @P0 STS [R13], R12 ;  /* 0x0000000c0d000388 */ /* 0x0003e80000000800 */
[----:B------:R1:W-:Y:S02]  /*36d0*/  @P0 STS [R13+0x100], RZ ;  /* 0x000100ff0d000388 */ /* 0x0003e40000000800 */
.L_x_204:
[----:B------:R-:W-:Y:S05]  /*36e0*/  BSYNC.RECONVERGENT B1 ;  /* 0x0000000000017941 */ /* 0x000fea0003800200 */
.L_x_203:
[----:B------:R-:W-:-:S03]  /*36f0*/  UMOV UR6, 0xffffffff ;  /* 0xffffffff00067882 */ /* 0x000fc60000000000 */
[----:B------:R-:W-:Y:S05]  /*3700*/  BRA.DIV UR6, `(.L_x_208) ;  /* 0x0000003206d07947 */ /* 0x000fea000b800000 */
[----:B------:R-:W-:Y:S01]  /*3710*/  NOP ;  /* 0x0000000000007918 */ /* 0x000fe20000000000 */
.L_x_334:
[----:B------:R-:W-:Y:S04]  /*3720*/  BSSY.RECONVERGENT B1, `(.L_x_209) ;  /* 0x000004d000017945 */ /* 0x000fe80003800200 */
[----:B------:R-:W-:Y:S05]  /*3730*/  @!P1 BRA `(.L_x_210) ;  /* 0x00000004002c9947 */ /* 0x000fea0003800000 */
[----:B------:R-:W-:-:S07]  /*3740*/  MOV R16, R25 ;  /* 0x0000001900107202 */ /* 0x000fce0000000f00 */
.L_x_224:
[----:B01----:R-:W-:Y:S01]  /*3750*/  IMAD R12, R16, 0xc, R23 ;  /* 0x0000000c100c7824 */ /* 0x003fe200078e0217 */
[----:B------:R-:W-:Y:S01]  /*3760*/  BSSY.RECONVERGENT B2, `(.L_x_211) ;  /* 0x0000045000027945 */ /* 0x000fe20003800200 */
[----:B------:R-:W-:-:S03]  /*3770*/  IMAD.MOV.U32 R14, RZ, RZ, R16 ;  /* 0x000000ffff0e7224 */ /* 0x000fc600078e0010 */
[----:B------:R0:W1:Y:S04]  /*3780*/  LDS R31, [R12+0x200] ;  /* 0x000200000c1f7984 */ /* 0x0000680000000800 */
[----:B--2---:R0:W2:Y:S04]  /*3790*/  LDS R33, [R12+0x204] ;  /* 0x000204000c217984 */ /* 0x0040a80000000800 */
[----:B------:R0:W0:Y:S02]  /*37a0*/  LDS R37, [R12+0x208] ;  /* 0x000208000c257984 */ /* 0x0000240000000800 */
.L_x_217:
        /* <DEDUP_REMOVED lines=14> */
[----:B------:R0:W1:Y:S01]  /*3890*/  MUFU.RSQ R13, R36 ;  /* 0x00000024000d7308 */ /* 0x0000620000001400 */
[----:B------:R-:W-:-:S04]  /*38a0*/  IADD3 R12, PT, PT, R36, -0xd000000, RZ ;  /* 0xf3000000240c7810 */ /* 0x000fc80007ffe0ff */
[----:B------:R-:W-:-:S13]  /*38b0*/  ISETP.GT.U32.AND P0, PT, R12, 0x727fffff, PT ;  /* 0x727fffff0c00780c */ /* 0x000fda0003f04070 */
[----:B01----:R-:W-:Y:S05]  /*38c0*/  @!P0 BRA `(.L_x_214) ;  /* 0x0000000000188947 */ /* 0x003fea0003800000 */
[----:B------:R-:W-:Y:S01]  /*38d0*/  BSSY.RECONVERGENT B4, `(.L_x_215) ;  /* 0x0000004000047945 */ /* 0x000fe20003800200 */
[----:B------:R-:W-:Y:S01]  /*38e0*/  IMAD.MOV.U32 R12, RZ, RZ, R36 ;  /* 0x000000ffff0c7224 */ /* 0x000fe200078e0024 */
[----:B------:R-:W-:-:S07]  /*38f0*/  MOV R15, 0x3910 ;  /* 0x00003910000f7802 */ /* 0x000fce0000000f00 */
[----:B---345:R-:W-:Y:S05]  /*3900*/  CALL.REL.NOINC `($__internal_2_$__cuda_sm20_sqrt_rn_f32_slowpath) ;  /* 0x0000003800ac7944 */ /* 0x038fea0003c00000 */
[----:B------:R-:W-:Y:S05]  /*3910*/  BSYNC.RECONVERGENT B4 ;  /* 0x0000000000047941 */ /* 0x000fea0003800200 */
.L_x_215:
[----:B------:R-:W-:Y:S05]  /*3920*/  BRA `(.L_x_216) ;  /* 0x0000000000107947 */ /* 0x000fea0003800000 */
.L_x_214:
[----:B------:R-:W-:Y:S01]  /*3930*/  FMUL.FTZ R17, R36, R13 ;  /* 0x0000000d24117220 */ /* 0x000fe20000410000 */
[----:B------:R-:W-:-:S03]  /*3940*/  FMUL.FTZ R13, R13, 0.5 ;  /* 0x3f0000000d0d7820 */ /* 0x000fc60000410000 */
[----:B------:R-:W-:-:S04]  /*3950*/  FFMA R12, -R17, R17, R36 ;  /* 0x00000011110c7223 */ /* 0x000fc80000000124 */
[----:B------:R-:W-:-:S07]  /*3960*/  FFMA R17, R12, R13, R17 ;  /* 0x0000000d0c117223 */ /* 0x000fce0000000011 */
.L_x_216:
[----:B------:R-:W-:Y:S05]  /*3970*/  BSYNC.RECONVERGENT B3 ;  /* 0x0000000000037941 */ /* 0x000fea0003800200 */
.L_x_213:
[----:B------:R-:W0:Y:S02]  /*3980*/  LDCU UR6, c[0x0][0x3c4] ;  /* 0x00007880ff0677ac */ /* 0x000e240008000800 */
[----:B0-----:R-:W-:-:S13]  /*3990*/  FSETP.GTU.AND P0, PT, R17, UR6, PT ;  /* 0x0000000611007c0b */ /* 0x001fda000bf0c000 */
[----:B------:R-:W-:Y:S05]  /*39a0*/  @P0 BRA `(.L_x_217) ;  /* 0xfffffffc00800947 */ /* 0x000fea000383ffff */
.L_x_106:
[----:B------:R-:W-:Y:S01]  /*39b0*/  BSSY.RECONVERGENT B3, `(.L_x_218) ;  /* 0x0000007000037945 */ /* 0x000fe20003800200 */
.L_x_219:
[----:B------:R-:W-:Y:S01]  /*39c0*/  IMAD R17, R16, 0x4, R23 ;  /* 0x0000000410117824 */ /* 0x000fe200078e0217 */
[----:B------:R-:W-:-:S04]  /*39d0*/  MOV R15, R16 ;  /* 0x00000010000f7202 */ /* 0x000fc80000000f00 */
[----:B------:R-:W0:Y:S02]  /*39e0*/  LDS R13, [R17] ;  /* 0x00000000110d7984 */ /* 0x000e240000000800 */
[----:B0-----:R-:W-:Y:S01]  /*39f0*/  ISETP.NE.AND P0, PT, R13, R16, PT ;  /* 0x000000100d00720c */ /* 0x001fe20003f05270 */
[----:B------:R-:W-:-:S12]  /*3a00*/  IMAD.MOV.U32 R16, RZ, RZ, R13 ;  /* 0x000000ffff107224 */ /* 0x000fd800078e000d */
[----:B------:R-:W-:Y:S05]  /*3a10*/  @P0 BRA `(.L_x_219) ;  /* 0xfffffffc00e80947 */ /* 0x000fea000383ffff */
[----:B------:R-:W-:Y:S05]  /*3a20*/  BSYNC.RECONVERGENT B3 ;  /* 0x0000000000037941 */ /* 0x000fea0003800200 */
.L_x_218:
[----:B------:R-:W-:Y:S01]  /*3a30*/  BSSY.RECONVERGENT B3, `(.L_x_220) ;  /* 0x0000007000037945 */ /* 0x000fe20003800200 */
.L_x_221:
[----:B------:R-:W-:Y:S01]  /*3a40*/  IMAD R18, R14, 0x4, R23 ;  /* 0x000000040e127824 */ /* 0x000fe200078e0217 */
[----:B------:R-:W-:-:S04]  /*3a50*/  MOV R36, R14 ;  /* 0x0000000e00247202 */ /* 0x000fc80000000f00 */
[----:B------:R-:W0:Y:S02]  /*3a60*/  LDS R13, [R18] ;  /* 0x00000000120d7984 */ /* 0x000e240000000800 */
[----:B0-----:R-:W-:Y:S01]  /*3a70*/  ISETP.NE.AND P0, PT, R13, R14, PT ;  /* 0x0000000e0d00720c */ /* 0x001fe20003f05270 */
[----:B------:R-:W-:-:S12]  /*3a80*/  IMAD.MOV.U32 R14, RZ, RZ, R13 ;  /* 0x000000ffff0e7224 */ /* 0x000fd800078e000d */
[----:B------:R-:W-:Y:S05]  /*3a90*/  @P0 BRA `(.L_x_221) ;  /* 0xfffffffc00e80947 */ /* 0x000fea000383ffff */
[----:B------:R-:W-:Y:S05]  /*3aa0*/  BSYNC.RECONVERGENT B3 ;  /* 0x0000000000037941 */ /* 0x000fea0003800200 */
.L_x_220:
[----:B------:R-:W-:Y:S01]  /*3ab0*/  ISETP.NE.AND P0, PT, R15, R36, PT ;  /* 0x000000240f00720c */ /* 0x000fe20003f05270 */
[----:B------:R-:W-:-:S12]  /*3ac0*/  BSSY.RECONVERGENT B3, `(.L_x_222) ;  /* 0x000000d000037945 */ /* 0x000fd80003800200 */
[----:B------:R-:W-:Y:S05]  /*3ad0*/  @!P0 BRA `(.L_x_223) ;  /* 0x00000000002c8947 */ /* 0x000fea0003800000 */
[----:B------:R-:W-:Y:S04]  /*3ae0*/  LDS R12, [R17+0x100] ;  /* 0x00010000110c7984 */ /* 0x000fe80000000800 */
[----:B------:R-:W0:Y:S02]  /*3af0*/  LDS R13, [R18+0x100] ;  /* 0x00010000120d7984 */ /* 0x000e240000000800 */
[----:B0-----:R-:W-:-:S13]  /*3b00*/  ISETP.GE.AND P0, PT, R12, R13, PT ;  /* 0x0000000d0c00720c */ /* 0x001fda0003f06270 */
[----:B------:R0:W-:Y:S01]  /*3b10*/  @!P0 STS [R17], R36 ;  /* 0x0000002411008388 */ /* 0x0001e20000000800 */
[----:B------:R-:W-:Y:S05]  /*3b20*/  @!P0 BRA `(.L_x_223) ;  /* 0x0000000000188947 */ /* 0x000fea0003800000 */
[----:B------:R-:W-:-:S13]  /*3b30*/  ISETP.GT.AND P0, PT, R12, R13, PT ;  /* 0x0000000d0c00720c */ /* 0x000fda0003f04270 */
[----:B------:R-:W-:Y:S04]  /*3b40*/  @P0 STS [R18], R15 ;  /* 0x0000000f12000388 */ /* 0x000fe80000000800 */
[----:B------:R-:W-:Y:S04]  /*3b50*/  @!P0 STS [R18], R15 ;  /* 0x0000000f12008388 */ /* 0x000fe80000000800 */
[----:B------:R-:W1:Y:S02]  /*3b60*/  @!P0 LDS R12, [R17+0x100] ;  /* 0x00010000110c8984 */ /* 0x000e640000000800 */
[----:B-1----:R-:W-:-:S05]  /*3b70*/  @!P0 VIADD R12, R12, 0x1 ;  /* 0x000000010c0c8836 */ /* 0x002fca0000000000 */
[----:B------:R1:W-:Y:S02]  /*3b80*/  @!P0 STS [R17+0x100], R12 ;  /* 0x0001000c11008388 */ /* 0x0003e40000000800 */
.L_x_223:
[----:B------:R-:W-:Y:S05]  /*3b90*/  BSYNC.RECONVERGENT B3 ;  /* 0x0000000000037941 */ /* 0x000fea0003800200 */
.L_x_222:
[----:B------:R-:W-:Y:S05]  /*3ba0*/  BPT.TRAP 0x1 ;  /* 0x000000040000795c */ /* 0x000fea0000300000 */
.L_x_212:
[----:B012---:R-:W-:Y:S05]  /*3bb0*/  BSYNC.RECONVERGENT B2 ;  /* 0x0000000000027941 */ /* 0x007fea0003800200 */
.L_x_211:
[----:B------:R-:W-:-:S04]  /*3bc0*/  IADD3 R16, PT, PT, R16, 0x20, RZ ;  /* 0x0000002010107810 */ /* 0x000fc80007ffe0ff */
[----:B------:R-:W-:-:S13]  /*3bd0*/  ISETP.GE.AND P0, PT, R16, R9, PT ;  /* 0x000000091000720c */ /* 0x000fda0003f06270 */
[----:B------:R-:W-:Y:S05]  /*3be0*/  @!P0 BRA `(.L_x_224) ;  /* 0xfffffff800d88947 */ /* 0x000fea000383ffff */
.L_x_210:
[----:B------:R-:W-:Y:S05]  /*3bf0*/  BSYNC.RECONVERGENT B1 ;  /* 0x0000000000017941 */ /* 0x000fea0003800200 */
.L_x_209:
[----:B------:R-:W-:-:S03]  /*3c00*/  UMOV UR6, 0xffffffff ;  /* 0xffffffff00067882 */ /* 0x000fc60000000000 */
[----:B------:R-:W-:Y:S05]  /*3c10*/  BRA.DIV UR6, `(.L_x_225) ;  /* 0x0000002e06a87947 */ /* 0x000fea000b800000 */
[----:B------:R-:W-:Y:S01]  /*3c20*/  NOP ;  /* 0x0000000000007918 */ /* 0x000fe20000000000 */
.L_x_337:
[----:B------:R-:W-:Y:S04]  /*3c30*/  BSSY.RECONVERGENT B3, `(.L_x_226) ;  /* 0x0000011000037945 */ /* 0x000fe80003800200 */
[----:B------:R-:W-:Y:S05]  /*3c40*/  @!P1 BRA `(.L_x_227) ;  /* 0x00000000003c9947 */ /* 0x000fea0003800000 */
[----:B01----:R-:W-:-:S07]  /*3c50*/  IMAD.MOV.U32 R12, RZ, RZ, R25 ;  /* 0x000000ffff0c7224 */ /* 0x003fce00078e0019 */
.L_x_230:
[----:B------:R-:W-:Y:S01]  /*3c60*/  BSSY.RECONVERGENT B4, `(.L_x_228) ;  /* 0x0000008000047945 */ /* 0x000fe20003800200 */
[----:B------:R-:W-:-:S07]  /*3c70*/  IMAD.MOV.U32 R14, RZ, RZ, R12 ;  /* 0x000000ffff0e7224 */ /* 0x000fce00078e000c */
.L_x_229:
[----:B------:R-:W-:Y:S01]  /*3c80*/  LEA R13, R14, R23, 0x2 ;  /* 0x000000170e0d7211 */ /* 0x000fe200078e10ff */
[----:B------:R-:W-:-:S05]  /*3c90*/  IMAD.MOV.U32 R16, RZ, RZ, R14 ;  /* 0x000000ffff107224 */ /* 0x000fca00078e000e */
[----:B------:R-:W0:Y:S02]  /*3ca0*/  LDS R13, [R13] ;  /* 0x000000000d0d7984 */ /* 0x000e240000000800 */
[----:B0-----:R-:W-:Y:S01]  /*3cb0*/  ISETP.NE.AND P0, PT, R13, R14, PT ;  /* 0x0000000e0d00720c */ /* 0x001fe20003f05270 */
[----:B------:R-:W-:-:S12]  /*3cc0*/  IMAD.MOV.U32 R14, RZ, RZ, R13 ;  /* 0x000000ffff0e7224 */ /* 0x000fd800078e000d */
[----:B------:R-:W-:Y:S05]  /*3cd0*/  @P0 BRA `(.L_x_229) ;  /* 0xfffffffc00e80947 */ /* 0x000fea000383ffff */
[----:B------:R-:W-:Y:S05]  /*3ce0*/  BSYNC.RECONVERGENT B4 ;  /* 0x0000000000047941 */ /* 0x000fea0003800200 */
.L_x_228:
[C---:B------:R-:W-:Y:S01]  /*3cf0*/  LEA R13, R12.reuse, R23, 0x2 ;  /* 0x000000170c0d7211 */ /* 0x040fe200078e10ff */
[----:B------:R-:W-:-:S04]  /*3d00*/  VIADD R12, R12, 0x20 ;  /* 0x000000200c0c7836 */ /* 0x000fc80000000000 */
[----:B------:R0:W-:Y:S01]  /*3d10*/  STS [R13], R16 ;  /* 0x000000100d007388 */ /* 0x0001e20000000800 */
[----:B------:R-:W-:-:S13]  /*3d20*/  ISETP.GE.AND P0, PT, R12, R9, PT ;  /* 0x000000090c00720c */ /* 0x000fda0003f06270 */
[----:B0-----:R-:W-:Y:S05]  /*3d30*/  @!P0 BRA `(.L_x_230) ;  /* 0xfffffffc00c88947 */ /* 0x001fea000383ffff */
.L_x_227:
[----:B------:R-:W-:Y:S05]  /*3d40*/  BSYNC.RECONVERGENT B3 ;  /* 0x0000000000037941 */ /* 0x000fea0003800200 */
.L_x_226:
[----:B------:R-:W-:-:S03]  /*3d50*/  UMOV UR6, 0xffffffff ;  /* 0xffffffff00067882 */ /* 0x000fc60000000000 */
[----:B------:R-:W-:Y:S05]  /*3d60*/  BRA.DIV UR6, `(.L_x_231) ;  /* 0x0000002e06707947 */ /* 0x000fea000b800000 */
[----:B------:R-:W-:Y:S01]  /*3d70*/  NOP ;  /* 0x0000000000007918 */ /* 0x000fe20000000000 */
.L_x_340:
[----:B------:R-:W-:Y:S01]  /*3d80*/  BSSY.RECONVERGENT B3, `(.L_x_232) ;  /* 0x0000070000037945 */ /* 0x000fe20003800200 */
[----:B-1----:R-:W-:Y:S02]  /*3d90*/  HFMA2 R14, -RZ, RZ, 0, 0 ;  /* 0x00000000ff0e7431 */ /* 0x002fe400000001ff */
        /* <DEDUP_REMOVED lines=8> */
[----:B0-----:R-:W-:Y:S01]  /*3e20*/  IMAD.MOV.U32 R36, RZ, RZ, RZ ;  /* 0x000000ffff247224 */ /* 0x001fe200078e00ff */
[----:B------:R-:W-:-:S10]  /*3e30*/  MOV R31, RZ ;  /* 0x000000ff001f7202 */ /* 0x000fd40000000f00 */
[----:B------:R-:W-:Y:S05]  /*3e40*/  @!P0 BRA `(.L_x_237) ;  /* 0x0000000000a88947 */ /* 0x000fea0003800000 */
[----:B------:R-:W-:Y:S01]  /*3e50*/  BSSY.RECONVERGENT B6, `(.L_x_237) ;  /* 0x0000029000067945 */ /* 0x000fe20003800200 */
[----:B--2---:R-:W-:Y:S01]  /*3e60*/  IMAD.MOV.U32 R33, RZ, RZ, RZ ;  /* 0x000000ffff217224 */ /* 0x004fe200078e00ff */
[----:B------:R-:W-:Y:S01]  /*3e70*/  LOP3.LUT R36, R10, 0x78, RZ, 0xc0, !PT ;  /* 0x000000780a247812 */ /* 0x000fe200078ec0ff */
[----:B------:R-:W-:-:S07]  /*3e80*/  IMAD.MOV.U32 R31, RZ, RZ, RZ ;  /* 0x000000ffff1f7224 */ /* 0x000fce00078e00ff */
.L_x_238:
[C---:B------:R-:W-:Y:S01]  /*3e90*/  LEA R37, R33.reuse, R23, 0x2 ;  /* 0x0000001721257211 */ /* 0x040fe200078e10ff */
[----:B------:R-:W-:-:S04]  /*3ea0*/  VIADD R16, R33, 0x1 ;  /* 0x0000000121107836 */ /* 0x000fc80000000000 */
[----:B------:R-:W0:Y:S02]  /*3eb0*/  LDS.128 R12, [R37] ;  /* 0x00000000250c7984 */ /* 0x000e240000000c00 */
[----:B0-----:R-:W-:Y:S01]  /*3ec0*/  ISETP.NE.AND P3, PT, R13, R16, PT ;  /* 0x000000100d00720c */ /* 0x001fe20003f65270 */
[----:B------:R-:W-:Y:S01]  /*3ed0*/  VIADD R13, R33, 0x2 ;  /* 0x00000002210d7836 */ /* 0x000fe20000000000 */
[----:B------:R-:W0:Y:S01]  /*3ee0*/  LDS.128 R16, [R37+0x10] ;  /* 0x0000100025107984 */ /* 0x000e220000000c00 */
[----:B------:R-:W-:Y:S02]  /*3ef0*/  ISETP.NE.AND P0, PT, R12, R33, PT ;  /* 0x000000210c00720c */ /* 0x000fe40003f05270 */
[----:B------:R-:W-:Y:S02]  /*3f00*/  IADD3 R12, PT, PT, R31, 0x1, RZ ;  /* 0x000000011f0c7810 */ /* 0x000fe40007ffe0ff */
[----:B------:R-:W-:-:S09]  /*3f10*/  ISETP.NE.AND P4, PT, R14, R13, PT ;  /* 0x0000000d0e00720c */ /* 0x000fd20003f85270 */
[----:B------:R-:W-:-:S04]  /*3f20*/  @P0 IMAD.MOV R12, RZ, RZ, R31 ;  /* 0x000000ffff0c0224 */ /* 0x000fc800078e021f */
[C---:B------:R-:W-:Y:S01]  /*3f30*/  VIADD R13, R12.reuse, 0x1 ;  /* 0x000000010c0d7836 */ /* 0x040fe20000000000 */
[----:B------:R-:W-:Y:S01]  /*3f40*/  @P3 IADD3 R13, PT, PT, R12, RZ, RZ ;  /* 0x000000ff0c0d3210 */ /* 0x000fe20007ffe0ff */
[----:B------:R-:W-:-:S05]  /*3f50*/  VIADD R12, R33, 0x3 ;  /* 0x00000003210c7836 */ /* 0x000fca0000000000 */
[----:B------:R-:W-:Y:S01]  /*3f60*/  ISETP.NE.AND P0, PT, R15, R12, PT ;  /* 0x0000000c0f00720c */ /* 0x000fe20003f05270 */
[C---:B------:R-:W-:Y:S01]  /*3f70*/  VIADD R12, R13.reuse, 0x1 ;  /* 0x000000010d0c7836 */ /* 0x040fe20000000000 */
[----:B------:R-:W-:Y:S01]  /*3f80*/  @P4 IADD3 R12, PT, PT, R13, RZ, RZ ;  /* 0x000000ff0d0c4210 */ /* 0x000fe20007ffe0ff */
[----:B------:R-:W-:-:S05]  /*3f90*/  VIADD R13, R33, 0x4 ;  /* 0x00000004210d7836 */ /* 0x000fca0000000000 */
[----:B0-----:R-:W-:Y:S01]  /*3fa0*/  ISETP.NE.AND P3, PT, R16, R13, PT ;  /* 0x0000000d1000720c */ /* 0x001fe20003f65270 */
[----:B------:R-:W-:-:S04]  /*3fb0*/  VIADD R13, R12, 0x1 ;  /* 0x000000010c0d7836 */ /* 0x000fc80000000000 */
[----:B------:R-:W-:Y:S01]  /*3fc0*/  @P0 IADD3 R13, PT, PT, R12, RZ, RZ ;  /* 0x000000ff0c0d0210 */ /* 0x000fe20007ffe0ff */
[----:B------:R-:W-:-:S04]  /*3fd0*/  VIADD R12, R33, 0x5 ;  /* 0x00000005210c7836 */ /* 0x000fc80000000000 */
[----:B------:R-:W-:Y:S01]  /*3fe0*/  VIADD R14, R13, 0x1 ;  /* 0x000000010d0e7836 */ /* 0x000fe20000000000 */
[----:B------:R-:W-:Y:S02]  /*3ff0*/  ISETP.NE.AND P0, PT, R17, R12, PT ;  /* 0x0000000c1100720c */ /* 0x000fe40003f05270 */
[----:B------:R-:W-:Y:S02]  /*4000*/  IADD3 R12, PT, PT, R33, 0x7, RZ ;  /* 0x00000007210c7810 */ /* 0x000fe40007ffe0ff */
[----:B------:R-:W-:Y:S01]  /*4010*/  @P3 IADD3 R14, PT, PT, R13, RZ, RZ ;  /* 0x000000ff0d0e3210 */ /* 0x000fe20007ffe0ff */
[C---:B------:R-:W-:Y:S01]  /*4020*/  VIADD R13, R33.reuse, 0x6 ;  /* 0x00000006210d7836 */ /* 0x040fe20000000000 */
[----:B------:R-:W-:-:S04]  /*4030*/  IADD3 R33, PT, PT, R33, 0x8, RZ ;  /* 0x0000000821217810 */ /* 0x000fc80007ffe0ff */
[----:B------:R-:W-:Y:S01]  /*4040*/  ISETP.NE.AND P3, PT, R18, R13, PT ;  /* 0x0000000d1200720c */ /* 0x000fe20003f65270 */
[----:B------:R-:W-:Y:S02]  /*4050*/  VIADD R13, R14, 0x1 ;  /* 0x000000010e0d7836 */ /* 0x000fe40000000000 */
[----:B------:R-:W-:Y:S01]  /*4060*/  @P0 IMAD.MOV R13, RZ, RZ, R14 ;  /* 0x000000ffff0d0224 */ /* 0x000fe200078e020e */
[----:B------:R-:W-:-:S03]  /*4070*/  ISETP.NE.AND P0, PT, R19, R12, PT ;  /* 0x0000000c1300720c */ /* 0x000fc60003f05270 */
[----:B------:R-:W-:-:S06]  /*4080*/  VIADD R12, R13, 0x1 ;  /* 0x000000010d0c7836 */ /* 0x000fcc0000000000 */
[----:B------:R-:W-:Y:S01]  /*4090*/  @P3 IMAD.MOV R12, RZ, RZ, R13 ;  /* 0x000000ffff0c3224 */ /* 0x000fe200078e020d */
[----:B------:R-:W-:-:S03]  /*40a0*/  ISETP.NE.AND P3, PT, R33, R36, PT ;  /* 0x000000242100720c */ /* 0x000fc60003f65270 */
[C---:B------:R-:W-:Y:S01]  /*40b0*/  VIADD R31, R12.reuse, 0x1 ;  /* 0x000000010c1f7836 */ /* 0x040fe20000000000 */
[----:B------:R-:W-:-:S09]  /*40c0*/  @P0 IADD3 R31, PT, PT, R12, RZ, RZ ;  /* 0x000000ff0c1f0210 */ /* 0x000fd20007ffe0ff */
[----:B------:R-:W-:Y:S05]  /*40d0*/  @P3 BRA `(.L_x_238) ;  /* 0xfffffffc006c3947 */ /* 0x000fea000383ffff */
[----:B------:R-:W-:Y:S05]  /*40e0*/  BSYNC.RECONVERGENT B6 ;  /* 0x0000000000067941 */ /* 0x000fea0003800200 */
.L_x_237:
[----:B------:R-:W-:Y:S05]  /*40f0*/  BSYNC.RECONVERGENT B5 ;  /* 0x0000000000057941 */ /* 0x000fea0003800200 */
.L_x_236:
        /* <DEDUP_REMOVED lines=8> */
[----:B------:R-:W0:Y:S04]  /*4180*/  LDS.64 R12, [R11] ;  /* 0x000000000b0c7984 */ /* 0x000e280000000a00 */
        /* <DEDUP_REMOVED lines=17> */
.L_x_242:
[----:B------:R-:W-:Y:S05]  /*42a0*/  BSYNC.RECONVERGENT B6 ;  /* 0x0000000000067941 */ /* 0x000fea0003800200 */
.L_x_241:
[----:B------:R-:W-:Y:S05]  /*42b0*/  @!P0 BRA `(.L_x_240) ;  /* 0x00000000005c8947 */ /* 0x000fea0003800000 */
[C---:B------:R-:W-:Y:S01]  /*42c0*/  LOP3.LUT R11, R10.reuse, 0x3, RZ, 0xc0, !PT ;  /* 0x000000030a0b7812 */ /* 0x040fe200078ec0ff */
[----:B------:R-:W-:Y:S01]  /*42d0*/  BSSY.RECONVERGENT B6, `(.L_x_243) ;  /* 0x000000f000067945 */ /* 0x000fe20003800200 */
[----:B------:R-:W-:Y:S02]  /*42e0*/  LOP3.LUT R10, R10, 0x1, RZ, 0xc0, !PT ;  /* 0x000000010a0a7812 */ /* 0x000fe400078ec0ff */
[----:B------:R-:W-:Y:S02]  /*42f0*/  ISETP.NE.AND P0, PT, R11, 0x1, PT ;  /* 0x000000010b00780c */ /* 0x000fe40003f05270 */
[----:B------:R-:W-:-:S11]  /*4300*/  ISETP.NE.U32.AND P4, PT, R10, 0x1, PT ;  /* 0x000000010a00780c */ /* 0x000fd60003f85070 */
[----:B------:R-:W-:Y:S05]  /*4310*/  @!P0 BRA `(.L_x_244) ;  /* 0x0000000000288947 */ /* 0x000fea0003800000 */
        /* <DEDUP_REMOVED lines=10> */
.L_x_244:
[----:B------:R-:W-:Y:S05]  /*43c0*/  BSYNC.RECONVERGENT B6 ;  /* 0x0000000000067941 */ /* 0x000fea0003800200 */
.L_x_243:
[----:B------:R-:W-:-:S05]  /*43d0*/  @!P4 LEA R10, R36, R23, 0x2 ;  /* 0x00000017240ac211 */ /* 0x000fca00078e10ff */
[----:B------:R-:W0:Y:S02]  /*43e0*/  @!P4 LDS R11, [R10] ;  /* 0x000000000a0bc984 */ /* 0x000e240000000800 */
[----:B0-----:R-:W-:Y:S01]  /*43f0*/  ISETP.NE.AND P0, PT, R11, R36, !P4 ;  /* 0x000000240b00720c */ /* 0x001fe20006705270 */
[----:B------:R-:W-:-:S12]  /*4400*/  @!P4 VIADD R11, R31, 0x1 ;  /* 0x000000011f0bc836 */ /* 0x000fd80000000000 */
[----:B------:R-:W-:-:S05]  /*4410*/  @P0 IMAD.MOV R11, RZ, RZ, R31 ;  /* 0x000000ffff0b0224 */ /* 0x000fca00078e021f */
[----:B------:R-:W-:-:S07]  /*4420*/  @!P4 MOV R31, R11 ;  /* 0x0000000b001fc202 */ /* 0x000fce0000000f00 */
.L_x_240:
[----:B------:R-:W-:Y:S05]  /*4430*/  BSYNC.RECONVERGENT B5 ;  /* 0x0000000000057941 */ /* 0x000fea0003800200 */
.L_x_239:
[----:B------:R-:W-:-:S07]  /*4440*/  I2FP.F32.U32 R13, R31 ;  /* 0x0000001f000d7245 */ /* 0x000fce0000201000 */
.L_x_235:
[----:B------:R-:W-:Y:S05]  /*4450*/  BSYNC.RECONVERGENT B4 ;  /* 0x0000000000047941 */ /* 0x000fea0003800200 */
.L_x_234:
[----:B------:R-:W-:-:S05]  /*4460*/  FADD R14, R20, R13 ;  /* 0x0000000d140e7221 */ /* 0x000fca0000000000 */
[----:B------:R-:W-:-:S07]  /*4470*/  FMNMX R14, RZ, R14, !PT ;  /* 0x0000000eff0e7209 */ /* 0x000fce0007800000 */
.L_x_233:
[----:B------:R-:W-:Y:S05]  /*4480*/  BSYNC.RECONVERGENT B3 ;  /* 0x0000000000037941 */ /* 0x000fea0003800200 */
.L_x_232:
[----:B------:R-:W-:Y:S01]  /*4490*/  UMOV UR6, 0xffffffff ;  /* 0xffffffff00067882 */ /* 0x000fe20000000000 */
[----:B------:R-:W-:Y:S02]  /*44a0*/  ISETP.NE.AND P0, PT, R25, RZ, PT ;  /* 0x000000ff1900720c */ /* 0x000fe40003f05270 */
[----:B------:R-:W-:Y:S11]  /*44b0*/  BRA.DIV UR6, `(.L_x_245) ;  /* 0x0000002606b87947 */ /* 0x000ff6000b800000 */
[----:B------:R1:W0:Y:S01]  /*44c0*/  SHFL.IDX PT, R21, R13, RZ, 0x1f ;  /* 0x00001fff0d157589 */ /* 0x00022200000e0000 */
[----:B------:R-:W-:-:S03]  /*44d0*/  NOP ;  /* 0x0000000000007918 */ /* 0x000fc60000000000 */
[----:B------:R1:W0:Y:S02]  /*44e0*/  SHFL.IDX PT, R15, R14, RZ, 0x1f ;  /* 0x00001fff0e0f7589 */ /* 0x00022400000e0000 */
.L_x_345:
[----:B------:R-:W-:Y:S01]  /*44f0*/  BSSY.RECONVERGENT B3, `(.L_x_246) ;  /* 0x000000d000037945 */ /* 0x000fe20003800200 */
[----:B------:R-:W-:-:S03]  /*4500*/  FSETP.GT.AND P6, PT, R3, 1, PT ;  /* 0x3f8000000300780b */ /* 0x000fc60003fc4000 */
[----:B------:R-:W-:Y:S10]  /*4510*/  @P0 BRA `(.L_x_247) ;  /* 0x0000000000280947 */ /* 0x000ff40003800000 */
[----:B------:R-:W-:-:S04]  /*4520*/  IMAD.SHL.U32 R11, R6, 0x10, RZ ;  /* 0x00000010060b7824 */ /* 0x000fc800078e00ff */
[----:B------:R-:W-:-:S05]  /*4530*/  IMAD.WIDE.U32 R10, R11, 0x4, R34 ;  /* 0x000000040b0a7825 */ /* 0x000fca00078e0022 */
[----:B0-----:R0:W-:Y:S04]  /*4540*/  STG.E desc[UR4][R10.64+0x1c], R15 ;  /* 0x00001c0f0a007986 */ /* 0x0011e8000c101904 */
[----:B----4-:R0:W-:Y:S04]  /*4550*/  STG.E desc[UR4][R10.64], R32 ;  /* 0x000000200a007986 */ /* 0x0101e8000c101904 */
[----:B------:R0:W-:Y:S04]  /*4560*/  STG.E desc[UR4][R10.64+0x4], R29 ;  /* 0x0000041d0a007986 */ /* 0x0001e8000c101904 */
[----:B------:R0:W-:Y:S04]  /*4570*/  STG.E desc[UR4][R10.64+0x8], R26 ;  /* 0x0000081a0a007986 */ /* 0x0001e8000c101904 */
[----:B------:R0:W-:Y:S04]  /*4580*/  STG.E desc[UR4][R10.64+0xc], R21 ;  /* 0x00000c150a007986 */ /* 0x0001e8000c101904 */
[----:B------:R0:W-:Y:S04]  /*4590*/  STG.E desc[UR4][R10.64+0x10], R30 ;  /* 0x0000101e0a007986 */ /* 0x0001e8000c101904 */
[----:B------:R0:W-:Y:S04]  /*45a0*/  STG.E desc[UR4][R10.64+0x14], R24 ;  /* 0x000014180a007986 */ /* 0x0001e8000c101904 */
[----:B------:R0:W-:Y:S02]  /*45b0*/  STG.E desc[UR4][R10.64+0x18], R28 ;  /* 0x0000181c0a007986 */ /* 0x0001e4000c101904 */
.L_x_247:
[----:B------:R-:W-:Y:S05]  /*45c0*/  BSYNC.RECONVERGENT B3 ;  /* 0x0000000000037941 */ /* 0x000fea0003800200 */
.L_x_246:
[----:B------:R-:W-:-:S03]  /*45d0*/  UMOV UR6, 0xffffffff ;  /* 0xffffffff00067882 */ /* 0x000fc60000000000 */
[----:B------:R-:W-:Y:S05]  /*45e0*/  BRA.DIV UR6, `(.L_x_248) ;  /* 0x0000002606b47947 */ /* 0x000fea000b800000 */
[----:B------:R-:W-:Y:S01]  /*45f0*/  NOP ;  /* 0x0000000000007918 */ /* 0x000fe20000000000 */
.L_x_348:
[C---:B0---4-:R-:W-:Y:S01]  /*4600*/  FADD R12, R32.reuse, -R29 ;  /* 0x8000001d200c7221 */ /* 0x051fe20000000000 */
[C---:B------:R-:W-:Y:S01]  /*4610*/  FSETP.GT.AND P3, PT, R29.reuse, R26, PT ;  /* 0x0000001a1d00720b */ /* 0x040fe20003f64000 */
[----:B------:R-:W-:Y:S01]  /*4620*/  FADD R31, R29, -R26 ;  /* 0x8000001a1d1f7221 */ /* 0x000fe20000000000 */
[----:B------:R-:W-:Y:S01]  /*4630*/  FSETP.GT.AND P0, PT, R32, R29, PT ;  /* 0x0000001d2000720b */ /* 0x000fe20003f04000 */
[----:B------:R-:W-:Y:S01]  /*4640*/  FMUL R10, R3, R12 ;  /* 0x0000000c030a7220 */ /* 0x000fe20000400000 */
[C---:B------:R-:W-:Y:S01]  /*4650*/  FSETP.GT.AND P4, PT, R26.reuse, R21, PT ;  /* 0x000000151a00720b */ /* 0x040fe20003f84000 */
[----:B------:R-:W-:Y:S01]  /*4660*/  FADD R16, R26, -R21 ;  /* 0x800000151a107221 */ /* 0x000fe20000000000 */
[----:B------:R-:W-:Y:S01]  /*4670*/  FSEL R12, R12, RZ, P0 ;  /* 0x000000ff0c0c7208 */ /* 0x000fe20000000000 */
[----:B------:R-:W-:Y:S01]  /*4680*/  FADD R19, RZ, R10 ;  /* 0x0000000aff137221 */ /* 0x000fe20000000000 */
[----:B-1----:R-:W-:Y:S01]  /*4690*/  FSEL R13, R7, RZ, P0 ;  /* 0x000000ff070d7208 */ /* 0x002fe20000000000 */
[----:B------:R-:W-:Y:S01]  /*46a0*/  BSSY.RECONVERGENT B5, `(.L_x_249) ;  /* 0x00000a0000057945 */ /* 0x000fe20003800200 */
[----:B------:R-:W-:Y:S01]  /*46b0*/  FSEL R15, R12, RZ, P6 ;  /* 0x000000ff0c0f7208 */ /* 0x000fe20003000000 */
[----:B------:R-:W-:Y:S01]  /*46c0*/  IMAD.MOV.U32 R17, RZ, RZ, RZ ;  /* 0x000000ffff117224 */ /* 0x000fe200078e00ff */
[----:B------:R-:W-:-:S02]  /*46d0*/  FSEL R19, R19, RZ, P0 ;  /* 0x000000ff13137208 */ /* 0x000fc40000000000 */
[C---:B------:R-:W-:Y:S02]  /*46e0*/  @P3 FSETP.GT.AND P5, PT, R4.reuse, 1, PT ;  /* 0x3f8000000400380b */ /* 0x040fe40003fa4000 */
[----:B------:R-:W-:Y:S01]  /*46f0*/  FSETP.GT.AND P6, PT, R5, 1, P4 ;  /* 0x3f8000000500780b */ /* 0x000fe200027c4000 */
[C---:B------:R-:W-:Y:S01]  /*4700*/  @P3 FFMA R19, R4.reuse, R31, R19 ;  /* 0x0000001f04133223 */ /* 0x040fe20000000013 */
[----:B------:R-:W-:Y:S02]  /*4710*/  @P3 FSEL R12, R31, -RZ, P5 ;  /* 0x800000ff1f0c3208 */ /* 0x000fe40002800000 */
[----:B------:R-:W-:Y:S01]  /*4720*/  @P3 FMNMX R13, R4, R13, !PT ;  /* 0x0000000d040d3209 */ /* 0x000fe20007800000 */
[----:B------:R-:W-:Y:S02]  /*4730*/  @P4 FFMA R19, R5, R16, R19 ;  /* 0x0000001005134223 */ /* 0x000fe40000000013 */
[----:B------:R-:W-:Y:S01]  /*4740*/  @P3 FADD R15, R15, R12 ;  /* 0x0000000c0f0f3221 */ /* 0x000fe20000000000 */
[----:B------:R-:W-:-:S02]  /*4750*/  @P4 FMNMX R13, R5, R13, !PT ;  /* 0x0000000d050d4209 */ /* 0x000fc40007800000 */
[----:B------:R-:W-:-:S03]  /*4760*/  FSETP.GT.AND P5, PT, R19, RZ, PT ;  /* 0x000000ff1300720b */ /* 0x000fc60003fa4000 */
[----:B------:R-:W-:-:S10]  /*4770*/  @P6 FADD R15, R15, R16 ;  /* 0x000000100f0f6221 */ /* 0x000fd40000000000 */
[----:B------:R-:W-:Y:S05]  /*4780*/  @!P5 BRA `(.L_x_250) ;  /* 0x000000080044d947 */ /* 0x000fea0003800000 */
[----:B------:R-:W-:Y:S01]  /*4790*/  HFMA2 R17, -RZ, RZ, 0, 0 ;  /* 0x00000000ff117431 */ /* 0x000fe200000001ff */
[----:B------:R-:W-:Y:S06]  /*47a0*/  @!P0 BRA `(.L_x_251) ;  /* 0x0000000000b88947 */ /* 0x000fec0003800000 */
[----:B------:R-:W0:Y:S01]  /*47b0*/  MUFU.RCP R12, R19 ;  /* 0x00000013000c7308 */ /* 0x000e220000001000 */
[----:B------:R-:W-:Y:S07]  /*47c0*/  BSSY.RECONVERGENT B6, `(.L_x_252) ;  /* 0x000000c000067945 */ /* 0x000fee0003800200 */
[----:B------:R-:W1:Y:S01]  /*47d0*/  FCHK P0, R10, R19 ;  /* 0x000000130a007302 */ /* 0x000e620000000000 */
[----:B0-----:R-:W-:-:S04]  /*47e0*/  FFMA R11, R12, -R19, 1 ;  /* 0x3f8000000c0b7423 */ /* 0x001fc80000000813 */
[----:B------:R-:W-:-:S04]  /*47f0*/  FFMA R11, R12, R11, R12 ;  /* 0x0000000b0c0b7223 */ /* 0x000fc8000000000c */
[----:B------:R-:W-:-:S04]  /*4800*/  FFMA R12, R10, R11, RZ ;  /* 0x0000000b0a0c7223 */ /* 0x000fc800000000ff */
[----:B------:R-:W-:-:S04]  /*4810*/  FFMA R14, R12, -R19, R10 ;  /* 0x800000130c0e7223 */ /* 0x000fc8000000000a */
[----:B------:R-:W-:Y:S01]  /*4820*/  FFMA R11, R11, R14, R12 ;  /* 0x0000000e0b0b7223 */ /* 0x000fe2000000000c */
[----:B-1----:R-:W-:Y:S06]  /*4830*/  @!P0 BRA `(.L_x_253) ;  /* 0x0000000000108947 */ /* 0x002fec0003800000 */
[----:B------:R-:W-:Y:S01]  /*4840*/  IMAD.MOV.U32 R11, RZ, RZ, R19 ;  /* 0x000000ffff0b7224 */ /* 0x000fe200078e0013 */
[----:B------:R-:W-:-:S07]  /*4850*/  MOV R12, 0x4870 ;  /* 0x00004870000c7802 */ /* 0x000fce0000000f00 */
[----:B--23-5:R-:W-:Y:S05]  /*4860*/  CALL.REL.NOINC `($__internal_3_$__cuda_sm3x_div_rn_noftz_f32_slowpath) ;  /* 0x0000002c002c7944 */ /* 0x02cfea0003c00000 */
[----:B------:R-:W-:-:S07]  /*4870*/  IMAD.MOV.U32 R11, RZ, RZ, R14 ;  /* 0x000000ffff0b7224 */ /* 0x000fce00078e000e */
.L_x_253:
[----:B------:R-:W-:Y:S05]  /*4880*/  BSYNC.RECONVERGENT B6 ;  /* 0x0000000000067941 */ /* 0x000fea0003800200 */
.L_x_252:
[----:B------:R-:W-:Y:S01]  /*4890*/  FSETP.GT.AND P0, PT, R11, RZ, PT ;  /* 0x000000ff0b00720b */ /* 0x000fe20003f04000 */
[----:B------:R-:W-:-:S12]  /*48a0*/  BSSY.RECONVERGENT B3, `(.L_x_251) ;  /* 0x000001e000037945 */ /* 0x000fd80003800200 */
[----:B------:R-:W-:Y:S05]  /*48b0*/  @!P0 BRA `(.L_x_254) ;  /* 0x0000000000708947 */ /* 0x000fea0003800000 */
[C---:B------:R-:W-:Y:S01]  /*48c0*/  FMUL R10, R11.reuse, 8388608 ;  /* 0x4b0000000b0a7820 */ /* 0x040fe20000400000 */
[----:B------:R-:W-:Y:S01]  /*48d0*/  FSETP.GEU.AND P0, PT, R11, 1.175494350822287508e-38, PT ;  /* 0x008000000b00780b */ /* 0x000fe20003f0e000 */
[----:B--2---:R-:W-:-:S03]  /*48e0*/  IMAD.MOV.U32 R33, RZ, RZ, 0x3e055027 ;  /* 0x3e055027ff217424 */ /* 0x004fc600078e00ff */
[----:B------:R-:W-:-:S04]  /*48f0*/  FSEL R10, R10, R11, !P0 ;  /* 0x0000000b0a0a7208 */ /* 0x000fc80004000000 */
[----:B------:R-:W-:-:S04]  /*4900*/  IADD3 R12, PT, PT, R10, -0x3f2aaaab, RZ ;  /* 0xc0d555550a0c7810 */ /* 0x000fc80007ffe0ff */
[----:B------:R-:W-:-:S05]  /*4910*/  LOP3.LUT R17, R12, 0xff800000, RZ, 0xc0, !PT ;  /* 0xff8000000c117812 */ /* 0x000fca00078ec0ff */
[----:B------:R-:W-:Y:S01]  /*4920*/  IMAD.IADD R12, R10, 0x1, -R17 ;  /* 0x000000010a0c7824 */ /* 0x000fe200078e0a11 */
[----:B------:R-:W-:-:S03]  /*4930*/  I2FP.F32.S32 R17, R17 ;  /* 0x0000001100117245 */ /* 0x000fc60000201400 */
[----:B------:R-:W-:-:S04]  /*4940*/  FADD R12, R12, -1 ;  /* 0xbf8000000c0c7421 */ /* 0x000fc80000000000 */
[----:B------:R-:W-:-:S04]  /*4950*/  FFMA R33, R12, -R33, 0.14084610342979431152 ;  /* 0x3e1039f60c217423 */ /* 0x000fc80000000821 */
[----:B------:R-:W-:-:S04]  /*4960*/  FFMA R33, R12, R33, -0.12148627638816833496 ;  /* 0xbdf8cdcc0c217423 */ /* 0x000fc80000000021 */
[----:B------:R-:W-:-:S04]  /*4970*/  FFMA R33, R12, R33, 0.13980610668659210205 ;  /* 0x3e0f29550c217423 */ /* 0x000fc80000000021 */
[----:B------:R-:W-:-:S04]  /*4980*/  FFMA R33, R12, R33, -0.16684235632419586182 ;  /* 0xbe2ad8b90c217423 */ /* 0x000fc80000000021 */
[----:B------:R-:W-:-:S04]  /*4990*/  FFMA R33, R12, R33, 0.20012299716472625732 ;  /* 0x3e4ced0b0c217423 */ /* 0x000fc80000000021 */
[----:B------:R-:W-:-:S04]  /*49a0*/  FFMA R33, R12, R33, -0.24999669194221496582 ;  /* 0xbe7fff220c217423 */ /* 0x000fc80000000021 */
[----:B------:R-:W-:-:S04]  /*49b0*/  FFMA R33, R12, R33, 0.33333182334899902344 ;  /* 0x3eaaaa780c217423 */ /* 0x000fc80000000021 */
[----:B------:R-:W-:-:S04]  /*49c0*/  FFMA R33, R12, R33, -0.5 ;  /* 0xbf0000000c217423 */ /* 0x000fc80000000021 */
[----:B------:R-:W-:-:S04]  /*49d0*/  FMUL R33, R12, R33 ;  /* 0x000000210c217220 */ /* 0x000fc80000400000 */
[----:B------:R-:W-:Y:S01]  /*49e0*/  FFMA R33, R12, R33, R12 ;  /* 0x000000210c217223 */ /* 0x000fe2000000000c */
[----:B------:R-:W-:Y:S02]  /*49f0*/  FSEL R12, RZ, -23, P0 ;  /* 0xc1b80000ff0c7808 */ /* 0x000fe40000000000 */
[----:B------:R-:W-:-:S03]  /*4a00*/  ISETP.GT.U32.AND P0, PT, R10, 0x7f7fffff, PT ;  /* 0x7f7fffff0a00780c */ /* 0x000fc60003f04070 */
[----:B------:R-:W-:Y:S01]  /*4a10*/  FFMA R12, R17, 1.1920928955078125e-07, R12 ;  /* 0x34000000110c7823 */ /* 0x000fe2000000000c */
[----:B------:R-:W-:-:S03]  /*4a20*/  MOV R17, 0x7f800000 ;  /* 0x7f80000000117802 */ /* 0x000fc60000000f00 */
[----:B------:R-:W-:-:S06]  /*4a30*/  FFMA R12, R12, 0.69314718246459960938, R33 ;  /* 0x3f3172180c0c7823 */ /* 0x000fcc0000000021 */
[C---:B------:R-:W-:Y:S01]  /*4a40*/  @P0 FFMA R12, R10.reuse, R17, +INF ;  /* 0x7f8000000a0c0423 */ /* 0x040fe20000000011 */
[----:B------:R-:W-:-:S04]  /*4a50*/  FSETP.NEU.AND P0, PT, R10, RZ, PT ;  /* 0x000000ff0a00720b */ /* 0x000fc80003f0d000 */
[----:B------:R-:W-:-:S05]  /*4a60*/  FSEL R10, R12, -INF , P0 ;  /* 0xff8000000c0a7808 */ /* 0x000fca0000000000 */
[----:B------:R-:W-:-:S07]  /*4a70*/  FFMA R17, R10, -R11, RZ ;  /* 0x8000000b0a117223 */ /* 0x000fce00000000ff */
.L_x_254:
[----:B------:R-:W-:Y:S05]  /*4a80*/  BSYNC.RECONVERGENT B3 ;  /* 0x0000000000037941 */ /* 0x000fea0003800200 */
.L_x_251:
[----:B------:R-:W-:Y:S05]  /*4a90*/  @!P3 BRA `(.L_x_255) ;  /* 0x0000000000c0b947 */ /* 0x000fea0003800000 */
[----:B------:R-:W0:Y:S01]  /*4aa0*/  MUFU.RCP R10, R19 ;  /* 0x00000013000a7308 */ /* 0x000e220000001000 */
[----:B------:R-:W-:Y:S01]  /*4ab0*/  FMUL R14, R4, R31 ;  /* 0x0000001f040e7220 */ /* 0x000fe20000400000 */
[----:B------:R-:W-:Y:S06]  /*4ac0*/  BSSY.RECONVERGENT B6, `(.L_x_256) ;  /* 0x000000d000067945 */ /* 0x000fec0003800200 */
        /* <DEDUP_REMOVED lines=8> */
[----:B------:R-:W-:Y:S01]  /*4b50*/  MOV R12, 0x4b80 ;  /* 0x00004b80000c7802 */ /* 0x000fe20000000f00 */
[----:B------:R-:W-:-:S07]  /*4b60*/  IMAD.MOV.U32 R11, RZ, RZ, R19 ;  /* 0x000000ffff0b7224 */ /* 0x000fce00078e0013 */
[----:B--23-5:R-:W-:Y:S05]  /*4b70*/  CALL.REL.NOINC `($__internal_3_$__cuda_sm3x_div_rn_noftz_f32_slowpath) ;  /* 0x0000002800687944 */ /* 0x02cfea0003c00000 */
[----:B------:R-:W-:-:S07]  /*4b80*/  MOV R10, R14 ;  /* 0x0000000e000a7202 */ /* 0x000fce0000000f00 */
.L_x_257:
[----:B------:R-:W-:Y:S05]  /*4b90*/  BSYNC.RECONVERGENT B6 ;  /* 0x0000000000067941 */ /* 0x000fea0003800200 */
.L_x_256:
[----:B------:R-:W-:Y:S01]  /*4ba0*/  FSETP.GT.AND P0, PT, R10, RZ, PT ;  /* 0x000000ff0a00720b */ /* 0x000fe20003f04000 */
[----:B------:R-:W-:-:S12]  /*4bb0*/  BSSY.RECONVERGENT B3, `(.L_x_255) ;  /* 0x000001e000037945 */ /* 0x000fd80003800200 */
[----:B------:R-:W-:Y:S05]  /*4bc0*/  @!P0 BRA `(.L_x_258) ;  /* 0x0000000000708947 */ /* 0x000fea0003800000 */
[C---:B------:R-:W-:Y:S01]  /*4bd0*/  FMUL R11, R10.reuse, 8388608 ;  /* 0x4b0000000a0b7820 */ /* 0x040fe20000400000 */
[----:B------:R-:W-:Y:S01]  /*4be0*/  FSETP.GEU.AND P0, PT, R10, 1.175494350822287508e-38, PT ;  /* 0x008000000a00780b */ /* 0x000fe20003f0e000 */
[----:B------:R-:W-:-:S03]  /*4bf0*/  HFMA2 R31, -RZ, RZ, 1.5048828125, 33.21875 ;  /* 0x3e055027ff1f7431 */ /* 0x000fc600000001ff */
[----:B------:R-:W-:-:S05]  /*4c00*/  FSEL R11, R11, R10, !P0 ;  /* 0x0000000a0b0b7208 */ /* 0x000fca0004000000 */
[----:B------:R-:W-:-:S05]  /*4c10*/  VIADD R12, R11, 0xc0d55555 ;  /* 0xc0d555550b0c7836 */ /* 0x000fca0000000000 */
[----:B------:R-:W-:-:S05]  /*4c20*/  LOP3.LUT R12, R12, 0xff800000, RZ, 0xc0, !PT ;  /* 0xff8000000c0c7812 */ /* 0x000fca00078ec0ff */
[----:B------:R-:W-:-:S04]  /*4c30*/  IMAD.IADD R14, R11, 0x1, -R12 ;  /* 0x000000010b0e7824 */ /* 0x000fc800078e0a0c */
        /* <DEDUP_REMOVED lines=10> */
[----:B--2---:R-:W-:Y:S01]  /*4ce0*/  FFMA R33, R14, R31, R14 ;  /* 0x0000001f0e217223 */ /* 0x004fe2000000000e */
[----:B------:R-:W-:Y:S01]  /*4cf0*/  I2FP.F32.S32 R31, R12 ;  /* 0x0000000c001f7245 */ /* 0x000fe20000201400 */
[----:B------:R-:W-:Y:S01]  /*4d00*/  IMAD.MOV.U32 R14, RZ, RZ, 0x7f800000 ;  /* 0x7f800000ff0e7424 */ /* 0x000fe200078e00ff */
[----:B------:R-:W-:Y:S02]  /*4d10*/  FSEL R12, RZ, -23, P0 ;  /* 0xc1b80000ff0c7808 */ /* 0x000fe40000000000 */
[----:B------:R-:W-:-:S03]  /*4d20*/  ISETP.GT.U32.AND P0, PT, R11, 0x7f7fffff, PT ;  /* 0x7f7fffff0b00780c */ /* 0x000fc60003f04070 */
[----:B------:R-:W-:-:S04]  /*4d30*/  FFMA R12, R31, 1.1920928955078125e-07, R12 ;  /* 0x340000001f0c7823 */ /* 0x000fc8000000000c */
[----:B------:R-:W-:-:S06]  /*4d40*/  FFMA R12, R12, 0.69314718246459960938, R33 ;  /* 0x3f3172180c0c7823 */ /* 0x000fcc0000000021 */
[C---:B------:R-:W-:Y:S01]  /*4d50*/  @P0 FFMA R12, R11.reuse, R14, +INF ;  /* 0x7f8000000b0c0423 */ /* 0x040fe2000000000e */
[----:B------:R-:W-:-:S04]  /*4d60*/  FSETP.NEU.AND P0, PT, R11, RZ, PT ;  /* 0x000000ff0b00720b */ /* 0x000fc80003f0d000 */
[----:B------:R-:W-:-:S05]  /*4d70*/  FSEL R12, R12, -INF , P0 ;  /* 0xff8000000c0c7808 */ /* 0x000fca0000000000 */
[----:B------:R-:W-:-:S07]  /*4d80*/  FFMA R17, R12, -R10, R17 ;  /* 0x8000000a0c117223 */ /* 0x000fce0000000011 */
.L_x_258:
[----:B------:R-:W-:Y:S05]  /*4d90*/  BSYNC.RECONVERGENT B3 ;  /* 0x0000000000037941 */ /* 0x000fea0003800200 */
.L_x_255:
[----:B------:R-:W-:-:S13]  /*4da0*/  FSETP.GT.AND P0, PT, R26, R21, PT ;  /* 0x000000151a00720b */ /* 0x000fda0003f04000 */
        /* <DEDUP_REMOVED lines=12> */
[----:B------:R-:W-:Y:S02]  /*4e70*/  MOV R11, R19 ;  /* 0x00000013000b7202 */ /* 0x000fe40000000f00 */
[----:B------:R-:W-:-:S07]  /*4e80*/  MOV R12, 0x4ea0 ;  /* 0x00004ea0000c7802 */ /* 0x000fce0000000f00 */
[----:B--23-5:R-:W-:Y:S05]  /*4e90*/  CALL.REL.NOINC `($__internal_3_$__cuda_sm3x_div_rn_noftz_f32_slowpath) ;  /* 0x0000002400a07944 */ /* 0x02cfea0003c00000 */
[----:B------:R-:W-:-:S07]  /*4ea0*/  IMAD.MOV.U32 R10, RZ, RZ, R14 ;  /* 0x000000ffff0a7224 */ /* 0x000fce00078e000e */
.L_x_260:
[----:B------:R-:W-:Y:S05]  /*4eb0*/  BSYNC.RECONVERGENT B6 ;  /* 0x0000000000067941 */ /* 0x000fea0003800200 */
.L_x_259:
[----:B------:R-:W-:-:S13]  /*4ec0*/  FSETP.GT.AND P0, PT, R10, RZ, PT ;  /* 0x000000ff0a00720b */ /* 0x000fda0003f04000 */
[----:B------:R-:W-:Y:S05]  /*4ed0*/  @!P0 BRA `(.L_x_250) ;  /* 0x0000000000708947 */ /* 0x000fea0003800000 */
[C---:B------:R-:W-:Y:S01]  /*4ee0*/  FMUL R11, R10.reuse, 8388608 ;  /* 0x4b0000000a0b7820 */ /* 0x040fe20000400000 */
[----:B------:R-:W-:Y:S01]  /*4ef0*/  FSETP.GEU.AND P0, PT, R10, 1.175494350822287508e-38, PT ;  /* 0x008000000a00780b */ /* 0x000fe20003f0e000 */
[----:B------:R-:W-:-:S03]  /*4f00*/  IMAD.MOV.U32 R21, RZ, RZ, 0x3e055027 ;  /* 0x3e055027ff157424 */ /* 0x000fc600078e00ff */
[----:B------:R-:W-:-:S05]  /*4f10*/  FSEL R11, R11, R10, !P0 ;  /* 0x0000000a0b0b7208 */ /* 0x000fca0004000000 */
[----:B------:R-:W-:-:S05]  /*4f20*/  VIADD R12, R11, 0xc0d55555 ;  /* 0xc0d555550b0c7836 */ /* 0x000fca0000000000 */
[----:B------:R-:W-:-:S04]  /*4f30*/  LOP3.LUT R14, R12, 0xff800000, RZ, 0xc0, !PT ;  /* 0xff8000000c0e7812 */ /* 0x000fc800078ec0ff */
[----:B------:R-:W-:-:S05]  /*4f40*/  IADD3 R12, PT, PT, R11, -R14, RZ ;  /* 0x8000000e0b0c7210 */ /* 0x000fca0007ffe0ff */
[----:B------:R-:W-:Y:S01]  /*4f50*/  FADD R16, R12, -1 ;  /* 0xbf8000000c107421 */ /* 0x000fe20000000000 */
[----:B------:R-:W-:Y:S02]  /*4f60*/  FSEL R12, RZ, -23, P0 ;  /* 0xc1b80000ff0c7808 */ /* 0x000fe40000000000 */
[----:B------:R-:W-:Y:S01]  /*4f70*/  ISETP.GT.U32.AND P0, PT, R11, 0x7f7fffff, PT ;  /* 0x7f7fffff0b00780c */ /* 0x000fe20003f04070 */
[----:B------:R-:W-:-:S04]  /*4f80*/  FFMA R21, R16, -R21, 0.14084610342979431152 ;  /* 0x3e1039f610157423 */ /* 0x000fc80000000815 */
[----:B------:R-:W-:-:S04]  /*4f90*/  FFMA R21, R16, R21, -0.12148627638816833496 ;  /* 0xbdf8cdcc10157423 */ /* 0x000fc80000000015 */
[----:B------:R-:W-:-:S04]  /*4fa0*/  FFMA R21, R16, R21, 0.13980610668659210205 ;  /* 0x3e0f295510157423 */ /* 0x000fc80000000015 */
[----:B------:R-:W-:-:S04]  /*4fb0*/  FFMA R21, R16, R21, -0.16684235632419586182 ;  /* 0xbe2ad8b910157423 */ /* 0x000fc80000000015 */
[----:B------:R-:W-:-:S04]  /*4fc0*/  FFMA R21, R16, R21, 0.20012299716472625732 ;  /* 0x3e4ced0b10157423 */ /* 0x000fc80000000015 */
[----:B------:R-:W-:-:S04]  /*4fd0*/  FFMA R21, R16, R21, -0.24999669194221496582 ;  /* 0xbe7fff2210157423 */ /* 0x000fc80000000015 */
[----:B------:R-:W-:-:S04]  /*4fe0*/  FFMA R21, R16, R21, 0.33333182334899902344 ;  /* 0x3eaaaa7810157423 */ /* 0x000fc80000000015 */
[C---:B------:R-:W-:Y:S01]  /*4ff0*/  FFMA R31, R16.reuse, R21, -0.5 ;  /* 0xbf000000101f7423 */ /* 0x040fe20000000015 */
[----:B------:R-:W-:Y:S01]  /*5000*/  I2FP.F32.S32 R21, R14 ;  /* 0x0000000e00157245 */ /* 0x000fe20000201400 */
[----:B------:R-:W-:Y:S02]  /*5010*/  IMAD.MOV.U32 R14, RZ, RZ, 0x7f800000 ;  /* 0x7f800000ff0e7424 */ /* 0x000fe400078e00ff */
[C---:B------:R-:W-:Y:S02]  /*5020*/  FMUL R31, R16.reuse, R31 ;  /* 0x0000001f101f7220 */ /* 0x040fe40000400000 */
[----:B------:R-:W-:Y:S02]  /*5030*/  FFMA R12, R21, 1.1920928955078125e-07, R12 ;  /* 0x34000000150c7823 */ /* 0x000fe4000000000c */
[----:B------:R-:W-:-:S04]  /*5040*/  FFMA R31, R16, R31, R16 ;  /* 0x0000001f101f7223 */ /* 0x000fc80000000010 */
[----:B------:R-:W-:Y:S01]  /*5050*/  FFMA R12, R12, 0.69314718246459960938, R31 ;  /* 0x3f3172180c0c7823 */ /* 0x000fe2000000001f */
[C---:B------:R-:W-:Y:S01]  /*5060*/  @P0 FFMA R12, R11.reuse, R14, +INF ;  /* 0x7f8000000b0c0423 */ /* 0x040fe2000000000e */
[----:B------:R-:W-:-:S04]  /*5070*/  FSETP.NEU.AND P0, PT, R11, RZ, PT ;  /* 0x000000ff0b00720b */ /* 0x000fc80003f0d000 */
[----:B------:R-:W-:-:S05]  /*5080*/  FSEL R12, R12, -INF , P0 ;  /* 0xff8000000c0c7808 */ /* 0x000fca0000000000 */
[----:B------:R-:W-:-:S07]  /*5090*/  FFMA R17, R12, -R10, R17 ;  /* 0x8000000a0c117223 */ /* 0x000fce0000000011 */
.L_x_250:
[----:B------:R-:W-:Y:S05]  /*50a0*/  BSYNC.RECONVERGENT B5 ;  /* 0x0000000000057941 */ /* 0x000fea0003800200 */
.L_x_249:
[----:B------:R-:W-:Y:S01]  /*50b0*/  ISETP.NE.AND P3, PT, R25, RZ, PT ;  /* 0x000000ff1900720c */ /* 0x000fe20003f65270 */
[----:B------:R-:W-:Y:S01]  /*50c0*/  BSSY.RECONVERGENT B3, `(.L_x_261) ;  /* 0x000007e000037945 */ /* 0x000fe20003800200 */
[----:B------:R-:W-:Y:S01]  /*50d0*/  ISETP.GT.AND P0, PT, R8, R25, PT ;  /* 0x000000190800720c */ /* 0x000fe20003f04270 */
[----:B------:R-:W-:Y:S02]  /*50e0*/  HFMA2 R14, -RZ, RZ, 0, 0 ;  /* 0x00000000ff0e7431 */ /* 0x000fe400000001ff */
[----:B------:R-:W-:Y:S02]  /*50f0*/  IMAD.MOV.U32 R18, RZ, RZ, RZ ;  /* 0x000000ffff127224 */ /* 0x000fe400078e00ff */
[----:B------:R-:W-:-:S06]  /*5100*/  IMAD.MOV.U32 R16, RZ, RZ, RZ ;  /* 0x000000ffff107224 */ /* 0x000fcc00078e00ff */
[----:B------:R-:W-:-:S05]  /*5110*/  @!P3 SHF.L.U32 R11, R6, 0x4, RZ ;  /* 0x00000004060bb819 */ /* 0x000fca00000006ff */
[----:B------:R-:W-:-:S05]  /*5120*/  @!P3 IMAD.WIDE.U32 R10, R11, 0x4, R34 ;  /* 0x000000040b0ab825 */ /* 0x000fca00078e0022 */
[----:B------:R0:W-:Y:S04]  /*5130*/  @!P3 STG.E desc[UR4][R10.64+0x20], R19 ;  /* 0x000020130a00b986 */ /* 0x0001e8000c101904 */
[----:B------:R0:W-:Y:S04]  /*5140*/  @!P3 STG.E desc[UR4][R10.64+0x24], R13 ;  /* 0x0000240d0a00b986 */ /* 0x0001e8000c101904 */
[----:B------:R0:W-:Y:S04]  /*5150*/  @!P3 STG.E desc[UR4][R10.64+0x28], R17 ;  /* 0x000028110a00b986 */ /* 0x0001e8000c101904 */
[----:B------:R0:W-:Y:S01]  /*5160*/  @!P3 STG.E desc[UR4][R10.64+0x2c], R15 ;  /* 0x00002c0f0a00b986 */ /* 0x0001e2000c101904 */
[----:B------:R-:W-:Y:S05]  /*5170*/  @!P0 BRA `(.L_x_262) ;  /* 0x0000000400c88947 */ /* 0x000fea0003800000 */
[----:B------:R-:W-:Y:S01]  /*5180*/  IMAD.IADD R8, R9, 0x1, -R25 ;  /* 0x0000000109087824 */ /* 0x000fe200078e0a19 */
[----:B------:R-:W-:Y:S01]  /*5190*/  BSSY.RECONVERGENT B4, `(.L_x_263) ;  /* 0x000003e000047945 */ /* 0x000fe20003800200 */
[----:B------:R-:W-:Y:S01]  /*51a0*/  PLOP3.LUT P0, PT, PT, PT, PT, 0x80, 0x8 ;  /* 0x000000000008781c */ /* 0x000fe20003f0f070 */
[----:B------:R-:W-:Y:S02]  /*51b0*/  IMAD.MOV.U32 R14, RZ, RZ, RZ ;  /* 0x000000ffff0e7224 */ /* 0x000fe400078e00ff */
[----:B------:R-:W-:Y:S01]  /*51c0*/  ISETP.GT.AND P4, PT, R8, 0x60, PT ;  /* 0x000000600800780c */ /* 0x000fe20003f84270 */
[----:B------:R-:W-:Y:S01]  /*51d0*/  IMAD.MOV.U32 R16, RZ, RZ, RZ ;  /* 0x000000ffff107224 */ /* 0x000fe200078e00ff */
[----:B------:R-:W-:Y:S01]  /*51e0*/  MOV R8, R25 ;  /* 0x0000001900087202 */ /* 0x000fe20000000f00 */
[----:B------:R-:W-:-:S10]  /*51f0*/  IMAD.MOV.U32 R18, RZ, RZ, RZ ;  /* 0x000000ffff127224 */ /* 0x000fd400078e00ff */
[----:B------:R-:W-:Y:S05]  /*5200*/  @!P4 BRA `(.L_x_264) ;  /* 0x0000000000d8c947 */ /* 0x000fea0003800000 */
[----:B------:R-:W-:Y:S02]  /*5210*/  PLOP3.LUT P0, PT, PT, PT, PT, 0x8, 0x80 ;  /* 0x000000000080781c */ /* 0x000fe40003f0e170 */
[----:B0-----:R-:W-:-:S11]  /*5220*/  IADD3 R11, PT, PT, R9, -0x60, RZ ;  /* 0xffffffa0090b7810 */ /* 0x001fd60007ffe0ff */
.L_x_265:
[----:B------:R-:W-:Y:S02]  /*5230*/  IMAD R10, R8, 0xc, R23 ;  /* 0x0000000c080a7824 */ /* 0x000fe400078e0217 */
[----:B------:R-:W-:Y:S02]  /*5240*/  VIADD R12, R18, 0x1 ;  /* 0x00000001120c7836 */ /* 0x000fe40000000000 */
[----:B------:R-:W-:Y:S01]  /*5250*/  VIADD R8, R8, 0x80 ;  /* 0x0000008008087836 */ /* 0x000fe20000000000 */
[----:B------:R-:W0:Y:S04]  /*5260*/  LDS R13, [R10+0x200] ;  /* 0x000200000a0d7984 */ /* 0x000e280000000800 */
[----:B------:R-:W1:Y:S04]  /*5270*/  LDS R17, [R10+0x208] ;  /* 0x000208000a117984 */ /* 0x000e680000000800 */
[----:B------:R-:W-:Y:S04]  /*5280*/  LDS R19, [R10+0x380] ;  /* 0x000380000a137984 */ /* 0x000fe80000000800 */
[----:B------:R-:W4:Y:S04]  /*5290*/  LDS R15, [R10+0x204] ;  /* 0x000204000a0f7984 */ /* 0x000f280000000800 */
[----:B--2---:R-:W-:Y:S04]  /*52a0*/  LDS R33, [R10+0x500] ;  /* 0x000500000a217984 */ /* 0x004fe80000000800 */
[----:B------:R-:W-:Y:S04]  /*52b0*/  LDS R21, [R10+0x384] ;  /* 0x000384000a157984 */ /* 0x000fe80000000800 */
[----:B------:R-:W2:Y:S04]  /*52c0*/  LDS R31, [R10+0x388] ;  /* 0x000388000a1f7984 */ /* 0x000ea80000000800 */
[----:B------:R-:W3:Y:S04]  /*52d0*/  LDS R37, [R10+0x504] ;  /* 0x000504000a257984 */ /* 0x000ee80000000800 */
[----:B------:R-:W3:Y:S04]  /*52e0*/  LDS R39, [R10+0x508] ;  /* 0x000508000a277984 */ /* 0x000ee80000000800 */
[----:B------:R-:W-:Y:S01]  /*52f0*/  LDS R41, [R10+0x684] ;  /* 0x000684000a297984 */ /* 0x000fe20000000800 */
[----:B0----5:R-:W-:-:S03]  /*5300*/  FSETP.GT.AND P4, PT, R13, R22, PT ;  /* 0x000000160d00720b */ /* 0x021fc60003f84000 */
[----:B------:R-:W-:Y:S01]  /*5310*/  LDS R43, [R10+0x688] ;  /* 0x000688000a2b7984 */ /* 0x000fe20000000800 */
[----:B------:R-:W-:Y:S02]  /*5320*/  IADD3 R13, PT, PT, R16, 0x1, RZ ;  /* 0x00000001100d7810 */ /* 0x000fe40007ffe0ff */
[----:B-1----:R-:W-:Y:S02]  /*5330*/  FSETP.GT.AND P6, PT, R17, R2, PT ;  /* 0x000000021100720b */ /* 0x002fe40003fc4000 */
[----:B------:R0:W1:Y:S01]  /*5340*/  LDS R17, [R10+0x680] ;  /* 0x000680000a117984 */ /* 0x0000620000000800 */
[----:B----4-:R-:W-:-:S04]  /*5350*/  FSETP.GT.AND P5, PT, R15, R0, PT ;  /* 0x000000000f00720b */ /* 0x010fc80003fa4000 */
[----:B------:R-:W-:Y:S01]  /*5360*/  @!P4 IMAD.MOV R12, RZ, RZ, R18 ;  /* 0x000000ffff0cc224 */ /* 0x000fe200078e0212 */
[----:B------:R-:W-:Y:S01]  /*5370*/  FSETP.GT.AND P4, PT, R19, R22, PT ;  /* 0x000000161300720b */ /* 0x000fe20003f84000 */
[----:B------:R-:W-:-:S04]  /*5380*/  VIADD R15, R14, 0x1 ;  /* 0x000000010e0f7836 */ /* 0x000fc80000000000 */
[----:B------:R-:W-:Y:S01]  /*5390*/  @!P6 IADD3 R15, PT, PT, R14, RZ, RZ ;  /* 0x000000ff0e0fe210 */ /* 0x000fe20007ffe0ff */
[----:B------:R-:W-:Y:S01]  /*53a0*/  VIADD R14, R12, 0x1 ;  /* 0x000000010c0e7836 */ /* 0x000fe20000000000 */
[----:B--2---:R-:W-:Y:S01]  /*53b0*/  FSETP.GT.AND P6, PT, R31, R2, PT ;  /* 0x000000021f00720b */ /* 0x004fe20003fc4000 */
[----:B------:R-:W-:Y:S01]  /*53c0*/  @!P5 IMAD.MOV R13, RZ, RZ, R16 ;  /* 0x000000ffff0dd224 */ /* 0x000fe200078e0210 */
[----:B------:R-:W-:-:S04]  /*53d0*/  FSETP.GT.AND P5, PT, R21, R0, PT ;  /* 0x000000001500720b */ /* 0x000fc80003fa4000 */
[----:B------:R-:W-:Y:S01]  /*53e0*/  @!P4 IMAD.MOV R14, RZ, RZ, R12 ;  /* 0x000000ffff0ec224 */ /* 0x000fe200078e020c */
[----:B------:R-:W-:Y:S01]  /*53f0*/  FSETP.GT.AND P4, PT, R33, R22, PT ;  /* 0x000000162100720b */ /* 0x000fe20003f84000 */
[----:B------:R-:W-:Y:S01]  /*5400*/  VIADD R16, R15, 0x1 ;  /* 0x000000010f107836 */ /* 0x000fe20000000000 */
[----:B------:R-:W-:Y:S01]  /*5410*/  IADD3 R12, PT, PT, R13, 0x1, RZ ;  /* 0x000000010d0c7810 */ /* 0x000fe20007ffe0ff */
[----:B0-----:R-:W-:-:S03]  /*5420*/  VIADD R10, R14, 0x1 ;  /* 0x000000010e0a7836 */ /* 0x001fc60000000000 */
[----:B------:R-:W-:Y:S02]  /*5430*/  @!P6 IADD3 R16, PT, PT, R15, RZ, RZ ;  /* 0x000000ff0f10e210 */ /* 0x000fe40007ffe0ff */
[----:B------:R-:W-:Y:S01]  /*5440*/  @!P5 IMAD.MOV R12, RZ, RZ, R13 ;  /* 0x000000ffff0cd224 */ /* 0x000fe200078e020d */
[----:B---3--:R-:W-:-:S04]  /*5450*/  FSETP.GT.AND P6, PT, R37, R0, PT ;  /* 0x000000002500720b */ /* 0x008fc80003fc4000 */
[----:B------:R-:W-:Y:S01]  /*5460*/  @!P4 IMAD.MOV R10, RZ, RZ, R14 ;  /* 0x000000ffff0ac224 */ /* 0x000fe200078e020e */
[----:B------:R-:W-:Y:S01]  /*5470*/  FSETP.GT.AND P5, PT, R39, R2, PT ;  /* 0x000000022700720b */ /* 0x000fe20003fa4000 */
[----:B------:R-:W-:Y:S01]  /*5480*/  VIADD R15, R16, 0x1 ;  /* 0x00000001100f7836 */ /* 0x000fe20000000000 */
[----:B------:R-:W-:Y:S02]  /*5490*/  IADD3 R13, PT, PT, R12, 0x1, RZ ;  /* 0x000000010c0d7810 */ /* 0x000fe40007ffe0ff */
[----:B-1----:R-:W-:Y:S02]  /*54a0*/  FSETP.GT.AND P4, PT, R17, R22, PT ;  /* 0x000000161100720b */ /* 0x002fe40003f84000 */
[----:B------:R-:W-:Y:S02]  /*54b0*/  IADD3 R18, PT, PT, R10, 0x1, RZ ;  /* 0x000000010a127810 */ /* 0x000fe40007ffe0ff */
[----:B------:R-:W-:-:S05]  /*54c0*/  @!P6 IADD3 R13, PT, PT, R12, RZ, RZ ;  /* 0x000000ff0c0de210 */ /* 0x000fca0007ffe0ff */
[----:B------:R-:W-:Y:S01]  /*54d0*/  @!P5 IMAD.MOV R15, RZ, RZ, R16 ;  /* 0x000000ffff0fd224 */ /* 0x000fe200078e0210 */
[----:B------:R-:W-:Y:S02]  /*54e0*/  FSETP.GT.AND P6, PT, R41, R0, PT ;  /* 0x000000002900720b */ /* 0x000fe40003fc4000 */
[----:B------:R-:W-:Y:S01]  /*54f0*/  FSETP.GT.AND P5, PT, R43, R2, PT ;  /* 0x000000022b00720b */ /* 0x000fe20003fa4000 */
[----:B------:R-:W-:Y:S01]  /*5500*/  VIADD R16, R13, 0x1 ;  /* 0x000000010d107836 */ /* 0x000fe20000000000 */
[----:B------:R-:W-:Y:S02]  /*5510*/  @!P4 IADD3 R18, PT, PT, R10, RZ, RZ ;  /* 0x000000ff0a12c210 */ /* 0x000fe40007ffe0ff */
[----:B------:R-:W-:Y:S02]  /*5520*/  ISETP.GE.AND P4, PT, R8, R11, PT ;  /* 0x0000000b0800720c */ /* 0x000fe40003f86270 */
[----:B------:R-:W-:-:S05]  /*5530*/  IADD3 R14, PT, PT, R15, 0x1, RZ ;  /* 0x000000010f0e7810 */ /* 0x000fca0007ffe0ff */
[----:B------:R-:W-:Y:S02]  /*5540*/  @!P6 IMAD.MOV R16, RZ, RZ, R13 ;  /* 0x000000ffff10e224 */ /* 0x000fe400078e020d */
[----:B------:R-:W-:-:S04]  /*5550*/  @!P5 IADD3 R14, PT, PT, R15, RZ, RZ ;  /* 0x000000ff0f0ed210 */ /* 0x000fc80007ffe0ff */
[----:B------:R-:W-:Y:S05]  /*5560*/  @!P4 BRA `(.L_x_265) ;  /* 0xfffffffc0030c947 */ /* 0x000fea000383ffff */
.L_x_264:
[----:B------:R-:W-:Y:S05]  /*5570*/  BSYNC.RECONVERGENT B4 ;  /* 0x0000000000047941 */ /* 0x000fea0003800200 */
.L_x_263:
[----:B0-----:R-:W-:Y:S01]  /*5580*/  IMAD.IADD R10, R9, 0x1, -R8 ;  /* 0x00000001090a7824 */ /* 0x001fe200078e0a08 */
[----:B------:R-:W-:Y:S04]  /*5590*/  BSSY.RECONVERGENT B4, `(.L_x_266) ;  /* 0x000001e000047945 */ /* 0x000fe80003800200 */
[----:B------:R-:W-:-:S13]  /*55a0*/  ISETP.GT.AND P4, PT, R10, 0x20, PT ;  /* 0x000000200a00780c */ /* 0x000fda0003f84270 */
[----:B------:R-:W-:Y:S05]  /*55b0*/  @!P4 BRA `(.L_x_267) ;  /* 0x00000000006cc947 */ /* 0x000fea0003800000 */
[C---:B------:R-:W-:Y:S01]  /*55c0*/  IMAD R10, R8.reuse, 0xc, R23 ;  /* 0x0000000c080a7824 */ /* 0x040fe200078e0217 */
[----:B------:R-:W-:Y:S01]  /*55d0*/  IADD3 R8, PT, PT, R8, 0x40, RZ ;  /* 0x0000004008087810 */ /* 0x000fe20007ffe0ff */
[----:B------:R-:W-:-:S03]  /*55e0*/  VIADD R12, R16, 0x1 ;  /* 0x00000001100c7836 */ /* 0x000fc60000000000 */
[----:B------:R-:W0:Y:S04]  /*55f0*/  LDS R11, [R10+0x200] ;  /* 0x000200000a0b7984 */ /* 0x000e280000000800 */
[----:B------:R-:W1:Y:S04]  /*5600*/  LDS R13, [R10+0x204] ;  /* 0x000204000a0d7984 */ /* 0x000e680000000800 */
[----:B------:R-:W4:Y:S04]  /*5610*/  LDS R15, [R10+0x208] ;  /* 0x000208000a0f7984 */ /* 0x000f280000000800 */
[----:B------:R-:W2:Y:S04]  /*5620*/  LDS R17, [R10+0x380] ;  /* 0x000380000a117984 */ /* 0x000ea80000000800 */
[----:B------:R-:W3:Y:S04]  /*5630*/  LDS R19, [R10+0x384] ;  /* 0x000384000a137984 */ /* 0x000ee80000000800 */
[----:B------:R0:W3:Y:S02]  /*5640*/  LDS R21, [R10+0x388] ;  /* 0x000388000a157984 */ /* 0x0000e40000000800 */
[----:B0-----:R-:W-:-:S02]  /*5650*/  IADD3 R10, PT, PT, R14, 0x1, RZ ;  /* 0x000000010e0a7810 */ /* 0x001fc40007ffe0ff */
[----:B-----5:R-:W-:Y:S02]  /*5660*/  FSETP.GT.AND P4, PT, R11, R22, PT ;  /* 0x000000160b00720b */ /* 0x020fe40003f84000 */
[----:B------:R-:W-:Y:S02]  /*5670*/  IADD3 R11, PT, PT, R18, 0x1, RZ ;  /* 0x00000001120b7810 */ /* 0x000fe40007ffe0ff */
[----:B-1----:R-:W-:Y:S02]  /*5680*/  FSETP.GT.AND P5, PT, R13, R0, PT ;  /* 0x000000000d00720b */ /* 0x002fe40003fa4000 */
[----:B----4-:R-:W-:-:S07]  /*5690*/  FSETP.GT.AND P0, PT, R15, R2, PT ;  /* 0x000000020f00720b */ /* 0x010fce0003f04000 */
[----:B------:R-:W-:Y:S02]  /*56a0*/  @!P4 IADD3 R11, PT, PT, R18, RZ, RZ ;  /* 0x000000ff120bc210 */ /* 0x000fe40007ffe0ff */
[----:B--2---:R-:W-:Y:S02]  /*56b0*/  FSETP.GT.AND P4, PT, R17, R22, PT ;  /* 0x000000161100720b */ /* 0x004fe40003f84000 */
[----:B------:R-:W-:Y:S01]  /*56c0*/  @!P5 IMAD.MOV R12, RZ, RZ, R16 ;  /* 0x000000ffff0cd224 */ /* 0x000fe200078e0210 */
[----:B---3--:R-:W-:Y:S02]  /*56d0*/  FSETP.GT.AND P5, PT, R19, R0, PT ;  /* 0x000000001300720b */ /* 0x008fe40003fa4000 */
[----:B------:R-:W-:Y:S01]  /*56e0*/  FSETP.GT.AND P6, PT, R21, R2, PT ;  /* 0x000000021500720b */ /* 0x000fe20003fc4000 */
[----:B------:R-:W-:Y:S01]  /*56f0*/  @!P0 IMAD.MOV R10, RZ, RZ, R14 ;  /* 0x000000ffff0a8224 */ /* 0x000fe200078e020e */
[----:B------:R-:W-:Y:S01]  /*5700*/  IADD3 R18, PT, PT, R11, 0x1, RZ ;  /* 0x000000010b127810 */ /* 0x000fe20007ffe0ff */
[----:B------:R-:W-:Y:S01]  /*5710*/  VIADD R16, R12, 0x1 ;  /* 0x000000010c107836 */ /* 0x000fe20000000000 */
[----:B------:R-:W-:-:S02]  /*5720*/  PLOP3.LUT P0, PT, PT, PT, PT, 0x8, 0x80 ;  /* 0x000000000080781c */ /* 0x000fc40003f0e170 */
[----:B------:R-:W-:Y:S02]  /*5730*/  IADD3 R14, PT, PT, R10, 0x1, RZ ;  /* 0x000000010a0e7810 */ /* 0x000fe40007ffe0ff */
[----:B------:R-:W-:-:S03]  /*5740*/  @!P4 IMAD.MOV R18, RZ, RZ, R11 ;  /* 0x000000ffff12c224 */ /* 0x000fc600078e020b */
[----:B------:R-:W-:Y:S02]  /*5750*/  @!P5 IADD3 R16, PT, PT, R12, RZ, RZ ;  /* 0x000000ff0c10d210 */ /* 0x000fe40007ffe0ff */
[----:B------:R-:W-:-:S07]  /*5760*/  @!P6 IMAD.MOV R14, RZ, RZ, R10 ;  /* 0x000000ffff0ee224 */ /* 0x000fce00078e020a */
.L_x_267:
[----:B------:R-:W-:Y:S05]  /*5770*/  BSYNC.RECONVERGENT B4 ;  /* 0x0000000000047941 */ /* 0x000fea0003800200 */
.L_x_266:
[----:B------:R-:W-:-:S13]  /*5780*/  ISETP.LT.OR P0, PT, R8, R9, P0 ;  /* 0x000000090800720c */ /* 0x000fda0000701670 */
[----:B------:R-:W-:Y:S05]  /*5790*/  @!P0 BRA `(.L_x_262) ;  /* 0x0000000000408947 */ /* 0x000fea0003800000 */
[----:B------:R-:W-:Y:S02]  /*57a0*/  IMAD R8, R8, 0xc, R23 ;  /* 0x0000000c08087824 */ /* 0x000fe400078e0217 */
[----:B------:R-:W-:Y:S02]  /*57b0*/  VIADD R10, R18, 0x1 ;  /* 0x00000001120a7836 */ /* 0x000fe40000000000 */
[----:B------:R-:W-:Y:S01]  /*57c0*/  VIADD R12, R14, 0x1 ;  /* 0x000000010e0c7836 */ /* 0x000fe20000000000 */
[----:B------:R-:W0:Y:S04]  /*57d0*/  LDS R11, [R8+0x200] ;  /* 0x00020000080b7984 */ /* 0x000e280000000800 */
[----:B------:R-:W1:Y:S04]  /*57e0*/  LDS R13, [R8+0x204] ;  /* 0x00020400080d7984 */ /* 0x000e680000000800 */
[----:B------:R-:W4:Y:S01]  /*57f0*/  LDS R15, [R8+0x208] ;  /* 0x00020800080f7984 */ /* 0x000f220000000800 */
[----:B0----5:R-:W-:-:S02]  /*5800*/  FSETP.GT.AND P0, PT, R11, R22, PT ;  /* 0x000000160b00720b */ /* 0x021fc40003f04000 */
[----:B------:R-:W-:Y:S02]  /*5810*/  IADD3 R11, PT, PT, R16, 0x1, RZ ;  /* 0x00000001100b7810 */ /* 0x000fe40007ffe0ff */
[----:B-1----:R-:W-:Y:S02]  /*5820*/  FSETP.GT.AND P4, PT, R13, R0, PT ;  /* 0x000000000d00720b */ /* 0x002fe40003f84000 */
[----:B----4-:R-:W-:-:S07]  /*5830*/  FSETP.GT.AND P5, PT, R15, R2, PT ;  /* 0x000000020f00720b */ /* 0x010fce0003fa4000 */
[----:B------:R-:W-:-:S04]  /*5840*/  @!P0 IADD3 R10, PT, PT, R18, RZ, RZ ;  /* 0x000000ff120a8210 */ /* 0x000fc80007ffe0ff */
[----:B------:R-:W-:Y:S02]  /*5850*/  @!P4 IMAD.MOV R11, RZ, RZ, R16 ;  /* 0x000000ffff0bc224 */ /* 0x000fe400078e0210 */
[----:B------:R-:W-:Y:S01]  /*5860*/  IMAD.MOV.U32 R18, RZ, RZ, R10 ;  /* 0x000000ffff127224 */ /* 0x000fe200078e000a */
[----:B------:R-:W-:Y:S02]  /*5870*/  @!P5 IADD3 R12, PT, PT, R14, RZ, RZ ;  /* 0x000000ff0e0cd210 */ /* 0x000fe40007ffe0ff */
[----:B------:R-:W-:-:S03]  /*5880*/  MOV R16, R11 ;  /* 0x0000000b00107202 */ /* 0x000fc60000000f00 */
[----:B------:R-:W-:-:S07]  /*5890*/  IMAD.MOV.U32 R14, RZ, RZ, R12 ;  /* 0x000000ffff0e7224 */ /* 0x000fce00078e000c */
.L_x_262:
[----:B------:R-:W-:Y:S05]  /*58a0*/  BSYNC.RECONVERGENT B3 ;  /* 0x0000000000037941 */ /* 0x000fea0003800200 */
.L_x_261:
[----:B------:R-:W-:-:S03]  /*58b0*/  UMOV UR6, 0xffffffff ;  /* 0xffffffff00067882 */ /* 0x000fc60000000000 */
[----:B------:R-:W-:Y:S05]  /*58c0*/  BRA.DIV UR6, `(.L_x_268) ;  /* 0x0000001606187947 */ /* 0x000fea000b800000 */
[----:B0-----:R-:W0:Y:S04]  /*58d0*/  SHFL.DOWN PT, R15, R18, 0x10, 0x1f ;  /* 0x0a001f00120f7f89 */ /* 0x001e2800000e0000 */
[----:B------:R-:W1:Y:S04]  /*58e0*/  SHFL.DOWN PT, R17, R16, 0x10, 0x1f ;  /* 0x0a001f0010117f89 */ /* 0x000e6800000e0000 */
[----:B------:R-:W4:Y:S01]  /*58f0*/  SHFL.DOWN PT, R8, R14, 0x10, 0x1f ;  /* 0x0a001f000e087f89 */ /* 0x000f2200000e0000 */
[----:B0-----:R-:W-:Y:S01]  /*5900*/  IADD3 R15, PT, PT, R15, R18, RZ ;  /* 0x000000120f0f7210 */ /* 0x001fe20007ffe0ff */
[----:B-1----:R-:W-:-:S04]  /*5910*/  IMAD.IADD R17, R17, 0x1, R16 ;  /* 0x0000000111117824 */ /* 0x002fc800078e0210 */
[----:B------:R-:W0:Y:S01]  /*5920*/  SHFL.DOWN PT, R20, R15, 0x8, 0x1f ;  /* 0x09001f000f147f89 */ /* 0x000e2200000e0000 */
[----:B----4-:R-:W-:-:S03]  /*5930*/  IADD3 R19, PT, PT, R8, R14, RZ ;  /* 0x0000000e08137210 */ /* 0x010fc60007ffe0ff */
[----:B------:R-:W1:Y:S04]  /*5940*/  SHFL.DOWN PT, R36, R17, 0x8, 0x1f ;  /* 0x09001f0011247f89 */ /* 0x000e6800000e0000 */
[----:B------:R-:W4:Y:S01]  /*5950*/  SHFL.DOWN PT, R8, R19, 0x8, 0x1f ;  /* 0x09001f0013087f89 */ /* 0x000f2200000e0000 */
[----:B0-----:R-:W-:Y:S01]  /*5960*/  IMAD.IADD R20, R15, 0x1, R20 ;  /* 0x000000010f147824 */ /* 0x001fe200078e0214 */
[----:B-1----:R-:W-:-:S04]  /*5970*/  IADD3 R36, PT, PT, R17, R36, RZ ;  /* 0x0000002411247210 */ /* 0x002fc80007ffe0ff */
[----:B------:R-:W0:Y:S01]  /*5980*/  SHFL.DOWN PT, R21, R20, 0x4, 0x1f ;  /* 0x08801f0014157f89 */ /* 0x000e2200000e0000 */
[----:B----4-:R-:W-:-:S03]  /*5990*/  IMAD.IADD R14, R19, 0x1, R8 ;  /* 0x00000001130e7824 */ /* 0x010fc600078e0208 */
        /* <DEDUP_REMOVED lines=13> */
[----:B--2---:R2:W4:Y:S01]  /*5a70*/  SHFL.DOWN PT, R33, R14, 0x1, 0x1f ;  /* 0x08201f000e217f89 */ /* 0x00452200000e0000 */
[----:B0-----:R-:W-:Y:S01]  /*5a80*/  IADD3 R17, PT, PT, R16, R17, RZ ;  /* 0x0000001110117210 */ /* 0x001fe20007ffe0ff */
[----:B-12---:R-:W-:-:S07]  /*5a90*/  IMAD.IADD R8, R18, 0x1, R19 ;  /* 0x0000000112087824 */ /* 0x006fce00078e0213 */
.L_x_365:
[----:B------:R-:W-:Y:S01]  /*5aa0*/  BSSY.RECONVERGENT B5, `(.L_x_269) ;  /* 0x000006f000057945 */ /* 0x000fe20003800200 */
[----:B----4-:R-:W-:-:S03]  /*5ab0*/  IADD3 R16, PT, PT, R14, R33, RZ ;  /* 0x000000210e107210 */ /* 0x010fc60007ffe0ff */
[----:B------:R-:W-:Y:S05]  /*5ac0*/  @P3 BRA `(.L_x_270) ;  /* 0x0000000400b03947 */ /* 0x000fea0003800000 */
[----:B------:R-:W-:Y:S01]  /*5ad0*/  I2FP.F32.S32 R9, R9 ;  /* 0x0000000900097245 */ /* 0x000fe20000201400 */
[----:B------:R-:W-:Y:S01]  /*5ae0*/  BSSY.RECONVERGENT B6, `(.L_x_271) ;  /* 0x000000e000067945 */ /* 0x000fe20003800200 */
[----:B------:R-:W-:Y:S02]  /*5af0*/  I2FP.F32.S32 R10, R17 ;  /* 0x00000011000a7245 */ /* 0x000fe40000201400 */
[----:B------:R-:W0:Y:S08]  /*5b00*/  MUFU.RCP R12, R9 ;  /* 0x00000009000c7308 */ /* 0x000e300000001000 */
[----:B------:R-:W1:Y:S01]  /*5b10*/  FCHK P0, R10, R9 ;  /* 0x000000090a007302 */ /* 0x000e620000000000 */
[----:B0-----:R-:W-:-:S04]  /*5b20*/  FFMA R11, -R9, R12, 1 ;  /* 0x3f800000090b7423 */ /* 0x001fc8000000010c */
[----:B------:R-:W-:-:S04]  /*5b30*/  FFMA R11, R12, R11, R12 ;  /* 0x0000000b0c0b7223 */ /* 0x000fc8000000000c */
[----:B------:R-:W-:-:S04]  /*5b40*/  FFMA R12, R10, R11, RZ ;  /* 0x0000000b0a0c7223 */ /* 0x000fc800000000ff */
[----:B------:R-:W-:-:S04]  /*5b50*/  FFMA R13, -R9, R12, R10 ;  /* 0x0000000c090d7223 */ /* 0x000fc8000000010a */
[----:B------:R-:W-:Y:S01]  /*5b60*/  FFMA R13, R11, R13, R12 ;  /* 0x0000000d0b0d7223 */ /* 0x000fe2000000000c */
[----:B-1----:R-:W-:Y:S06]  /*5b70*/  @!P0 BRA `(.L_x_272) ;  /* 0x0000000000108947 */ /* 0x002fec0003800000 */
[----:B------:R-:W-:Y:S01]  /*5b80*/  IMAD.MOV.U32 R11, RZ, RZ, R9 ;  /* 0x000000ffff0b7224 */ /* 0x000fe200078e0009 */
[----:B------:R-:W-:-:S07]  /*5b90*/  MOV R12, 0x5bb0 ;  /* 0x00005bb0000c7802 */ /* 0x000fce0000000f00 */
[----:B---3-5:R-:W-:Y:S05]  /*5ba0*/  CALL.REL.NOINC `($__internal_3_$__cuda_sm3x_div_rn_noftz_f32_slowpath) ;  /* 0x00000018005c7944 */ /* 0x028fea0003c00000 */
[----:B------:R-:W-:-:S07]  /*5bb0*/  MOV R13, R14 ;  /* 0x0000000e000d7202 */ /* 0x000fce0000000f00 */
.L_x_272:
[----:B------:R-:W-:Y:S05]  /*5bc0*/  BSYNC.RECONVERGENT B6 ;  /* 0x0000000000067941 */ /* 0x000fea0003800200 */
.L_x_271:
[----:B------:R-:W0:Y:S01]  /*5bd0*/  MUFU.RCP R10, R9 ;  /* 0x00000009000a7308 */ /* 0x000e220000001000 */
[----:B------:R-:W-:Y:S01]  /*5be0*/  I2FP.F32.S32 R12, R8 ;  /* 0x00000008000c7245 */ /* 0x000fe20000201400 */
[----:B------:R-:W-:Y:S06]  /*5bf0*/  BSSY.RECONVERGENT B6, `(.L_x_273) ;  /* 0x000000d000067945 */ /* 0x000fec0003800200 */
        /* <DEDUP_REMOVED lines=8> */
[----:B------:R-:W-:Y:S02]  /*5c80*/  MOV R11, R9 ;  /* 0x00000009000b7202 */ /* 0x000fe40000000f00 */
[----:B------:R-:W-:-:S07]  /*5c90*/  MOV R12, 0x5cb0 ;  /* 0x00005cb0000c7802 */ /* 0x000fce0000000f00 */
[----:B---3-5:R-:W-:Y:S05]  /*5ca0*/  CALL.REL.NOINC `($__internal_3_$__cuda_sm3x_div_rn_noftz_f32_slowpath) ;  /* 0x00000018001c7944 */ /* 0x028fea0003c00000 */
[----:B------:R-:W-:-:S07]  /*5cb0*/  IMAD.MOV.U32 R15, RZ, RZ, R14 ;  /* 0x000000ffff0f7224 */ /* 0x000fce00078e000e */
.L_x_274:
[----:B------:R-:W-:Y:S05]  /*5cc0*/  BSYNC.RECONVERGENT B6 ;  /* 0x0000000000067941 */ /* 0x000fea0003800200 */
.L_x_273:
        /* <DEDUP_REMOVED lines=10> */
[----:B------:R-:W-:Y:S01]  /*5d70*/  MOV R10, R16 ;  /* 0x00000010000a7202 */ /* 0x000fe20000000f00 */
[----:B------:R-:W-:Y:S01]  /*5d80*/  IMAD.MOV.U32 R11, RZ, RZ, R9 ;  /* 0x000000ffff0b7224 */ /* 0x000fe200078e0009 */
[----:B------:R-:W-:-:S07]  /*5d90*/  MOV R12, 0x5db0 ;  /* 0x00005db0000c7802 */ /* 0x000fce0000000f00 */
[----:B---3-5:R-:W-:Y:S05]  /*5da0*/  CALL.REL.NOINC `($__internal_3_$__cuda_sm3x_div_rn_noftz_f32_slowpath) ;  /* 0x0000001400dc7944 */ /* 0x028fea0003c00000 */
[----:B------:R-:W-:-:S07]  /*5db0*/  MOV R17, R14 ;  /* 0x0000000e00117202 */ /* 0x000fce0000000f00 */
.L_x_276:
[----:B------:R-:W-:Y:S05]  /*5dc0*/  BSYNC.RECONVERGENT B6 ;  /* 0x0000000000067941 */ /* 0x000fea0003800200 */
.L_x_275:
[----:B------:R-:W-:Y:S02]  /*5dd0*/  IMAD.SHL.U32 R9, R6, 0x10, RZ ;  /* 0x0000001006097824 */ /* 0x000fe400078e00ff */
[----:B------:R-:W-:Y:S02]  /*5de0*/  HFMA2 R12, -RZ, RZ, 1.666015625, -0.052093505859375 ;  /* 0x3eaaaaabff0c7431 */ /* 0x000fe400000001ff */
[----:B------:R-:W-:Y:S01]  /*5df0*/  FADD R10, R15, R13 ;  /* 0x0000000d0f0a7221 */ /* 0x000fe20000000000 */
[----:B------:R-:W-:Y:S01]  /*5e00*/  IMAD.MOV.U32 R11, RZ, RZ, 0x40400000 ;  /* 0x40400000ff0b7424 */ /* 0x000fe200078e00ff */
[----:B------:R-:W-:Y:S01]  /*5e10*/  BSSY.RECONVERGENT B6, `(.L_x_277) ;  /* 0x0000011000067945 */ /* 0x000fe20003800200 */
[----:B------:R-:W-:-:S04]  /*5e20*/  IMAD.WIDE.U32 R8, R9, 0x4, R34 ;  /* 0x0000000409087825 */ /* 0x000fc800078e0022 */
[----:B------:R-:W-:Y:S01]  /*5e30*/  FADD R10, R10, R17 ;  /* 0x000000110a0a7221 */ /* 0x000fe20000000000 */
[----:B------:R0:W-:Y:S03]  /*5e40*/  STG.E desc[UR4][R8.64+0x30], R13 ;  /* 0x0000300d08007986 */ /* 0x0001e6000c101904 */
[----:B------:R-:W1:Y:S01]  /*5e50*/  FCHK P0, R10, 3 ;  /* 0x404000000a007902 */ /* 0x000e620000000000 */
[----:B------:R-:W-:Y:S01]  /*5e60*/  FFMA R11, R12, -R11, 1 ;  /* 0x3f8000000c0b7423 */ /* 0x000fe2000000080b */
[----:B------:R0:W-:Y:S03]  /*5e70*/  STG.E desc[UR4][R8.64+0x34], R15 ;  /* 0x0000340f08007986 */ /* 0x0001e6000c101904 */
[----:B------:R-:W-:Y:S01]  /*5e80*/  FFMA R11, R11, R12, 0.3333333432674407959 ;  /* 0x3eaaaaab0b0b7423 */ /* 0x000fe2000000000c */
[----:B------:R0:W-:Y:S03]  /*5e90*/  STG.E desc[UR4][R8.64+0x38], R17 ;  /* 0x0000381108007986 */ /* 0x0001e6000c101904 */
[----:B------:R-:W-:-:S04]  /*5ea0*/  FFMA R12, R10, R11, RZ ;  /* 0x0000000b0a0c7223 */ /* 0x000fc800000000ff */
[----:B------:R-:W-:-:S04]  /*5eb0*/  FFMA R14, R12, -3, R10 ;  /* 0xc04000000c0e7823 */ /* 0x000fc8000000000a */
[----:B------:R-:W-:Y:S01]  /*5ec0*/  FFMA R12, R11, R14, R12 ;  /* 0x0000000e0b0c7223 */ /* 0x000fe2000000000c */
[----:B01----:R-:W-:Y:S06]  /*5ed0*/  @!P0 BRA `(.L_x_278) ;  /* 0x0000000000108947 */ /* 0x003fec0003800000 */
[----:B------:R-:W-:Y:S02]  /*5ee0*/  MOV R11, 0x40400000 ;  /* 0x40400000000b7802 */ /* 0x000fe40000000f00 */
[----:B------:R-:W-:-:S07]  /*5ef0*/  MOV R12, 0x5f10 ;  /* 0x00005f10000c7802 */ /* 0x000fce0000000f00 */
[----:B---3-5:R-:W-:Y:S05]  /*5f00*/  CALL.REL.NOINC `($__internal_3_$__cuda_sm3x_div_rn_noftz_f32_slowpath) ;  /* 0x0000001400847944 */ /* 0x028fea0003c00000 */
[----:B------:R-:W-:-:S07]  /*5f10*/  IMAD.MOV.U32 R12, RZ, RZ, R14 ;  /* 0x000000ffff0c7224 */ /* 0x000fce00078e000e */
.L_x_278:
[----:B------:R-:W-:Y:S05]  /*5f20*/  BSYNC.RECONVERGENT B6 ;  /* 0x0000000000067941 */ /* 0x000fea0003800200 */
.L_x_277:
[C---:B------:R-:W-:Y:S01]  /*5f30*/  FADD R15, -R12.reuse, R15 ;  /* 0x0000000f0c0f7221 */ /* 0x040fe20000000100 */
[C---:B------:R-:W-:Y:S01]  /*5f40*/  FADD R13, -R12.reuse, R13 ;  /* 0x0000000d0c0d7221 */ /* 0x040fe20000000100 */
[----:B------:R-:W-:Y:S01]  /*5f50*/  MOV R11, 0x3eaaaaab ;  /* 0x3eaaaaab000b7802 */ /* 0x000fe20000000f00 */
[----:B------:R-:W-:Y:S02]  /*5f60*/  IMAD.MOV.U32 R14, RZ, RZ, 0x40400000 ;  /* 0x40400000ff0e7424 */ /* 0x000fe400078e00ff */
[----:B------:R-:W-:Y:S01]  /*5f70*/  FMUL R10, R15, R15 ;  /* 0x0000000f0f0a7220 */ /* 0x000fe20000400000 */
[----:B------:R-:W-:Y:S01]  /*5f80*/  FADD R17, -R12, R17 ;  /* 0x000000110c117221 */ /* 0x000fe20000000100 */
[----:B------:R-:W-:Y:S01]  /*5f90*/  BSSY.RECONVERGENT B6, `(.L_x_279) ;  /* 0x000000f000067945 */ /* 0x000fe20003800200 */
[----:B------:R-:W-:Y:S01]  /*5fa0*/  FFMA R12, R11, -R14, 1 ;  /* 0x3f8000000b0c7423 */ /* 0x000fe2000000080e */
[----:B------:R-:W-:-:S04]  /*5fb0*/  FFMA R10, R13, R13, R10 ;  /* 0x0000000d0d0a7223 */ /* 0x000fc8000000000a */
[----:B------:R-:W-:Y:S01]  /*5fc0*/  FFMA R14, R17, R17, R10 ;  /* 0x00000011110e7223 */ /* 0x000fe2000000000a */
[----:B------:R-:W-:-:S03]  /*5fd0*/  FFMA R10, R12, R11, 0.3333333432674407959 ;  /* 0x3eaaaaab0c0a7423 */ /* 0x000fc6000000000b */
[----:B------:R-:W0:Y:S01]  /*5fe0*/  FCHK P0, R14, 3 ;  /* 0x404000000e007902 */ /* 0x000e220000000000 */
[----:B------:R-:W-:-:S04]  /*5ff0*/  FFMA R11, R10, R14, RZ ;  /* 0x0000000e0a0b7223 */ /* 0x000fc800000000ff */
[----:B------:R-:W-:-:S04]  /*6000*/  FFMA R12, R11, -3, R14 ;  /* 0xc04000000b0c7823 */ /* 0x000fc8000000000e */
[----:B------:R-:W-:Y:S01]  /*6010*/  FFMA R12, R10, R12, R11 ;  /* 0x0000000c0a0c7223 */ /* 0x000fe2000000000b */
[----:B0-----:R-:W-:Y:S06]  /*6020*/  @!P0 BRA `(.L_x_280) ;  /* 0x0000000000148947 */ /* 0x001fec0003800000 */
[----:B------:R-:W-:Y:S01]  /*6030*/  MOV R10, R14 ;  /* 0x0000000e000a7202 */ /* 0x000fe20000000f00 */
[----:B------:R-:W-:Y:S01]  /*6040*/  IMAD.MOV.U32 R11, RZ, RZ, 0x40400000 ;  /* 0x40400000ff0b7424 */ /* 0x000fe200078e00ff */
[----:B------:R-:W-:-:S07]  /*6050*/  MOV R12, 0x6070 ;  /* 0x00006070000c7802 */ /* 0x000fce0000000f00 */
[----:B---3-5:R-:W-:Y:S05]  /*6060*/  CALL.REL.NOINC `($__internal_3_$__cuda_sm3x_div_rn_noftz_f32_slowpath) ;  /* 0x00000014002c7944 */ /* 0x028fea0003c00000 */
[----:B------:R-:W-:-:S07]  /*6070*/  MOV R12, R14 ;  /* 0x0000000e000c7202 */ /* 0x000fce0000000f00 */
.L_x_280:
[----:B------:R-:W-:Y:S05]  /*6080*/  BSYNC.RECONVERGENT B6 ;  /* 0x0000000000067941 */ /* 0x000fea0003800200 */
.L_x_279:
[----:B------:R-:W-:Y:S01]  /*6090*/  VIADD R10, R12, 0xf3000000 ;  /* 0xf30000000c0a7836 */ /* 0x000fe20000000000 */
[----:B------:R0:W1:Y:S01]  /*60a0*/  MUFU.RSQ R11, R12 ;  /* 0x0000000c000b7308 */ /* 0x0000620000001400 */
[----:B------:R-:W-:Y:S03]  /*60b0*/  BSSY.RECONVERGENT B3, `(.L_x_281) ;  /* 0x000000c000037945 */ /* 0x000fe60003800200 */
[----:B------:R-:W-:-:S13]  /*60c0*/  ISETP.GT.U32.AND P0, PT, R10, 0x727fffff, PT ;  /* 0x727fffff0a00780c */ /* 0x000fda0003f04070 */
[----:B01----:R-:W-:Y:S05]  /*60d0*/  @!P0 BRA `(.L_x_282) ;  /* 0x0000000000148947 */ /* 0x003fea0003800000 */
[----:B------:R-:W-:Y:S01]  /*60e0*/  BSSY.RECONVERGENT B4, `(.L_x_283) ;  /* 0x0000003000047945 */ /* 0x000fe20003800200 */
[----:B------:R-:W-:-:S07]  /*60f0*/  MOV R15, 0x6110 ;  /* 0x00006110000f7802 */ /* 0x000fce0000000f00 */
[----:B---3-5:R-:W-:Y:S05]  /*6100*/  CALL.REL.NOINC `($__internal_2_$__cuda_sm20_sqrt_rn_f32_slowpath) ;  /* 0x0000001000ac7944 */ /* 0x028fea0003c00000 */
[----:B------:R-:W-:Y:S05]  /*6110*/  BSYNC.RECONVERGENT B4 ;  /* 0x0000000000047941 */ /* 0x000fea0003800200 */
.L_x_283:
[----:B------:R-:W-:Y:S05]  /*6120*/  BRA `(.L_x_284) ;  /* 0x0000000000107947 */ /* 0x000fea0003800000 */
.L_x_282:
[C---:B------:R-:W-:Y:S01]  /*6130*/  FMUL.FTZ R17, R11.reuse, R12 ;  /* 0x0000000c0b117220 */ /* 0x040fe20000410000 */
[----:B------:R-:W-:-:S03]  /*6140*/  FMUL.FTZ R10, R11, 0.5 ;  /* 0x3f0000000b0a7820 */ /* 0x000fc60000410000 */
[----:B------:R-:W-:-:S04]  /*6150*/  FFMA R12, -R17, R17, R12 ;  /* 0x00000011110c7223 */ /* 0x000fc8000000010c */
[----:B------:R-:W-:-:S07]  /*6160*/  FFMA R17, R12, R10, R17 ;  /* 0x0000000a0c117223 */ /* 0x000fce0000000011 */
.L_x_284:
[----:B------:R-:W-:Y:S05]  /*6170*/  BSYNC.RECONVERGENT B3 ;  /* 0x0000000000037941 */ /* 0x000fea0003800200 */
.L_x_281:
[----:B------:R0:W-:Y:S02]  /*6180*/  STG.E desc[UR4][R8.64+0x3c], R17 ;  /* 0x00003c1108007986 */ /* 0x0001e4000c101904 */
.L_x_270:
[----:B------:R-:W-:Y:S05]  /*6190*/  BSYNC.RECONVERGENT B5 ;  /* 0x0000000000057941 */ /* 0x000fea0003800200 */
.L_x_269:
[----:B------:R-:W-:-:S03]  /*61a0*/  UMOV UR6, 0xffffffff ;  /* 0xffffffff00067882 */ /* 0x000fc60000000000 */
[----:B------:R-:W-:Y:S05]  /*61b0*/  BRA.DIV UR6, `(.L_x_285) ;  /* 0x0000001206647947 */ /* 0x000fea000b800000 */
[----:B------:R-:W-:Y:S01]  /*61c0*/  NOP ;  /* 0x0000000000007918 */ /* 0x000fe20000000000 */
.L_x_82:
[----:B------:R-:W-:Y:S05]  /*61d0*/  BSYNC B0 ;  /* 0x0000000000007941 */ /* 0x000fea0003800000 */
.L_x_80:
[----:B------:R-:W1:Y:S01]  /*61e0*/  LDCU UR6, c[0x0][0x3b4] ;  /* 0x00007680ff0677ac */ /* 0x000e620008000800 */
[----:B------:R-:W-:-:S04]  /*61f0*/  IADD3 R6, PT, PT, R6, 0x1, RZ ;  /* 0x0000000106067810 */ /* 0x000fc80007ffe0ff */
[----:B-1----:R-:W-:-:S13]  /*6200*/  ISETP.NE.AND P0, PT, R6, UR6, PT ;  /* 0x0000000606007c0c */ /* 0x002fda000bf05270 */
[----:B------:R-:W-:Y:S05]  /*6210*/  @P0 BRA `(.L_x_286) ;  /* 0xffffffa000040947 */ /* 0x000fea000383ffff */
[----:B------:R-:W-:Y:S05]  /*6220*/  EXIT ;  /* 0x000000000000794d */ /* 0x000fea0003800000 */
.L_x_90:
[----:B------:R-:W-:Y:S01]  /*6230*/  BSSY B3, `(.L_x_287) ;  /* 0x0000005000037945 */ /* 0x000fe20003800000 */
[----:B------:R-:W-:-:S07]  /*6240*/  IMAD.MOV.U32 R12, RZ, RZ, -0x1 ;  /* 0xffffffffff0c7424 */ /* 0x000fce00078e00ff */
[----:B-----5:R-:W-:Y:S05]  /*6250*/  WARPSYNC.COLLECTIVE R12, `(.L_x_288) ;  /* 0x000000000c087348 */ /* 0x020fea0003c00000 */
[----:B------:R-:W-:Y:S01]  /*6260*/  NOP ;  /* 0x0000000000007918 */ /* 0x000fe20000000000 */
[----:B-----5:R-:W-:Y:S05]  /*6270*/  ENDCOLLECTIVE ;  /* 0x000000000000791b */ /* 0x020fea0003800000 */
.L_x_288:
[----:B------:R-:W-:Y:S05]  /*6280*/  BSYNC B3 ;  /* 0x0000000000037941 */ /* 0x000fea0003800000 */
.L_x_287:
[----:B------:R-:W-:Y:S05]  /*6290*/  BRA `(.L_x_289) ;  /* 0xffffffa4007c7947 */ /* 0x000fea000383ffff */
.L_x_96:
[----:B------:R-:W-:Y:S01]  /*62a0*/  BSSY B3, `(.L_x_290) ;  /* 0x0000005000037945 */ /* 0x000fe20003800000 */
[----:B-1----:R-:W-:-:S07]  /*62b0*/  MOV R12, 0xffffffff ;  /* 0xffffffff000c7802 */ /* 0x002fce0000000f00 */
[----:B-----5:R-:W-:Y:S05]  /*62c0*/  WARPSYNC.COLLECTIVE R12, `(.L_x_291) ;  /* 0x000000000c087348 */ /* 0x020fea0003c00000 */
[----:B------:R-:W-:Y:S01]  /*62d0*/  NOP ;  /* 0x0000000000007918 */ /* 0x000fe20000000000 */
[----:B-----5:R-:W-:Y:S05]  /*62e0*/  ENDCOLLECTIVE ;  /* 0x000000000000791b */ /* 0x020fea0003800000 */
.L_x_291:
[----:B------:R-:W-:Y:S05]  /*62f0*/  BSYNC B3 ;  /* 0x0000000000037941 */ /* 0x000fea0003800000 */
.L_x_290:
[----:B------:R-:W-:Y:S05]  /*6300*/  BRA `(.L_x_292) ;  /* 0xffffffa8002c7947 */ /* 0x000fea000383ffff */
.L_x_108:
[----:B------:R-:W-:Y:S01]  /*6310*/  BSSY B3, `(.L_x_293) ;  /* 0x0000005000037945 */ /* 0x000fe20003800000 */
[----:B01----:R-:W-:-:S07]  /*6320*/  IMAD.MOV.U32 R12, RZ, RZ, -0x1 ;  /* 0xffffffffff0c7424 */ /* 0x003fce00078e00ff */
[----:B--23-5:R-:W-:Y:S05]  /*6330*/  WARPSYNC.COLLECTIVE R12, `(.L_x_294) ;  /* 0x000000000c087348 */ /* 0x02cfea0003c00000 */
[----:B------:R-:W-:Y:S01]  /*6340*/  NOP ;  /* 0x0000000000007918 */ /* 0x000fe20000000000 */
[----:B--23-5:R-:W-:Y:S05]  /*6350*/  ENDCOLLECTIVE ;  /* 0x000000000000791b */ /* 0x02cfea0003800000 */
.L_x_294:
[----:B------:R-:W-:Y:S05]  /*6360*/  BSYNC B3 ;  /* 0x0000000000037941 */ /* 0x000fea0003800000 */
.L_x_293:
[----:B------:R-:W-:Y:S05]  /*6370*/  BRA `(.L_x_295) ;  /* 0xffffffa800dc7947 */ /* 0x000fea000383ffff */
.L_x_114:
[----:B------:R-:W-:Y:S01]  /*6380*/  BSSY B3, `(.L_x_296) ;  /* 0x0000005000037945 */ /* 0x000fe20003800000 */
[----:B01----:R-:W-:-:S07]  /*6390*/  MOV R12, 0xffffffff ;  /* 0xffffffff000c7802 */ /* 0x003fce0000000f00 */
[----:B--23-5:R-:W-:Y:S05]  /*63a0*/  WARPSYNC.COLLECTIVE R12, `(.L_x_297) ;  /* 0x000000000c087348 */ /* 0x02cfea0003c00000 */
[----:B------:R-:W-:Y:S01]  /*63b0*/  NOP ;  /* 0x0000000000007918 */ /* 0x000fe20000000000 */
[----:B--23-5:R-:W-:Y:S05]  /*63c0*/  ENDCOLLECTIVE ;  /* 0x000000000000791b */ /* 0x02cfea0003800000 */
.L_x_297:
[----:B------:R-:W-:Y:S05]  /*63d0*/  BSYNC B3 ;  /* 0x0000000000037941 */ /* 0x000fea0003800000 */
.L_x_296:
[----:B------:R-:W-:Y:S05]  /*63e0*/  BRA `(.L_x_298) ;  /* 0xffffffac00187947 */ /* 0x000fea000383ffff */
.L_x_128:
[----:B------:R-:W-:Y:S01]  /*63f0*/  BSSY B3, `(.L_x_299) ;  /* 0x0000005000037945 */ /* 0x000fe20003800000 */
[----:B01----:R-:W-:-:S07]  /*6400*/  IMAD.MOV.U32 R12, RZ, RZ, -0x1 ;  /* 0xffffffffff0c7424 */ /* 0x003fce00078e00ff */
[----:B--23-5:R-:W-:Y:S05]  /*6410*/  WARPSYNC.COLLECTIVE R12, `(.L_x_300) ;  /* 0x000000000c087348 */ /* 0x02cfea0003c00000 */
[----:B------:R-:W-:Y:S01]  /*6420*/  NOP ;  /* 0x0000000000007918 */ /* 0x000fe20000000000 */
[----:B--23-5:R-:W-:Y:S05]  /*6430*/  ENDCOLLECTIVE ;  /* 0x000000000000791b */ /* 0x02cfea0003800000 */
.L_x_300:
[----:B------:R-:W-:Y:S05]  /*6440*/  BSYNC B3 ;  /* 0x0000000000037941 */ /* 0x000fea0003800000 */
.L_x_299:
[----:B------:R-:W-:Y:S01]  /*6450*/  HFMA2 R17, -RZ, RZ, 0, 1.847743988037109375e-06 ;  /* 0x0000001fff117431 */ /* 0x000fe200000001ff */
[----:B------:R-:W-:Y:S01]  /*6460*/  MOV R13, R32 ;  /* 0x00000020000d7202 */ /* 0x000fe20000000f00 */
[----:B------:R-:W-:Y:S02]  /*6470*/  IMAD.MOV.U32 R16, RZ, RZ, RZ ;  /* 0x000000ffff107224 */ /* 0x000fe400078e00ff */
[----:B------:R-:W-:-:S07]  /*6480*/  IMAD.MOV.U32 R12, RZ, RZ, -0x1 ;  /* 0xffffffffff0c7424 */ /* 0x000fce00078e00ff */
[----:B------:R-:W-:Y:S05]  /*6490*/  WARPSYNC.COLLECTIVE R12, `(.L_x_301) ;  /* 0x000000000c087348 */ /* 0x000fea0003c00000 */
[----:B------:R0:W1:Y:S02]  /*64a0*/  SHFL.IDX P3, R15, R13, R16, R17 ;  /* 0x000000100d0f7389 */ /* 0x0000640000060011 */
[----:B01----:R-:W-:Y:S05]  /*64b0*/  ENDCOLLECTIVE ;  /* 0x000000000000791b */ /* 0x003fea0003800000 */
.L_x_301:
[----:B------:R-:W-:Y:S01]  /*64c0*/  IMAD.MOV.U32 R13, RZ, RZ, R30 ;  /* 0x000000ffff0d7224 */ /* 0x000fe200078e001e */
[----:B------:R-:W-:-:S07]  /*64d0*/  MOV R32, R15 ;  /* 0x0000000f00207202 */ /* 0x000fce0000000f00 */
[----:B------:R-:W-:Y:S05]  /*64e0*/  WARPSYNC.COLLECTIVE R12, `(.L_x_302) ;  /* 0x000000000c087348 */ /* 0x000fea0003c00000 */
[----:B------:R0:W1:Y:S02]  /*64f0*/  SHFL.IDX P3, R15, R13, R16, R17 ;  /* 0x000000100d0f7389 */ /* 0x0000640000060011 */
[----:B01----:R-:W-:Y:S05]  /*6500*/  ENDCOLLECTIVE ;  /* 0x000000000000791b */ /* 0x003fea0003800000 */
.L_x_302:
[----:B------:R-:W-:Y:S01]  /*6510*/  MOV R30, R15 ;  /* 0x0000000f001e7202 */ /* 0x000fe20000000f00 */
[----:B------:R-:W-:Y:S06]  /*6520*/  BRA `(.L_x_303) ;  /* 0xffffffb000947947 */ /* 0x000fec000383ffff */
.L_x_134:
[----:B------:R-:W-:Y:S01]  /*6530*/  BSSY B3, `(.L_x_304) ;  /* 0x0000005000037945 */ /* 0x000fe20003800000 */
[----:B01----:R-:W-:-:S07]  /*6540*/  IMAD.MOV.U32 R12, RZ, RZ, -0x1 ;  /* 0xffffffffff0c7424 */ /* 0x003fce00078e00ff */
[----:B--2345:R-:W-:Y:S05]  /*6550*/  WARPSYNC.COLLECTIVE R12, `(.L_x_305) ;  /* 0x000000000c087348 */ /* 0x03cfea0003c00000 */
[----:B------:R-:W-:Y:S01]  /*6560*/  NOP ;  /* 0x0000000000007918 */ /* 0x000fe20000000000 */
[----:B--2345:R-:W-:Y:S05]  /*6570*/  ENDCOLLECTIVE ;  /* 0x000000000000791b */ /* 0x03cfea0003800000 */
.L_x_305:
[----:B------:R-:W-:Y:S05]  /*6580*/  BSYNC B3 ;  /* 0x0000000000037941 */ /* 0x000fea0003800000 */
.L_x_304:
[----:B------:R-:W-:Y:S05]  /*6590*/  BRA `(.L_x_306) ;  /* 0xffffffb400287947 */ /* 0x000fea000383ffff */
.L_x_145:
[----:B------:R-:W-:Y:S01]  /*65a0*/  BSSY B3, `(.L_x_307) ;  /* 0x0000005000037945 */ /* 0x000fe20003800000 */
[----:B01----:R-:W-:-:S07]  /*65b0*/  MOV R12, 0xffffffff ;  /* 0xffffffff000c7802 */ /* 0x003fce0000000f00 */
[----:B--2345:R-:W-:Y:S05]  /*65c0*/  WARPSYNC.COLLECTIVE R12, `(.L_x_308) ;  /* 0x000000000c087348 */ /* 0x03cfea0003c00000 */
[----:B------:R-:W-:Y:S01]  /*65d0*/  NOP ;  /* 0x0000000000007918 */ /* 0x000fe20000000000 */
[----:B--2345:R-:W-:Y:S05]  /*65e0*/  ENDCOLLECTIVE ;  /* 0x000000000000791b */ /* 0x03cfea0003800000 */
.L_x_308:
[----:B------:R-:W-:Y:S05]  /*65f0*/  BSYNC B3 ;  /* 0x0000000000037941 */ /* 0x000fea0003800000 */
.L_x_307:
[----:B------:R-:W-:Y:S05]  /*6600*/  BRA `(.L_x_309) ;  /* 0xffffffb400d47947 */ /* 0x000fea000383ffff */
.L_x_151:
[----:B------:R-:W-:Y:S01]  /*6610*/  BSSY B3, `(.L_x_310) ;  /* 0x0000005000037945 */ /* 0x000fe20003800000 */
[----:B01----:R-:W-:-:S07]  /*6620*/  IMAD.MOV.U32 R12, RZ, RZ, -0x1 ;  /* 0xffffffffff0c7424 */ /* 0x003fce00078e00ff */
[----:B--2345:R-:W-:Y:S05]  /*6630*/  WARPSYNC.COLLECTIVE R12, `(.L_x_311) ;  /* 0x000000000c087348 */ /* 0x03cfea0003c00000 */
[----:B------:R-:W-:Y:S01]  /*6640*/  NOP ;  /* 0x0000000000007918 */ /* 0x000fe20000000000 */
[----:B--2345:R-:W-:Y:S05]  /*6650*/  ENDCOLLECTIVE ;  /* 0x000000000000791b */ /* 0x03cfea0003800000 */
.L_x_311:
[----:B------:R-:W-:Y:S05]  /*6660*/  BSYNC B3 ;  /* 0x0000000000037941 */ /* 0x000fea0003800000 */
.L_x_310:
[----:B------:R-:W-:Y:S05]  /*6670*/  BRA `(.L_x_312) ;  /* 0xffffffb8000c7947 */ /* 0x000fea000383ffff */
.L_x_165:
[----:B------:R-:W-:Y:S01]  /*6680*/  BSSY B3, `(.L_x_313) ;  /* 0x0000005000037945 */ /* 0x000fe20003800000 */
[----:B01----:R-:W-:-:S07]  /*6690*/  MOV R12, 0xffffffff ;  /* 0xffffffff000c7802 */ /* 0x003fce0000000f00 */
[----:B--2345:R-:W-:Y:S05]  /*66a0*/  WARPSYNC.COLLECTIVE R12, `(.L_x_314) ;  /* 0x000000000c087348 */ /* 0x03cfea0003c00000 */
[----:B------:R-:W-:Y:S01]  /*66b0*/  NOP ;  /* 0x0000000000007918 */ /* 0x000fe20000000000 */
[----:B--2345:R-:W-:Y:S05]  /*66c0*/  ENDCOLLECTIVE ;  /* 0x000000000000791b */ /* 0x03cfea0003800000 */
.L_x_314:
[----:B------:R-:W-:Y:S05]  /*66d0*/  BSYNC B3 ;  /* 0x0000000000037941 */ /* 0x000fea0003800000 */
.L_x_313:
[----:B------:R-:W-:Y:S02]  /*66e0*/  HFMA2 R16, -RZ, RZ, 0, 0 ;  /* 0x00000000ff107431 */ /* 0x000fe400000001ff */
[----:B------:R-:W-:Y:S01]  /*66f0*/  IMAD.MOV.U32 R13, RZ, RZ, R29 ;  /* 0x000000ffff0d7224 */ /* 0x000fe200078e001d */
[----:B------:R-:W-:Y:S01]  /*6700*/  MOV R12, 0xffffffff ;  /* 0xffffffff000c7802 */ /* 0x000fe20000000f00 */
[----:B------:R-:W-:-:S07]  /*6710*/  IMAD.MOV.U32 R17, RZ, RZ, 0x1f ;  /* 0x0000001fff117424 */ /* 0x000fce00078e00ff */
[----:B------:R-:W-:Y:S05]  /*6720*/  WARPSYNC.COLLECTIVE R12, `(.L_x_315) ;  /* 0x000000000c087348 */ /* 0x000fea0003c00000 */
[----:B------:R0:W1:Y:S02]  /*6730*/  SHFL.IDX P3, R15, R13, R16, R17 ;  /* 0x000000100d0f7389 */ /* 0x0000640000060011 */
[----:B01----:R-:W-:Y:S05]  /*6740*/  ENDCOLLECTIVE ;  /* 0x000000000000791b */ /* 0x003fea0003800000 */
.L_x_315:
[----:B------:R-:W-:Y:S01]  /*6750*/  MOV R13, R24 ;  /* 0x00000018000d7202 */ /* 0x000fe20000000f00 */
[----:B------:R-:W-:-:S07]  /*6760*/  IMAD.MOV.U32 R29, RZ, RZ, R15 ;  /* 0x000000ffff1d7224 */ /* 0x000fce00078e000f */
[----:B------:R-:W-:Y:S05]  /*6770*/  WARPSYNC.COLLECTIVE R12, `(.L_x_316) ;  /* 0x000000000c087348 */ /* 0x000fea0003c00000 */
[----:B------:R0:W1:Y:S02]  /*6780*/  SHFL.IDX P3, R15, R13, R16, R17 ;  /* 0x000000100d0f7389 */ /* 0x0000640000060011 */
[----:B01----:R-:W-:Y:S05]  /*6790*/  ENDCOLLECTIVE ;  /* 0x000000000000791b */ /* 0x003fea0003800000 */
.L_x_316:
[----:B------:R-:W-:Y:S01]  /*67a0*/  IMAD.MOV.U32 R24, RZ, RZ, R15 ;  /* 0x000000ffff187224 */ /* 0x000fe200078e000f */
[----:B------:R-:W-:Y:S06]  /*67b0*/  BRA `(.L_x_317) ;  /* 0xffffffbc00887947 */ /* 0x000fec000383ffff */
.L_x_171:
[----:B------:R-:W-:Y:S01]  /*67c0*/  BSSY B3, `(.L_x_318) ;  /* 0x0000005000037945 */ /* 0x000fe20003800000 */
[----:B01----:R-:W-:-:S07]  /*67d0*/  MOV R12, 0xffffffff ;  /* 0xffffffff000c7802 */ /* 0x003fce0000000f00 */
[----:B--2345:R-:W-:Y:S05]  /*67e0*/  WARPSYNC.COLLECTIVE R12, `(.L_x_319) ;  /* 0x000000000c087348 */ /* 0x03cfea0003c00000 */
[----:B------:R-:W-:Y:S01]  /*67f0*/  NOP ;  /* 0x0000000000007918 */ /* 0x000fe20000000000 */
[----:B--2345:R-:W-:Y:S05]  /*6800*/  ENDCOLLECTIVE ;  /* 0x000000000000791b */ /* 0x03cfea0003800000 */
.L_x_319:
[----:B------:R-:W-:Y:S05]  /*6810*/  BSYNC B3 ;  /* 0x0000000000037941 */ /* 0x000fea0003800000 */
.L_x_318:
[----:B------:R-:W-:Y:S05]  /*6820*/  BRA `(.L_x_320) ;  /* 0xffffffc0001c7947 */ /* 0x000fea000383ffff */
.L_x_182:
[----:B------:R-:W-:Y:S01]  /*6830*/  BSSY B1, `(.L_x_321) ;  /* 0x0000005000017945 */ /* 0x000fe20003800000 */
[----:B01----:R-:W-:-:S07]  /*6840*/  IMAD.MOV.U32 R12, RZ, RZ, -0x1 ;  /* 0xffffffffff0c7424 */ /* 0x003fce00078e00ff */
[----:B--2345:R-:W-:Y:S05]  /*6850*/  WARPSYNC.COLLECTIVE R12, `(.L_x_322) ;  /* 0x000000000c087348 */ /* 0x03cfea0003c00000 */
[----:B------:R-:W-:Y:S01]  /*6860*/  NOP ;  /* 0x0000000000007918 */ /* 0x000fe20000000000 */
[----:B--2345:R-:W-:Y:S05]  /*6870*/  ENDCOLLECTIVE ;  /* 0x000000000000791b */ /* 0x03cfea0003800000 */
.L_x_322:
[----:B------:R-:W-:Y:S05]  /*6880*/  BSYNC B1 ;  /* 0x0000000000017941 */ /* 0x000fea0003800000 */
.L_x_321:
[----:B------:R-:W-:Y:S05]  /*6890*/  BRA `(.L_x_323) ;  /* 0xffffffc000c87947 */ /* 0x000fea000383ffff */
.L_x_188:
[----:B------:R-:W-:Y:S01]  /*68a0*/  BSSY B1, `(.L_x_324) ;  /* 0x0000005000017945 */ /* 0x000fe20003800000 */
[----:B01----:R-:W-:-:S07]  /*68b0*/  MOV R12, 0xffffffff ;  /* 0xffffffff000c7802 */ /* 0x003fce0000000f00 */
[----:B--2345:R-:W-:Y:S05]  /*68c0*/  WARPSYNC.COLLECTIVE R12, `(.L_x_325) ;  /* 0x000000000c087348 */ /* 0x03cfea0003c00000 */
[----:B------:R-:W-:Y:S01]  /*68d0*/  NOP ;  /* 0x0000000000007918 */ /* 0x000fe20000000000 */
[----:B--2345:R-:W-:Y:S05]  /*68e0*/  ENDCOLLECTIVE ;  /* 0x000000000000791b */ /* 0x03cfea0003800000 */
.L_x_325:
[----:B------:R-:W-:Y:S05]  /*68f0*/  BSYNC B1 ;  /* 0x0000000000017941 */ /* 0x000fea0003800000 */
.L_x_324:
[----:B------:R-:W-:Y:S05]  /*6900*/  BRA `(.L_x_326) ;  /* 0xffffffc400007947 */ /* 0x000fea000383ffff */
.L_x_202:
[----:B------:R-:W-:Y:S01]  /*6910*/  BSSY B1, `(.L_x_327) ;  /* 0x0000005000017945 */ /* 0x000fe20003800000 */
[----:B01----:R-:W-:-:S07]  /*6920*/  IMAD.MOV.U32 R12, RZ, RZ, -0x1 ;  /* 0xffffffffff0c7424 */ /* 0x003fce00078e00ff */
[----:B--2345:R-:W-:Y:S05]  /*6930*/  WARPSYNC.COLLECTIVE R12, `(.L_x_328) ;  /* 0x000000000c087348 */ /* 0x03cfea0003c00000 */
[----:B------:R-:W-:Y:S01]  /*6940*/  NOP ;  /* 0x0000000000007918 */ /* 0x000fe20000000000 */
[----:B--2345:R-:W-:Y:S05]  /*6950*/  ENDCOLLECTIVE ;  /* 0x000000000000791b */ /* 0x03cfea0003800000 */
.L_x_328:
[----:B------:R-:W-:Y:S05]  /*6960*/  BSYNC B1 ;  /* 0x0000000000017941 */ /* 0x000fea0003800000 */
.L_x_327:
[----:B------:R-:W-:Y:S01]  /*6970*/  HFMA2 R17, -RZ, RZ, 0, 1.847743988037109375e-06 ;  /* 0x0000001fff117431 */ /* 0x000fe200000001ff */
[----:B------:R-:W-:Y:S01]  /*6980*/  MOV R13, R26 ;  /* 0x0000001a000d7202 */ /* 0x000fe20000000f00 */
[----:B------:R-:W-:Y:S02]  /*6990*/  IMAD.MOV.U32 R16, RZ, RZ, RZ ;  /* 0x000000ffff107224 */ /* 0x000fe400078e00ff */
[----:B------:R-:W-:-:S07]  /*69a0*/  IMAD.MOV.U32 R12, RZ, RZ, -0x1 ;  /* 0xffffffffff0c7424 */ /* 0x000fce00078e00ff */
[----:B------:R-:W-:Y:S05]  /*69b0*/  WARPSYNC.COLLECTIVE R12, `(.L_x_329) ;  /* 0x000000000c087348 */ /* 0x000fea0003c00000 */
[----:B------:R0:W1:Y:S02]  /*69c0*/  SHFL.IDX P3, R15, R13, R16, R17 ;  /* 0x000000100d0f7389 */ /* 0x0000640000060011 */
[----:B01----:R-:W-:Y:S05]  /*69d0*/  ENDCOLLECTIVE ;  /* 0x000000000000791b */ /* 0x003fea0003800000 */
.L_x_329:
[----:B------:R-:W-:Y:S01]  /*69e0*/  IMAD.MOV.U32 R13, RZ, RZ, R28 ;  /* 0x000000ffff0d7224 */ /* 0x000fe200078e001c */
[----:B------:R-:W-:-:S07]  /*69f0*/  MOV R26, R15 ;  /* 0x0000000f001a7202 */ /* 0x000fce0000000f00 */
[----:B------:R-:W-:Y:S05]  /*6a00*/  WARPSYNC.COLLECTIVE R12, `(.L_x_330) ;  /* 0x000000000c087348 */ /* 0x000fea0003c00000 */
[----:B------:R0:W1:Y:S02]  /*6a10*/  SHFL.IDX P3, R15, R13, R16, R17 ;  /* 0x000000100d0f7389 */ /* 0x0000640000060011 */
[----:B01----:R-:W-:Y:S05]  /*6a20*/  ENDCOLLECTIVE ;  /* 0x000000000000791b */ /* 0x003fea0003800000 */
.L_x_330:
[----:B------:R-:W-:Y:S01]  /*6a30*/  MOV R28, R15 ;  /* 0x0000000f001c7202 */ /* 0x000fe20000000f00 */
[----:B------:R-:W-:Y:S06]  /*6a40*/  BRA `(.L_x_331) ;  /* 0xffffffc800847947 */ /* 0x000fec000383ffff */
.L_x_208:
[----:B------:R-:W-:Y:S01]  /*6a50*/  BSSY B1, `(.L_x_332) ;  /* 0x0000005000017945 */ /* 0x000fe20003800000 */
[----:B01----:R-:W-:-:S07]  /*6a60*/  IMAD.MOV.U32 R12, RZ, RZ, -0x1 ;  /* 0xffffffffff0c7424 */ /* 0x003fce00078e00ff */
[----:B--2345:R-:W-:Y:S05]  /*6a70*/  WARPSYNC.COLLECTIVE R12, `(.L_x_333) ;  /* 0x000000000c087348 */ /* 0x03cfea0003c00000 */
[----:B------:R-:W-:Y:S01]  /*6a80*/  NOP ;  /* 0x0000000000007918 */ /* 0x000fe20000000000 */
[----:B--2345:R-:W-:Y:S05]  /*6a90*/  ENDCOLLECTIVE ;  /* 0x000000000000791b */ /* 0x03cfea0003800000 */
.L_x_333:
[----:B------:R-:W-:Y:S05]  /*6aa0*/  BSYNC B1 ;  /* 0x0000000000017941 */ /* 0x000fea0003800000 */
.L_x_332:
[----:B------:R-:W-:Y:S05]  /*6ab0*/  BRA `(.L_x_334) ;  /* 0xffffffcc00187947 */ /* 0x000fea000383ffff */
.L_x_225:
[----:B------:R-:W-:Y:S01]  /*6ac0*/  BSSY B3, `(.L_x_335) ;  /* 0x0000005000037945 */ /* 0x000fe20003800000 */
[----:B01----:R-:W-:-:S07]  /*6ad0*/  MOV R12, 0xffffffff ;  /* 0xffffffff000c7802 */ /* 0x003fce0000000f00 */
[----:B--2345:R-:W-:Y:S05]  /*6ae0*/  WARPSYNC.COLLECTIVE R12, `(.L_x_336) ;  /* 0x000000000c087348 */ /* 0x03cfea0003c00000 */
[----:B------:R-:W-:Y:S01]  /*6af0*/  NOP ;  /* 0x0000000000007918 */ /* 0x000fe20000000000 */
[----:B--2345:R-:W-:Y:S05]  /*6b00*/  ENDCOLLECTIVE ;  /* 0x000000000000791b */ /* 0x03cfea0003800000 */
.L_x_336:
[----:B------:R-:W-:Y:S05]  /*6b10*/  BSYNC B3 ;  /* 0x0000000000037941 */ /* 0x000fea0003800000 */
.L_x_335:
[----:B------:R-:W-:Y:S05]  /*6b20*/  BRA `(.L_x_337) ;  /* 0xffffffd000407947 */ /* 0x000fea000383ffff */
.L_x_231:
[----:B------:R-:W-:Y:S01]  /*6b30*/  BSSY B3, `(.L_x_338) ;  /* 0x0000005000037945 */ /* 0x000fe20003800000 */
[----:B01----:R-:W-:-:S07]  /*6b40*/  IMAD.MOV.U32 R12, RZ, RZ, -0x1 ;  /* 0xffffffffff0c7424 */ /* 0x003fce00078e00ff */
[----:B--2345:R-:W-:Y:S05]  /*6b50*/  WARPSYNC.COLLECTIVE R12, `(.L_x_339) ;  /* 0x000000000c087348 */ /* 0x03cfea0003c00000 */
[----:B------:R-:W-:Y:S01]  /*6b60*/  NOP ;  /* 0x0000000000007918 */ /* 0x000fe20000000000 */
[----:B--2345:R-:W-:Y:S05]  /*6b70*/  ENDCOLLECTIVE ;  /* 0x000000000000791b */ /* 0x03cfea0003800000 */
.L_x_339:
[----:B------:R-:W-:Y:S05]  /*6b80*/  BSYNC B3 ;  /* 0x0000000000037941 */ /* 0x000fea0003800000 */
.L_x_338:
[----:B------:R-:W-:Y:S05]  /*6b90*/  BRA `(.L_x_340) ;  /* 0xffffffd000787947 */ /* 0x000fea000383ffff */
.L_x_245:
[----:B------:R-:W-:Y:S01]  /*6ba0*/  BSSY B3, `(.L_x_341) ;  /* 0x0000005000037945 */ /* 0x000fe20003800000 */
[----:B0-----:R-:W-:-:S07]  /*6bb0*/  MOV R12, 0xffffffff ;  /* 0xffffffff000c7802 */ /* 0x001fce0000000f00 */
[----:B--2345:R-:W-:Y:S05]  /*6bc0*/  WARPSYNC.COLLECTIVE R12, `(.L_x_342) ;  /* 0x000000000c087348 */ /* 0x03cfea0003c00000 */
[----:B------:R-:W-:Y:S01]  /*6bd0*/  NOP ;  /* 0x0000000000007918 */ /* 0x000fe20000000000 */
[----:B--2345:R-:W-:Y:S05]  /*6be0*/  ENDCOLLECTIVE ;  /* 0x000000000000791b */ /* 0x03cfea0003800000 */
.L_x_342:
[----:B------:R-:W-:Y:S05]  /*6bf0*/  BSYNC B3 ;  /* 0x0000000000037941 */ /* 0x000fea0003800000 */
.L_x_341:
[----:B------:R-:W-:Y:S02]  /*6c00*/  HFMA2 R17, -RZ, RZ, 0, 1.847743988037109375e-06 ;  /* 0x0000001fff117431 */ /* 0x000fe400000001ff */
[----:B------:R-:W-:Y:S02]  /*6c10*/  IMAD.MOV.U32 R16, RZ, RZ, RZ ;  /* 0x000000ffff107224 */ /* 0x000fe400078e00ff */
[----:B------:R-:W-:-:S07]  /*6c20*/  IMAD.MOV.U32 R12, RZ, RZ, -0x1 ;  /* 0xffffffffff0c7424 */ /* 0x000fce00078e00ff */
[----:B------:R-:W-:Y:S05]  /*6c30*/  WARPSYNC.COLLECTIVE R12, `(.L_x_343) ;  /* 0x000000000c087348 */ /* 0x000fea0003c00000 */
[----:B------:R0:W1:Y:S02]  /*6c40*/  SHFL.IDX P3, R15, R13, R16, R17 ;  /* 0x000000100d0f7389 */ /* 0x0000640000060011 */
[----:B01----:R-:W-:Y:S05]  /*6c50*/  ENDCOLLECTIVE ;  /* 0x000000000000791b */ /* 0x003fea0003800000 */
.L_x_343:
[----:B------:R-:W-:Y:S01]  /*6c60*/  IMAD.MOV.U32 R13, RZ, RZ, R14 ;  /* 0x000000ffff0d7224 */ /* 0x000fe200078e000e */
[----:B------:R-:W-:-:S07]  /*6c70*/  MOV R21, R15 ;  /* 0x0000000f00157202 */ /* 0x000fce0000000f00 */
[----:B------:R-:W-:Y:S05]  /*6c80*/  WARPSYNC.COLLECTIVE R12, `(.L_x_344) ;  /* 0x000000000c087348 */ /* 0x000fea0003c00000 */
[----:B------:R0:W1:Y:S02]  /*6c90*/  SHFL.IDX P3, R15, R13, R16, R17 ;  /* 0x000000100d0f7389 */ /* 0x0000640000060011 */
[----:B01----:R-:W-:Y:S05]  /*6ca0*/  ENDCOLLECTIVE ;  /* 0x000000000000791b */ /* 0x003fea0003800000 */
.L_x_344:
[----:B------:R-:W-:Y:S05]  /*6cb0*/  BRA `(.L_x_345) ;  /* 0xffffffd8000c7947 */ /* 0x000fea000383ffff */
.L_x_248:
[----:B------:R-:W-:Y:S01]  /*6cc0*/  BSSY B3, `(.L_x_346) ;  /* 0x0000005000037945 */ /* 0x000fe20003800000 */
[----:B0-----:R-:W-:-:S07]  /*6cd0*/  MOV R12, 0xffffffff ;  /* 0xffffffff000c7802 */ /* 0x001fce0000000f00 */
[----:B-12345:R-:W-:Y:S05]  /*6ce0*/  WARPSYNC.COLLECTIVE R12, `(.L_x_347) ;  /* 0x000000000c087348 */ /* 0x03efea0003c00000 */
[----:B------:R-:W-:Y:S01]  /*6cf0*/  NOP ;  /* 0x0000000000007918 */ /* 0x000fe20000000000 */
[----:B-12345:R-:W-:Y:S05]  /*6d00*/  ENDCOLLECTIVE ;  /* 0x000000000000791b */ /* 0x03efea0003800000 */
.L_x_347:
[----:B------:R-:W-:Y:S05]  /*6d10*/  BSYNC B3 ;  /* 0x0000000000037941 */ /* 0x000fea0003800000 */
.L_x_346:
[----:B------:R-:W-:Y:S05]  /*6d20*/  BRA `(.L_x_348) ;  /* 0xffffffd800347947 */ /* 0x000fea000383ffff */
.L_x_268:
[----:B0-----:R-:W-:Y:S01]  /*6d30*/  HFMA2 R10, -RZ, RZ, 0, 9.5367431640625e-07 ;  /* 0x00000010ff0a7431 */ /* 0x001fe200000001ff */
[----:B------:R-:W-:Y:S01]  /*6d40*/  BSSY B3, `(.L_x_349) ;  /* 0x0000007000037945 */ /* 0x000fe20003800000 */
[----:B------:R-:W-:Y:S01]  /*6d50*/  IMAD.MOV.U32 R13, RZ, RZ, R18 ;  /* 0x000000ffff0d7224 */ /* 0x000fe200078e0012 */
[----:B------:R-:W-:Y:S01]  /*6d60*/  MOV R12, 0xffffffff ;  /* 0xffffffff000c7802 */ /* 0x000fe20000000f00 */
[----:B------:R-:W-:-:S07]  /*6d70*/  IMAD.MOV.U32 R11, RZ, RZ, 0x1f ;  /* 0x0000001fff0b7424 */ /* 0x000fce00078e00ff */
[----:B--23-5:R-:W-:Y:S05]  /*6d80*/  WARPSYNC.COLLECTIVE R12, `(.L_x_350) ;  /* 0x000000000c087348 */ /* 0x02cfea0003c00000 */
[----:B------:R0:W1:Y:S02]  /*6d90*/  SHFL.DOWN P0, R8, R13, R10, R11 ;  /* 0x0800000a0d087389 */ /* 0x000064000000000b */
[----:B0123-5:R-:W-:Y:S05]  /*6da0*/  ENDCOLLECTIVE ;  /* 0x000000000000791b */ /* 0x02ffea0003800000 */
.L_x_350:
[----:B------:R-:W-:Y:S05]  /*6db0*/  BSYNC B3 ;  /* 0x0000000000037941 */ /* 0x000fea0003800000 */
.L_x_349:
[----:B------:R-:W-:Y:S01]  /*6dc0*/  HFMA2 R11, -RZ, RZ, 0, 1.847743988037109375e-06 ;  /* 0x0000001fff0b7431 */ /* 0x000fe200000001ff */
[----:B------:R-:W-:Y:S01]  /*6dd0*/  MOV R13, R16 ;  /* 0x00000010000d7202 */ /* 0x000fe20000000f00 */
[----:B------:R-:W-:Y:S02]  /*6de0*/  IMAD.MOV.U32 R10, RZ, RZ, 0x10 ;  /* 0x00000010ff0a7424 */ /* 0x000fe400078e00ff */
[----:B------:R-:W-:Y:S02]  /*6df0*/  IMAD.MOV.U32 R12, RZ, RZ, -0x1 ;  /* 0xffffffffff0c7424 */ /* 0x000fe400078e00ff */
[----:B------:R-:W-:-:S07]  /*6e00*/  IMAD.MOV.U32 R15, RZ, RZ, R8 ;  /* 0x000000ffff0f7224 */ /* 0x000fce00078e0008 */
[----:B------:R-:W-:Y:S05]  /*6e10*/  WARPSYNC.COLLECTIVE R12, `(.L_x_351) ;  /* 0x000000000c087348 */ /* 0x000fea0003c00000 */
[----:B------:R0:W1:Y:S02]  /*6e20*/  SHFL.DOWN P0, R8, R13, R10, R11 ;  /* 0x0800000a0d087389 */ /* 0x000064000000000b */
[----:B01----:R-:W-:Y:S05]  /*6e30*/  ENDCOLLECTIVE ;  /* 0x000000000000791b */ /* 0x003fea0003800000 */
.L_x_351:
[----:B------:R-:W-:Y:S01]  /*6e40*/  IADD3 R15, PT, PT, R15, R18, RZ ;  /* 0x000000120f0f7210 */ /* 0x000fe20007ffe0ff */
[----:B------:R-:W-:Y:S01]  /*6e50*/  IMAD.MOV.U32 R13, RZ, RZ, R14 ;  /* 0x000000ffff0d7224 */ /* 0x000fe200078e000e */
[----:B------:R-:W-:-:S07]  /*6e60*/  MOV R17, R8 ;  /* 0x0000000800117202 */ /* 0x000fce0000000f00 */
[----:B------:R-:W-:Y:S05]  /*6e70*/  WARPSYNC.COLLECTIVE R12, `(.L_x_352) ;  /* 0x000000000c087348 */ /* 0x000fea0003c00000 */
[----:B------:R0:W1:Y:S02]  /*6e80*/  SHFL.DOWN P0, R8, R13, R10, R11 ;  /* 0x0800000a0d087389 */ /* 0x000064000000000b */
[----:B01----:R-:W-:Y:S05]  /*6e90*/  ENDCOLLECTIVE ;  /* 0x000000000000791b */ /* 0x003fea0003800000 */
.L_x_352:
[----:B------:R-:W-:Y:S02]  /*6ea0*/  IMAD.IADD R17, R17, 0x1, R16 ;  /* 0x0000000111117824 */ /* 0x000fe400078e0210 */
[----:B------:R-:W-:Y:S02]  /*6eb0*/  HFMA2 R10, -RZ, RZ, 0, 4.76837158203125e-07 ;  /* 0x00000008ff0a7431 */ /* 0x000fe400000001ff */
[----:B------:R-:W-:Y:S01]  /*6ec0*/  IMAD.MOV.U32 R13, RZ, RZ, R15 ;  /* 0x000000ffff0d7224 */ /* 0x000fe200078e000f */
[----:B------:R-:W-:-:S07]  /*6ed0*/  IADD3 R19, PT, PT, R8, R14, RZ ;  /* 0x0000000e08137210 */ /* 0x000fce0007ffe0ff */
[----:B------:R-:W-:Y:S05]  /*6ee0*/  WARPSYNC.COLLECTIVE R12, `(.L_x_353) ;  /* 0x000000000c087348 */ /* 0x000fea0003c00000 */
[----:B------:R0:W1:Y:S02]  /*6ef0*/  SHFL.DOWN P0, R8, R13, R10, R11 ;  /* 0x0800000a0d087389 */ /* 0x000064000000000b */
[----:B01----:R-:W-:Y:S05]  /*6f00*/  ENDCOLLECTIVE ;  /* 0x000000000000791b */ /* 0x003fea0003800000 */
.L_x_353:
[----:B------:R-:W-:Y:S01]  /*6f10*/  MOV R13, R17 ;  /* 0x00000011000d7202 */ /* 0x000fe20000000f00 */
[----:B------:R-:W-:-:S07]  /*6f20*/  IMAD.MOV.U32 R20, RZ, RZ, R8 ;  /* 0x000000ffff147224 */ /* 0x000fce00078e0008 */
[----:B------:R-:W-:Y:S05]  /*6f30*/  WARPSYNC.COLLECTIVE R12, `(.L_x_354) ;  /* 0x000000000c087348 */ /* 0x000fea0003c00000 */
[----:B------:R0:W1:Y:S02]  /*6f40*/  SHFL.DOWN P0, R8, R13, R10, R11 ;  /* 0x0800000a0d087389 */ /* 0x000064000000000b */
[----:B01----:R-:W-:Y:S05]  /*6f50*/  ENDCOLLECTIVE ;  /* 0x000000000000791b */ /* 0x003fea0003800000 */
.L_x_354:
[----:B------:R-:W-:Y:S01]  /*6f60*/  IMAD.IADD R20, R15, 0x1, R20 ;  /* 0x000000010f147824 */ /* 0x000fe200078e0214 */
[----:B------:R-:W-:Y:S01]  /*6f70*/  MOV R13, R19 ;  /* 0x00000013000d7202 */ /* 0x000fe20000000f00 */
[----:B------:R-:W-:-:S07]  /*6f80*/  IMAD.MOV.U32 R36, RZ, RZ, R8 ;  /* 0x000000ffff247224 */ /* 0x000fce00078e0008 */
[----:B------:R-:W-:Y:S05]  /*6f90*/  WARPSYNC.COLLECTIVE R12, `(.L_x_355) ;  /* 0x000000000c087348 */ /* 0x000fea0003c00000 */
[----:B------:R0:W1:Y:S02]  /*6fa0*/  SHFL.DOWN P0, R8, R13, R10, R11 ;  /* 0x0800000a0d087389 */ /* 0x000064000000000b */
[----:B01----:R-:W-:Y:S05]  /*6fb0*/  ENDCOLLECTIVE ;  /* 0x000000000000791b */ /* 0x003fea0003800000 */
.L_x_355:
[----:B------:R-:W-:Y:S02]  /*6fc0*/  IADD3 R36, PT, PT, R17, R36, RZ ;  /* 0x0000002411247210 */ /* 0x000fe40007ffe0ff */
[----:B------:R-:W-:Y:S01]  /*6fd0*/  MOV R13, R20 ;  /* 0x00000014000d7202 */ /* 0x000fe20000000f00 */
[----:B------:R-:W-:Y:S02]  /*6fe0*/  IMAD.MOV.U32 R10, RZ, RZ, 0x4 ;  /* 0x00000004ff0a7424 */ /* 0x000fe400078e00ff */
[----:B------:R-:W-:-:S07]  /*6ff0*/  IMAD.IADD R14, R19, 0x1, R8 ;  /* 0x00000001130e7824 */ /* 0x000fce00078e0208 */
[----:B------:R-:W-:Y:S05]  /*7000*/  WARPSYNC.COLLECTIVE R12, `(.L_x_356) ;  /* 0x000000000c087348 */ /* 0x000fea0003c00000 */
[----:B------:R0:W1:Y:S02]  /*7010*/  SHFL.DOWN P0, R8, R13, R10, R11 ;  /* 0x0800000a0d087389 */ /* 0x000064000000000b */
[----:B01----:R-:W-:Y:S05]  /*7020*/  ENDCOLLECTIVE ;  /* 0x000000000000791b */ /* 0x003fea0003800000 */
.L_x_356:
[----:B------:R-:W-:Y:S01]  /*7030*/  IMAD.MOV.U32 R13, RZ, RZ, R36 ;  /* 0x000000ffff0d7224 */ /* 0x000fe200078e0024 */
[----:B------:R-:W-:-:S07]  /*7040*/  MOV R21, R8 ;  /* 0x0000000800157202 */ /* 0x000fce0000000f00 */
[----:B------:R-:W-:Y:S05]  /*7050*/  WARPSYNC.COLLECTIVE R12, `(.L_x_357) ;  /* 0x000000000c087348 */ /* 0x000fea0003c00000 */
[----:B------:R0:W1:Y:S02]  /*7060*/  SHFL.DOWN P0, R8, R13, R10, R11 ;  /* 0x0800000a0d087389 */ /* 0x000064000000000b */
[----:B01----:R-:W-:Y:S05]  /*7070*/  ENDCOLLECTIVE ;  /* 0x000000000000791b */ /* 0x003fea0003800000 */
.L_x_357:
[----:B------:R-:W-:Y:S01]  /*7080*/  IADD3 R21, PT, PT, R20, R21, RZ ;  /* 0x0000001514157210 */ /* 0x000fe20007ffe0ff */
[----:B------:R-:W-:Y:S01]  /*7090*/  IMAD.MOV.U32 R13, RZ, RZ, R14 ;  /* 0x000000ffff0d7224 */ /* 0x000fe200078e000e */
[----:B------:R-:W-:-:S07]  /*70a0*/  MOV R31, R8 ;  /* 0x00000008001f7202 */ /* 0x000fce0000000f00 */
[----:B------:R-:W-:Y:S05]  /*70b0*/  WARPSYNC.COLLECTIVE R12, `(.L_x_358) ;  /* 0x000000000c087348 */ /* 0x000fea0003c00000 */
[----:B------:R0:W1:Y:S02]  /*70c0*/  SHFL.DOWN P0, R8, R13, R10, R11 ;  /* 0x0800000a0d087389 */ /* 0x000064000000000b */
[----:B01----:R-:W-:Y:S05]  /*70d0*/  ENDCOLLECTIVE ;  /* 0x000000000000791b */ /* 0x003fea0003800000 */
.L_x_358:
[----:B------:R-:W-:Y:S02]  /*70e0*/  IMAD.IADD R31, R36, 0x1, R31 ;  /* 0x00000001241f7824 */ /* 0x000fe400078e021f */
[----:B------:R-:W-:Y:S02]  /*70f0*/  HFMA2 R10, -RZ, RZ, 0, 1.1920928955078125e-07 ;  /* 0x00000002ff0a7431 */ /* 0x000fe400000001ff */
[----:B------:R-:W-:Y:S01]  /*7100*/  IMAD.MOV.U32 R13, RZ, RZ, R21 ;  /* 0x000000ffff0d7224 */ /* 0x000fe200078e0015 */
[----:B------:R-:W-:-:S07]  /*7110*/  IADD3 R15, PT, PT, R14, R8, RZ ;  /* 0x000000080e0f7210 */ /* 0x000fce0007ffe0ff */
[----:B------:R-:W-:Y:S05]  /*7120*/  WARPSYNC.COLLECTIVE R12, `(.L_x_359) ;  /* 0x000000000c087348 */ /* 0x000fea0003c00000 */
[----:B------:R0:W1:Y:S02]  /*7130*/  SHFL.DOWN P0, R8, R13, R10, R11 ;  /* 0x0800000a0d087389 */ /* 0x000064000000000b */
[----:B01----:R-:W-:Y:S05]  /*7140*/  ENDCOLLECTIVE ;  /* 0x000000000000791b */ /* 0x003fea0003800000 */
.L_x_359:
[----:B------:R-:W-:Y:S01]  /*7150*/  MOV R13, R31 ;  /* 0x0000001f000d7202 */ /* 0x000fe20000000f00 */
[----:B------:R-:W-:-:S07]  /*7160*/  IMAD.MOV.U32 R16, RZ, RZ, R8 ;  /* 0x000000ffff107224 */ /* 0x000fce00078e0008 */
[----:B------:R-:W-:Y:S05]  /*7170*/  WARPSYNC.COLLECTIVE R12, `(.L_x_360) ;  /* 0x000000000c087348 */ /* 0x000fea0003c00000 */
[----:B------:R0:W1:Y:S02]  /*7180*/  SHFL.DOWN P0, R8, R13, R10, R11 ;  /* 0x0800000a0d087389 */ /* 0x000064000000000b */
[----:B01----:R-:W-:Y:S05]  /*7190*/  ENDCOLLECTIVE ;  /* 0x000000000000791b */ /* 0x003fea0003800000 */
.L_x_360:
[----:B------:R-:W-:Y:S01]  /*71a0*/  IMAD.IADD R16, R21, 0x1, R16 ;  /* 0x0000000115107824 */ /* 0x000fe200078e0210 */
[----:B------:R-:W-:Y:S01]  /*71b0*/  MOV R13, R15 ;  /* 0x0000000f000d7202 */ /* 0x000fe20000000f00 */
[----:B------:R-:W-:-:S07]  /*71c0*/  IMAD.MOV.U32 R18, RZ, RZ, R8 ;  /* 0x000000ffff127224 */ /* 0x000fce00078e0008 */
[----:B------:R-:W-:Y:S05]  /*71d0*/  WARPSYNC.COLLECTIVE R12, `(.L_x_361) ;  /* 0x000000000c087348 */ /* 0x000fea0003c00000 */
[----:B------:R0:W1:Y:S02]  /*71e0*/  SHFL.DOWN P0, R8, R13, R10, R11 ;  /* 0x0800000a0d087389 */ /* 0x000064000000000b */
[----:B01----:R-:W-:Y:S05]  /*71f0*/  ENDCOLLECTIVE ;  /* 0x000000000000791b */ /* 0x003fea0003800000 */
.L_x_361:
[----:B------:R-:W-:Y:S02]  /*7200*/  IADD3 R18, PT, PT, R31, R18, RZ ;  /* 0x000000121f127210 */ /* 0x000fe40007ffe0ff */
[----:B------:R-:W-:Y:S01]  /*7210*/  MOV R13, R16 ;  /* 0x00000010000d7202 */ /* 0x000fe20000000f00 */
[----:B------:R-:W-:Y:S02]  /*7220*/  IMAD.MOV.U32 R10, RZ, RZ, 0x1 ;  /* 0x00000001ff0a7424 */ /* 0x000fe400078e00ff */
[----:B------:R-:W-:-:S07]  /*7230*/  IMAD.IADD R14, R15, 0x1, R8 ;  /* 0x000000010f0e7824 */ /* 0x000fce00078e0208 */
[----:B------:R-:W-:Y:S05]  /*7240*/  WARPSYNC.COLLECTIVE R12, `(.L_x_362) ;  /* 0x000000000c087348 */ /* 0x000fea0003c00000 */
[----:B------:R0:W1:Y:S02]  /*7250*/  SHFL.DOWN P0, R8, R13, R10, R11 ;  /* 0x0800000a0d087389 */ /* 0x000064000000000b */
[----:B01----:R-:W-:Y:S05]  /*7260*/  ENDCOLLECTIVE ;  /* 0x000000000000791b */ /* 0x003fea0003800000 */
.L_x_362:
[----:B------:R-:W-:Y:S01]  /*7270*/  IMAD.MOV.U32 R13, RZ, RZ, R18 ;  /* 0x000000ffff0d7224 */ /* 0x000fe200078e0012 */
[----:B------:R-:W-:-:S07]  /*7280*/  MOV R17, R8 ;  /* 0x0000000800117202 */ /* 0x000fce0000000f00 */
[----:B------:R-:W-:Y:S05]  /*7290*/  WARPSYNC.COLLECTIVE R12, `(.L_x_363) ;  /* 0x000000000c087348 */ /* 0x000fea0003c00000 */
[----:B------:R0:W1:Y:S02]  /*72a0*/  SHFL.DOWN P0, R8, R13, R10, R11 ;  /* 0x0800000a0d087389 */ /* 0x000064000000000b */
[----:B01----:R-:W-:Y:S05]  /*72b0*/  ENDCOLLECTIVE ;  /* 0x000000000000791b */ /* 0x003fea0003800000 */
.L_x_363:
[----:B------:R-:W-:Y:S02]  /*72c0*/  IMAD.IADD R17, R16, 0x1, R17 ;  /* 0x0000000110117824 */ /* 0x000fe400078e0211 */
[----:B------:R-:W-:Y:S01]  /*72d0*/  IMAD.MOV.U32 R13, RZ, RZ, R14 ;  /* 0x000000ffff0d7224 */ /* 0x000fe200078e000e */
[----:B------:R-:W-:-:S07]  /*72e0*/  MOV R19, R8 ;  /* 0x0000000800137202 */ /* 0x000fce0000000f00 */
[----:B------:R-:W-:Y:S05]  /*72f0*/  WARPSYNC.COLLECTIVE R12, `(.L_x_364) ;  /* 0x000000000c087348 */ /* 0x000fea0003c00000 */
[----:B------:R0:W1:Y:S02]  /*7300*/  SHFL.DOWN P0, R8, R13, R10, R11 ;  /* 0x0800000a0d087389 */ /* 0x000064000000000b */
[----:B01----:R-:W-:Y:S05]  /*7310*/  ENDCOLLECTIVE ;  /* 0x000000000000791b */ /* 0x003fea0003800000 */
.L_x_364:
[----:B------:R-:W-:Y:S02]  /*7320*/  MOV R33, R8 ;  /* 0x0000000800217202 */ /* 0x000fe40000000f00 */
[----:B------:R-:W-:Y:S01]  /*7330*/  IADD3 R8, PT, PT, R18, R19, RZ ;  /* 0x0000001312087210 */ /* 0x000fe20007ffe0ff */
[----:B------:R-:W-:Y:S06]  /*7340*/  BRA `(.L_x_365) ;  /* 0xffffffe400d47947 */ /* 0x000fec000383ffff */
.L_x_285:
[----:B------:R-:W-:Y:S01]  /*7350*/  BSSY B3, `(.L_x_366) ;  /* 0x0000005000037945 */ /* 0x000fe20003800000 */
[----:B------:R-:W-:-:S07]  /*7360*/  IMAD.MOV.U32 R12, RZ, RZ, -0x1 ;  /* 0xffffffffff0c7424 */ /* 0x000fce00078e00ff */
[----:B0--3-5:R-:W-:Y:S05]  /*7370*/  WARPSYNC.COLLECTIVE R12, `(.L_x_367) ;  /* 0x000000000c087348 */ /* 0x029fea0003c00000 */
[----:B------:R-:W-:Y:S01]  /*7380*/  NOP ;  /* 0x0000000000007918 */ /* 0x000fe20000000000 */
[----:B0--3-5:R-:W-:Y:S05]  /*7390*/  ENDCOLLECTIVE ;  /* 0x000000000000791b */ /* 0x029fea0003800000 */
.L_x_367:
[----:B------:R-:W-:Y:S05]  /*73a0*/  BSYNC B3 ;  /* 0x0000000000037941 */ /* 0x000fea0003800000 */
.L_x_366:
[----:B------:R-:W-:Y:S05]  /*73b0*/  BRA `(.L_x_82) ;  /* 0xffffffec00847947 */ /* 0x000fea000383ffff */
        .weak           $__internal_2_$__cuda_sm20_sqrt_rn_f32_slowpath
        .type           $__internal_2_$__cuda_sm20_sqrt_rn_f32_slowpath,@function
        .size           $__internal_2_$__cuda_sm20_sqrt_rn_f32_slowpath,($__internal_3_$__cuda_sm3x_div_rn_noftz_f32_slowpath - $__internal_2_$__cuda_sm20_sqrt_rn_f32_slowpath)
$__internal_2_$__cuda_sm20_sqrt_rn_f32_slowpath:
[----:B------:R-:W-:-:S13]  /*73c0*/  LOP3.LUT P0, RZ, R12, 0x7fffffff, RZ, 0xc0, !PT ;  /* 0x7fffffff0cff7812 */ /* 0x000fda000780c0ff */
[----:B------:R-:W-:Y:S01]  /*73d0*/  @!P0 MOV R17, R12 ;  /* 0x0000000c00118202 */ /* 0x000fe20000000f00 */
[----:B------:R-:W-:Y:S06]  /*73e0*/  @!P0 BRA `(.L_x_368) ;  /* 0x0000000000408947 */ /* 0x000fec0003800000 */
[----:B------:R-:W-:-:S13]  /*73f0*/  FSETP.GEU.FTZ.AND P0, PT, R12, RZ, PT ;  /* 0x000000ff0c00720b */ /* 0x000fda0003f1e000 */
[----:B------:R-:W-:Y:S01]  /*7400*/  @!P0 IMAD.MOV.U32 R17, RZ, RZ, 0x7fffffff ;  /* 0x7fffffffff118424 */ /* 0x000fe200078e00ff */
        /* <DEDUP_REMOVED lines=12> */
[----:B------:R-:W-:-:S03]  /*74d0*/  @!P0 MOV R17, R12 ;  /* 0x0000000c00118202 */ /* 0x000fc60000000f00 */
[----:B------:R-:W-:-:S07]  /*74e0*/  @P0 FMUL.FTZ R17, R36, 2.3283064365386962891e-10 ;  /* 0x2f80000024110820 */ /* 0x000fce0000410000 */
.L_x_368:
[----:B------:R-:W-:Y:S02]  /*74f0*/  HFMA2 R13, -RZ, RZ, 0, 0 ;  /* 0x00000000ff0d7431 */ /* 0x000fe400000001ff */
[----:B------:R-:W-:-:S04]  /*7500*/  IMAD.MOV.U32 R12, RZ, RZ, R15 ;  /* 0x000000ffff0c7224 */ /* 0x000fc800078e000f */
[----:B------:R-:W-:Y:S05]  /*7510*/  RET.REL.NODEC R12 `(hybrid_tda_kernel) ;  /* 0xffffff880cb87950 */ /* 0x000fea0003c3ffff */
        .weak           $__internal_3_$__cuda_sm3x_div_rn_noftz_f32_slowpath
        .type           $__internal_3_$__cuda_sm3x_div_rn_noftz_f32_slowpath,@function
        .size           $__internal_3_$__cuda_sm3x_div_rn_noftz_f32_slowpath,(.L_x_384 - $__internal_3_$__cuda_sm3x_div_rn_noftz_f32_slowpath)
$__internal_3_$__cuda_sm3x_div_rn_noftz_f32_slowpath:
[----:B------:R-:W-:Y:S01]  /*7520*/  SHF.R.U32.HI R18, RZ, 0x17, R11 ;  /* 0x00000017ff127819 */ /* 0x000fe2000001160b */
[----:B------:R-:W-:Y:S01]  /*7530*/  BSSY.RECONVERGENT B3, `(.L_x_369) ;  /* 0x0000062000037945 */ /* 0x000fe20003800200 */
[----:B------:R-:W-:Y:S02]  /*7540*/  SHF.R.U32.HI R20, RZ, 0x17, R10 ;  /* 0x00000017ff147819 */ /* 0x000fe4000001160a */
        /* <DEDUP_REMOVED lines=31> */
.L_x_370:
[----:B------:R-:W-:Y:S01]  /*7740*/  LEA R36, R18, 0xc0800000, 0x17 ;  /* 0xc080000012247811 */ /* 0x000fe200078eb8ff */
[----:B------:R-:W-:Y:S01]  /*7750*/  BSSY.RECONVERGENT B4, `(.L_x_375) ;  /* 0x0000036000047945 */ /* 0x000fe20003800200 */
[----:B------:R-:W-:-:S03]  /*7760*/  IADD3 R33, PT, PT, R20, -0x7f, RZ ;  /* 0xffffff8114217810 */ /* 0x000fc60007ffe0ff */
[----:B------:R-:W-:Y:S01]  /*7770*/  IMAD.IADD R37, R11, 0x1, -R36 ;  /* 0x000000010b257824 */ /* 0x000fe200078e0a24 */
[C---:B------:R-:W-:Y:S01]  /*7780*/  IADD3 R39, PT, PT, R33.reuse, 0x7f, -R18 ;  /* 0x0000007f21277810 */ /* 0x040fe20007ffe812 */
[----:B------:R-:W-:Y:S02]  /*7790*/  IMAD R10, R33, -0x800000, R10 ;  /* 0xff800000210a7824 */ /* 0x000fe400078e020a */
[----:B------:R-:W0:Y:S01]  /*77a0*/  MUFU.RCP R36, R37 ;  /* 0x0000002500247308 */ /* 0x000e220000001000 */
[----:B------:R-:W-:Y:S01]  /*77b0*/  FADD.FTZ R11, -R37, -RZ ;  /* 0x800000ff250b7221 */ /* 0x000fe20000010100 */
[----:B------:R-:W-:-:S03]  /*77c0*/  IMAD.IADD R14, R39, 0x1, R14 ;  /* 0x00000001270e7824 */ /* 0x000fc600078e020e */
        /* <DEDUP_REMOVED lines=20> */
[CCC-:B------:R-:W-:Y:S01]  /*7910*/  FFMA.RP R14, R33.reuse, R37.reuse, R18.reuse ;  /* 0x00000025210e7223 */ /* 0x1c0fe20000008012 */
[CCC-:B------:R-:W-:Y:S01]  /*7920*/  FFMA.RM R39, R33.reuse, R37.reuse, R18.reuse ;  /* 0x0000002521277223 */ /* 0x1c0fe20000004012 */
[----:B------:R-:W-:Y:S01]  /*7930*/  FFMA.RZ R18, R33, R37, R18 ;  /* 0x0000002521127223 */ /* 0x000fe2000000c012 */
[C---:B------:R-:W-:Y:S02]  /*7940*/  IADD3 R33, PT, PT, R10.reuse, 0x20, RZ ;  /* 0x000000200a217810 */ /* 0x040fe40007ffe0ff */
[----:B------:R-:W-:Y:S02]  /*7950*/  ISETP.NE.AND P5, PT, R10, RZ, PT ;  /* 0x000000ff0a00720c */ /* 0x000fe40003fa5270 */
[----:B------:R-:W-:Y:S02]  /*7960*/  LOP3.LUT R18, R18, 0x7fffff, RZ, 0xc0, !PT ;  /* 0x007fffff12127812 */ /* 0x000fe400078ec0ff */
[----:B------:R-:W-:Y:S01]  /*7970*/  ISETP.NE.AND P4, PT, R10, RZ, PT ;  /* 0x000000ff0a00720c */ /* 0x000fe20003f85270 */
[----:B------:R-:W-:Y:S01]  /*7980*/  IMAD.MOV R10, RZ, RZ, -R10 ;  /* 0x000000ffff0a7224 */ /* 0x000fe200078e0a0a */
[----:B------:R-:W-:-:S02]  /*7990*/  LOP3.LUT R18, R18, 0x800000, RZ, 0xfc, !PT ;  /* 0x0080000012127812 */ /* 0x000fc400078efcff */
[----:B------:R-:W-:Y:S02]  /*79a0*/  FSETP.NEU.FTZ.AND P0, PT, R14, R39, PT ;  /* 0x000000270e00720b */ /* 0x000fe40003f1d000 */
[----:B------:R-:W-:-:S04]  /*79b0*/  SHF.L.U32 R33, R18, R33, RZ ;  /* 0x0000002112217219 */ /* 0x000fc800000006ff */
[----:B------:R-:W-:Y:S02]  /*79c0*/  ISETP.NE.AND P4, PT, R33, RZ, P4 ;  /* 0x000000ff2100720c */ /* 0x000fe40002785270 */
[----:B------:R-:W-:Y:S02]  /*79d0*/  SEL R33, R10, RZ, P5 ;  /* 0x000000ff0a217207 */ /* 0x000fe40002800000 */
[----:B------:R-:W-:Y:S02]  /*79e0*/  PLOP3.LUT P0, PT, P0, P4, PT, 0xf8, 0x8f ;  /* 0x00000000008f781c */ /* 0x000fe40000709f70 */
[----:B------:R-:W-:Y:S02]  /*79f0*/  SHF.R.U32.HI R33, RZ, R33, R18 ;  /* 0x00000021ff217219 */ /* 0x000fe40000011612 */
[----:B------:R-:W-:Y:S02]  /*7a00*/  SEL R10, RZ, 0x1, !P0 ;  /* 0x00000001ff0a7807 */ /* 0x000fe40004000000 */
[----:B------:R-:W-:-:S04]  /*7a10*/  SHF.R.U32.HI R37, RZ, 0x1, R33 ;  /* 0x00000001ff257819 */ /* 0x000fc80000011621 */
[----:B------:R-:W-:-:S04]  /*7a20*/  LOP3.LUT R10, R10, 0x1, R37, 0xf8, !PT ;  /* 0x000000010a0a7812 */ /* 0x000fc800078ef825 */
[----:B------:R-:W-:-:S04]  /*7a30*/  LOP3.LUT R10, R10, R33, RZ, 0xc0, !PT ;  /* 0x000000210a0a7212 */ /* 0x000fc800078ec0ff */
[----:B------:R-:W-:-:S04]  /*7a40*/  IADD3 R10, PT, PT, R37, R10, RZ ;  /* 0x0000000a250a7210 */ /* 0x000fc80007ffe0ff */
[----:B------:R-:W-:Y:S01]  /*7a50*/  LOP3.LUT R11, R10, R11, RZ, 0xfc, !PT ;  /* 0x0000000b0a0b7212 */ /* 0x000fe200078efcff */
[----:B------:R-:W-:Y:S06]  /*7a60*/  BRA `(.L_x_378) ;  /* 0x0000000000107947 */ /* 0x000fec0003800000 */
.L_x_377:
[----:B------:R-:W-:-:S04]  /*7a70*/  LOP3.LUT R11, R11, 0x80000000, RZ, 0xc0, !PT ;  /* 0x800000000b0b7812 */ /* 0x000fc800078ec0ff */
[----:B------:R-:W-:Y:S01]  /*7a80*/  LOP3.LUT R11, R11, 0x7f800000, RZ, 0xfc, !PT ;  /* 0x7f8000000b0b7812 */ /* 0x000fe200078efcff */
[----:B------:R-:W-:Y:S06]  /*7a90*/  BRA `(.L_x_378) ;  /* 0x0000000000047947 */ /* 0x000fec0003800000 */
.L_x_376:
[----:B------:R-:W-:-:S07]  /*7aa0*/  IMAD R11, R14, 0x800000, R11 ;  /* 0x008000000e0b7824 */ /* 0x000fce00078e020b */
.L_x_378:
[----:B------:R-:W-:Y:S05]  /*7ab0*/  BSYNC.RECONVERGENT B4 ;  /* 0x0000000000047941 */ /* 0x000fea0003800200 */
.L_x_375:
[----:B------:R-:W-:Y:S05]  /*7ac0*/  BRA `(.L_x_379) ;  /* 0x0000000000207947 */ /* 0x000fea0003800000 */
.L_x_374:
[----:B------:R-:W-:-:S04]  /*7ad0*/  LOP3.LUT R11, R11, 0x80000000, R10, 0x48, !PT ;  /* 0x800000000b0b7812 */ /* 0x000fc800078e480a */
[----:B------:R-:W-:Y:S01]  /*7ae0*/  LOP3.LUT R11, R11, 0x7f800000, RZ, 0xfc, !PT ;  /* 0x7f8000000b0b7812 */ /* 0x000fe200078efcff */
[----:B------:R-:W-:Y:S06]  /*7af0*/  BRA `(.L_x_379) ;  /* 0x0000000000147947 */ /* 0x000fec0003800000 */
.L_x_373:
[----:B------:R-:W-:Y:S01]  /*7b00*/  LOP3.LUT R11, R11, 0x80000000, R10, 0x48, !PT ;  /* 0x800000000b0b7812 */ /* 0x000fe200078e480a */
[----:B------:R-:W-:Y:S06]  /*7b10*/  BRA `(.L_x_379) ;  /* 0x00000000000c7947 */ /* 0x000fec0003800000 */
.L_x_372:
[----:B------:R-:W0:Y:S01]  /*7b20*/  MUFU.RSQ R11, -QNAN ;  /* 0xffc00000000b7908 */ /* 0x000e220000001400 */
[----:B------:R-:W-:Y:S05]  /*7b30*/  BRA `(.L_x_379) ;  /* 0x0000000000047947 */ /* 0x000fea0003800000 */
.L_x_371:
[----:B------:R-:W-:-:S07]  /*7b40*/  FADD.FTZ R11, R10, R11 ;  /* 0x0000000b0a0b7221 */ /* 0x000fce0000010000 */
.L_x_379:
[----:B------:R-:W-:Y:S05]  /*7b50*/  BSYNC.RECONVERGENT B3 ;  /* 0x0000000000037941 */ /* 0x000fea0003800200 */
.L_x_369:
[----:B0-----:R-:W-:Y:S01]  /*7b60*/  MOV R14, R11 ;  /* 0x0000000b000e7202 */ /* 0x001fe20000000f00 */
[----:B------:R-:W-:Y:S02]  /*7b70*/  HFMA2 R11, -RZ, RZ, 0, 0 ;  /* 0x00000000ff0b7431 */ /* 0x000fe400000001ff */
[----:B------:R-:W-:-:S04]  /*7b80*/  IMAD.MOV.U32 R10, RZ, RZ, R12 ;  /* 0x000000ffff0a7224 */ /* 0x000fc800078e000c */
[----:B------:R-:W-:Y:S05]  /*7b90*/  RET.REL.NODEC R10 `(hybrid_tda_kernel) ;  /* 0xffffff840a187950 */ /* 0x000fea0003c3ffff */
.L_x_380:
        /* <DEDUP_REMOVED lines=14> */
.L_x_384:


//--------------------- .nv.shared.reserved.0     --------------------------
	.section	.nv.shared.reserved.0,"aw",@nobits
	.weak		__nv_reservedSMEM_offset_0_alias
	.size		__nv_reservedSMEM_offset_0_alias, 0, 64
	.other		__nv_reservedSMEM_offset_0_alias,@"STO_CUDA_RESERVED_SHARED STV_DEFAULT"
__nv_reservedSMEM_offset_0_alias:
	.zero		0
	.zero		64


//--------------------- .nv.shared.hybrid_tda_kernel --------------------------
	.section	.nv.shared.hybrid_tda_kernel,"aw",@nobits
	.sectionflags	@""
	.align	4
.nv.shared.hybrid_tda_kernel:
	.zero		13312


//--------------------- .nv.constant0.simple_tda_kernel --------------------------
	.section	.nv.constant0.simple_tda_kernel,"a",@progbits
	.sectionflags	@""
	.align	4
.nv.constant0.simple_tda_kernel:
	.zero		968


//--------------------- .nv.constant0.hybrid_tda_kernel --------------------------
	.section	.nv.constant0.hybrid_tda_kernel,"a",@progbits
	.sectionflags	@""
	.align	4
.nv.constant0.hybrid_tda_kernel:
	.zero		968


//--------------------- SYMBOLS --------------------------

	.type		.nv.reservedSmem.offset0,@object
	.size		.nv.reservedSmem.offset0,0x4
	.type		.nv.reservedSmem.cap,@object
	.size		.nv.reservedSmem.cap,0x4
